def matmul_kernel(
    a_ptr,
    b_ptr,
    c_ptr,
    M,
    N,
    K,
    stride_am,
    stride_ak,
    stride_bk,
    stride_bn,
    stride_cm,
    stride_cn,
    BLOCK_M: tl.constexpr,
    BLOCK_N: tl.constexpr,
    BLOCK_K: tl.constexpr,
    GROUP_M: tl.constexpr,
):
    pid = tl.program_id(axis=0)
    num_pid_m = tl.cdiv(M, BLOCK_M)
    num_pid_n = tl.cdiv(N, BLOCK_N)
    num_pid_in_group = GROUP_M * num_pid_n
    group_id = pid // num_pid_in_group
    first_pid_m = group_id * GROUP_M
    group_size_m = min(num_pid_m - first_pid_m, GROUP_M)
    pid_m = first_pid_m + ((pid % num_pid_in_group) % group_size_m)
    pid_n = (pid % num_pid_in_group) // group_size_m

    offs_am = (pid_m * BLOCK_M + tl.arange(0, BLOCK_M)) % M
    offs_bn = (pid_n * BLOCK_N + tl.arange(0, BLOCK_N)) % N
    offs_k = tl.arange(0, BLOCK_K)
    a_ptrs = a_ptr + offs_am[:, None] * stride_am + offs_k[None, :] * stride_ak
    b_ptrs = b_ptr + offs_k[:, None] * stride_bk + offs_bn[None, :] * stride_bn

    acc = tl.zeros((BLOCK_M, BLOCK_N), dtype=tl.float32)
    for kk in range(0, tl.cdiv(K, BLOCK_K)):
        a = tl.load(a_ptrs, mask=offs_k[None, :] < K - kk * BLOCK_K, other=0.0)
        b = tl.load(b_ptrs, mask=offs_k[:, None] < K - kk * BLOCK_K, other=0.0)
        acc = tl.dot(a, b, acc)
        a_ptrs += BLOCK_K * stride_ak
        b_ptrs += BLOCK_K * stride_bk

    c = acc.to(c_ptr.dtype.element_ty)
    offs_cm = pid_m * BLOCK_M + tl.arange(0, BLOCK_M)
    offs_cn = pid_n * BLOCK_N + tl.arange(0, BLOCK_N)
    c_ptrs = c_ptr + offs_cm[:, None] * stride_cm + offs_cn[None, :] * stride_cn
    mask = (offs_cm[:, None] < M) & (offs_cn[None, :] < N)
    tl.store(c_ptrs, c, mask=mask)

# config = {"BLOCK_K": 128, "BLOCK_M": 64, "BLOCK_N": 512, "GROUP_M": 8, "arch": "sm_90", "dtype": "bf16", "num_ctas": 1, "num_stages": 3, "num_warps": 2}
# arch = sm_90


// ===== COMPILED SASS (sm_90a) =====

	.target	sm_90a

	.elftype	@"ET_EXEC"


//--------------------- .note.nv.tkinfo           --------------------------
	.section	.note.nv.tkinfo,"",@"SHT_NOTE"
	.sectionflags	@"SHF_NOTE_NV_TKINFO"
	.tkinfo
        /*0018*/ 	.word	0x00000002
        /*0030*/ 	.string	""
        /*0030*/ 	.string	"ptxas"
        /*0030*/ 	.string	"Cuda compilation tools, release 13.0, V13.0.88"
        /*0030*/ 	.string	"Build cuda_13.0.r13.0/compiler.36424714_0"
        /*0030*/ 	.string	"-v  -suppress-debug-info  -lineinfo  -arch sm_90a "



//--------------------- .note.nv.cuinfo           --------------------------
	.section	.note.nv.cuinfo,"",@"SHT_NOTE"
	.sectionflags	@"SHF_NOTE_NV_CUINFO"
        /*0018*/ 	.short	0x0002
        /*001a*/ 	.short	0x005a
        /*001c*/ 	.short	0x0082
	.zero		2


//--------------------- .nv.info                  --------------------------
	.section	.nv.info,"",@"SHT_CUDA_INFO"
	.align	4


	//----- nvinfo : EIATTR_REGCOUNT
	.align		4
        /*0000*/ 	.byte	0x04, 0x2f
        /*0002*/ 	.short	(.L_1 - .L_0)
	.align		4
.L_0:
        /*0004*/ 	.word	index@(matmul_kernel)
        /*0008*/ 	.word	0x00000020


	//----- nvinfo : EIATTR_FRAME_SIZE
	.align		4
.L_1:
        /*000c*/ 	.byte	0x04, 0x11
        /*000e*/ 	.short	(.L_3 - .L_2)
	.align		4
.L_2:
        /*0010*/ 	.word	index@(matmul_kernel)
        /*0014*/ 	.word	0x00008b00


	//----- nvinfo : EIATTR_MIN_STACK_SIZE
	.align		4
.L_3:
        /*0018*/ 	.byte	0x04, 0x12
        /*001a*/ 	.short	(.L_5 - .L_4)
	.align		4
.L_4:
        /*001c*/ 	.word	index@(matmul_kernel)
        /*0020*/ 	.word	0x00008b00
.L_5:


//--------------------- .nv.compat                --------------------------
	.section	.nv.compat,"",@"SHT_CUDA_COMPAT_INFO"
	.align	4
        /*0000*/ 	.byte	0x02, 0x09, 0x01, 0x00, 0x02, 0x02, 0x01, 0x00, 0x02, 0x05, 0x05, 0x00, 0x03, 0x07, 0x01, 0x01
        /*0010*/ 	.byte	0x02, 0x03, 0x00, 0x00, 0x02, 0x06, 0x01, 0x00, 0x04, 0x0b, 0x08, 0x00, 0x00, 0x00, 0x00, 0x00
        /*0020*/ 	.byte	0x00, 0x00, 0x00, 0x00


//--------------------- .nv.info.matmul_kernel    --------------------------
	.section	.nv.info.matmul_kernel,"",@"SHT_CUDA_INFO"
	.sectionflags	@""
	.align	4


	//----- nvinfo : EIATTR_CUDA_API_VERSION
	.align		4
        /*0000*/ 	.byte	0x04, 0x37
        /*0002*/ 	.short	(.L_7 - .L_6)
.L_6:
        /*0004*/ 	.word	0x00000082


	//----- nvinfo : EIATTR_KPARAM_INFO
	.align		4
.L_7:
        /*0008*/ 	.byte	0x04, 0x17
        /*000a*/ 	.short	(.L_9 - .L_8)
.L_8:
        /*000c*/ 	.word	0x00000000
        /*0010*/ 	.short	0x000d
        /*0012*/ 	.short	0x0048
        /*0014*/ 	.byte	0x00, 0xf4, 0x21, 0x00


	//----- nvinfo : EIATTR_KPARAM_INFO
	.align		4
.L_9:
        /*0018*/ 	.byte	0x04, 0x17
        /*001a*/ 	.short	(.L_11 - .L_10)
.L_10:
        /*001c*/ 	.word	0x00000000
        /*0020*/ 	.short	0x000c
        /*0022*/ 	.short	0x0040
        /*0024*/ 	.byte	0x00, 0xf4, 0x21, 0x00


	//----- nvinfo : EIATTR_KPARAM_INFO
	.align		4
.L_11:
        /*0028*/ 	.byte	0x04, 0x17
        /*002a*/ 	.short	(.L_13 - .L_12)
.L_12:
        /*002c*/ 	.word	0x00000000
        /*0030*/ 	.short	0x000b
        /*0032*/ 	.short	0x0038
        /*0034*/ 	.byte	0x00, 0xf0, 0x11, 0x00


	//----- nvinfo : EIATTR_KPARAM_INFO
	.align		4
.L_13:
        /*0038*/ 	.byte	0x04, 0x17
        /*003a*/ 	.short	(.L_15 - .L_14)
.L_14:
        /*003c*/ 	.word	0x00000000
        /*0040*/ 	.short	0x000a
        /*0042*/ 	.short	0x0034
        /*0044*/ 	.byte	0x00, 0xf0, 0x11, 0x00


	//----- nvinfo : EIATTR_KPARAM_INFO
	.align		4
.L_15:
        /*0048*/ 	.byte	0x04, 0x17
        /*004a*/ 	.short	(.L_17 - .L_16)
.L_16:
        /*004c*/ 	.word	0x00000000
        /*0050*/ 	.short	0x0009
        /*0052*/ 	.short	0x0030
        /*0054*/ 	.byte	0x00, 0xf0, 0x11, 0x00


	//----- nvinfo : EIATTR_KPARAM_INFO
	.align		4
.L_17:
        /*0058*/ 	.byte	0x04, 0x17
        /*005a*/ 	.short	(.L_19 - .L_18)
.L_18:
        /*005c*/ 	.word	0x00000000
        /*0060*/ 	.short	0x0008
        /*0062*/ 	.short	0x002c
        /*0064*/ 	.byte	0x00, 0xf0, 0x11, 0x00


	//----- nvinfo : EIATTR_KPARAM_INFO
	.align		4
.L_19:
        /*0068*/ 	.byte	0x04, 0x17
        /*006a*/ 	.short	(.L_21 - .L_20)
.L_20:
        /*006c*/ 	.word	0x00000000
        /*0070*/ 	.short	0x0007
        /*0072*/ 	.short	0x0028
        /*0074*/ 	.byte	0x00, 0xf0, 0x11, 0x00


	//----- nvinfo : EIATTR_KPARAM_INFO
	.align		4
.L_21:
        /*0078*/ 	.byte	0x04, 0x17
        /*007a*/ 	.short	(.L_23 - .L_22)
.L_22:
        /*007c*/ 	.word	0x00000000
        /*0080*/ 	.short	0x0006
        /*0082*/ 	.short	0x0024
        /*0084*/ 	.byte	0x00, 0xf0, 0x11, 0x00


	//----- nvinfo : EIATTR_KPARAM_INFO
	.align		4
.L_23:
        /*0088*/ 	.byte	0x04, 0x17
        /*008a*/ 	.short	(.L_25 - .L_24)
.L_24:
        /*008c*/ 	.word	0x00000000
        /*0090*/ 	.short	0x0005
        /*0092*/ 	.short	0x0020
        /*0094*/ 	.byte	0x00, 0xf0, 0x11, 0x00


	//----- nvinfo : EIATTR_KPARAM_INFO
	.align		4
.L_25:
        /*0098*/ 	.byte	0x04, 0x17
        /*009a*/ 	.short	(.L_27 - .L_26)
.L_26:
        /*009c*/ 	.word	0x00000000
        /*00a0*/ 	.short	0x0004
        /*00a2*/ 	.short	0x001c
        /*00a4*/ 	.byte	0x00, 0xf0, 0x11, 0x00


	//----- nvinfo : EIATTR_KPARAM_INFO
	.align		4
.L_27:
        /*00a8*/ 	.byte	0x04, 0x17
        /*00aa*/ 	.short	(.L_29 - .L_28)
.L_28:
        /*00ac*/ 	.word	0x00000000
        /*00b0*/ 	.short	0x0003
        /*00b2*/ 	.short	0x0018
        /*00b4*/ 	.byte	0x00, 0xf0, 0x11, 0x00


	//----- nvinfo : EIATTR_KPARAM_INFO
	.align		4
.L_29:
        /*00b8*/ 	.byte	0x04, 0x17
        /*00ba*/ 	.short	(.L_31 - .L_30)
.L_30:
        /*00bc*/ 	.word	0x00000000
        /*00c0*/ 	.short	0x0002
        /*00c2*/ 	.short	0x0010
        /*00c4*/ 	.byte	0x00, 0xf4, 0x21, 0x00


	//----- nvinfo : EIATTR_KPARAM_INFO
	.align		4
.L_31:
        /*00c8*/ 	.byte	0x04, 0x17
        /*00ca*/ 	.short	(.L_33 - .L_32)
.L_32:
        /*00cc*/ 	.word	0x00000000
        /*00d0*/ 	.short	0x0001
        /*00d2*/ 	.short	0x0008
        /*00d4*/ 	.byte	0x00, 0xf4, 0x21, 0x00


	//----- nvinfo : EIATTR_KPARAM_INFO
	.align		4
.L_33:
        /*00d8*/ 	.byte	0x04, 0x17
        /*00da*/ 	.short	(.L_35 - .L_34)
.L_34:
        /*00dc*/ 	.word	0x00000000
        /*00e0*/ 	.short	0x0000
        /*00e2*/ 	.short	0x0000
        /*00e4*/ 	.byte	0x00, 0xf4, 0x21, 0x00


	//----- nvinfo : EIATTR_SPARSE_MMA_MASK
	.align		4
.L_35:
        /*00e8*/ 	.byte	0x03, 0x50
        /*00ea*/ 	.short	0x0000


	//----- nvinfo : EIATTR_MAXREG_COUNT
	.align		4
        /*00ec*/ 	.byte	0x03, 0x1b
        /*00ee*/ 	.short	0x00ff


	//----- nvinfo : EIATTR_NUM_BARRIERS
	.align		4
        /*00f0*/ 	.byte	0x02, 0x4c
        /*00f2*/ 	.byte	0x01
	.zero		1


	//----- nvinfo : EIATTR_ANNOTATIONS
	.align		4
        /*00f4*/ 	.byte	0x04, 0x55
        /*00f6*/ 	.short	(.L_37 - .L_36)


	//   ....[0]....
.L_36:
        /*00f8*/ 	.word	0x00000001
        /*00fc*/ 	.byte	0xe0, 0x00, 0x00, 0x00, 0x01, 0x00, 0x00, 0x00, 0x00, 0x01, 0x00, 0x00, 0x01, 0x00, 0x00, 0x00
        /* <DEDUP_REMOVED lines=2473> */
        /*9b9c*/ 	.byte	0x30, 0x0f, 0x03, 0x00


	//----- nvinfo : EIATTR_MERCURY_ISA_VERSION
	.align		4
.L_37:
        /*9ba0*/ 	.byte	0x03, 0x5f
        /*9ba2*/ 	.short	0x0101


	//----- nvinfo : EIATTR_EXIT_INSTR_OFFSETS
	.align		4
        /*9ba4*/ 	.byte	0x04, 0x1c
        /*9ba6*/ 	.short	(.L_39 - .L_38)


	//   ....[0]....
.L_38:
        /*9ba8*/ 	.word	0x00101630


	//   ....[1]....
        /*9bac*/ 	.word	0x00101660


	//----- nvinfo : EIATTR_REQNTID
	.align		4
.L_39:
        /*9bb0*/ 	.byte	0x04, 0x10
        /*9bb2*/ 	.short	(.L_41 - .L_40)
.L_40:
        /*9bb4*/ 	.word	0x00000040
        /*9bb8*/ 	.word	0x00000001
        /*9bbc*/ 	.word	0x00000001


	//----- nvinfo : EIATTR_CBANK_PARAM_SIZE
	.align		4
.L_41:
        /*9bc0*/ 	.byte	0x03, 0x19
        /*9bc2*/ 	.short	0x0050


	//----- nvinfo : EIATTR_PARAM_CBANK
	.align		4
        /*9bc4*/ 	.byte	0x04, 0x0a
        /*9bc6*/ 	.short	(.L_43 - .L_42)
	.align		4
.L_42:
        /*9bc8*/ 	.word	index@(.nv.constant0.matmul_kernel)
        /*9bcc*/ 	.short	0x0210
        /*9bce*/ 	.short	0x0050


	//----- nvinfo : EIATTR_SW_WAR
	.align		4
.L_43:
        /*9bd0*/ 	.byte	0x04, 0x36
        /*9bd2*/ 	.short	(.L_45 - .L_44)
.L_44:
        /*9bd4*/ 	.word	0x00000008
.L_45:


//--------------------- .nv.callgraph             --------------------------
	.section	.nv.callgraph,"",@"SHT_CUDA_CALLGRAPH"
	.align	4
	.sectionentsize	8
	.align		4
        /*0000*/ 	.word	0x00000000
	.align		4
        /*0004*/ 	.word	0xffffffff
	.align		4
        /*0008*/ 	.word	0x00000000
	.align		4
        /*000c*/ 	.word	0xfffffffe
	.align		4
        /*0010*/ 	.word	0x00000000
	.align		4
        /*0014*/ 	.word	0xfffffffd
	.align		4
        /*0018*/ 	.word	0x00000000
	.align		4
        /*001c*/ 	.word	0xfffffffc


//--------------------- .text.matmul_kernel       --------------------------
	.section	.text.matmul_kernel,"ax",@progbits
	.align	128
        .global         matmul_kernel
        .type           matmul_kernel,@function
        .size           matmul_kernel,(.L_x_3 - matmul_kernel)
        .other          matmul_kernel,@"STO_CUDA_ENTRY STV_DEFAULT"
matmul_kernel:
.text.matmul_kernel:
[----:B------:R-:W0:Y:S08]  /*0000*/  LDC R1, c[0x0][0x28] ;  /* 0x00000a00ff017b82 */ /* 0x000e300000000800 */
[----:B------:R-:W1:Y:S01]  /*0010*/  LDC.64 R2, c[0x0][0x228] ;  /* 0x00008a00ff027b82 */ /* 0x000e620000000a00 */
[----:B0-----:R-:W-:Y:S01]  /*0020*/  VIADD R1, R1, 0xffff7500 ;  /* 0xffff750001017836 */ /* 0x001fe20000000000 */
[----:B------:R-:W-:Y:S01]  /*0030*/  UMOV UR4, 0x400 ;  /* 0x0000040000047882 */ /* 0x000fe20000000000 */
[----:B------:R-:W-:-:S02]  /*0040*/  CS2R R24, SRZ ;  /* 0x0000000000187805 */ /* 0x000fc4000001ff00 */
[----:B------:R-:W-:Y:S02]  /*0050*/  CS2R R26, SRZ ;  /* 0x00000000001a7805 */ /* 0x000fe4000001ff00 */
[----:B------:R-:W-:Y:S02]  /*0060*/  CS2R R16, SRZ ;  /* 0x0000000000107805 */ /* 0x000fe4000001ff00 */
[----:B------:R-:W-:Y:S02]  /*0070*/  CS2R R18, SRZ ;  /* 0x0000000000127805 */ /* 0x000fe4000001ff00 */
[----:B------:R-:W-:Y:S01]  /*0080*/  CS2R R20, SRZ ;  /* 0x0000000000147805 */ /* 0x000fe2000001ff00 */
[----:B------:R-:W0:Y:S01]  /*0090*/  LDC R29, c[0x0][0x230] ;  /* 0x00008c00ff1d7b82 */ /* 0x000e220000000800 */
[----:B------:R-:W-:Y:S02]  /*00a0*/  CS2R R22, SRZ ;  /* 0x0000000000167805 */ /* 0x000fe4000001ff00 */
[----:B------:R-:W-:-:S05]  /*00b0*/  CS2R R14, SRZ ;  /* 0x00000000000e7805 */ /* 0x000fca000001ff00 */
[----:B------:R-:W2:Y:S01]  /*00c0*/  S2UR UR5, SR_CgaCtaId ;  /* 0x00000000000579c3 */ /* 0x000ea20000008800 */
[----:B-1----:R-:W-:Y:S01]  /*00d0*/  VIADD R0, R3, 0x1ff ;  /* 0x000001ff03007836 */ /* 0x002fe20000000000 */
[----:B------:R-:W-:Y:S04]  /*00e0*/  STL [R1+0x3ac8], R3 ;  /* 0x003ac80301007387 */ /* 0x000fe80000100800 */
[----:B------:R-:W-:Y:S01]  /*00f0*/  SHF.R.S32.HI R5, RZ, 0x1f, R0 ;  /* 0x0000001fff057819 */ /* 0x000fe20000011400 */
[----:B------:R0:W-:Y:S03]  /*0100*/  STL [R1+0x3acc], R2 ;  /* 0x003acc0201007387 */ /* 0x0001e60000100800 */
[----:B------:R-:W-:Y:S01]  /*0110*/  LEA.HI R5, R5, R0, RZ, 0x9 ;  /* 0x0000000005057211 */ /* 0x000fe200078f48ff */
[----:B------:R-:W-:Y:S03]  /*0120*/  STL [R1+0x360], RZ ;  /* 0x000360ff01007387 */ /* 0x000fe60000100800 */
[----:B------:R-:W-:Y:S01]  /*0130*/  SHF.R.S32.HI R0, RZ, 0x9, R5 ;  /* 0x00000009ff007819 */ /* 0x000fe20000011405 */
[----:B------:R-:W-:Y:S01]  /*0140*/  STL [R1+0x364], RZ ;  /* 0x000364ff01007387 */ /* 0x000fe20000100800 */
[----:B------:R-:W-:Y:S01]  /*0150*/  ULDC.64 UR8, c[0x0][0x208] ;  /* 0x0000820000087ab9 */ /* 0x000fe20000000a00 */
[----:B--2---:R-:W-:-:S02]  /*0160*/  ULEA UR4, UR5, UR4, 0x18 ;  /* 0x0000000405047291 */ /* 0x004fc4000f8ec03f */
[----:B------:R-:W-:Y:S01]  /*0170*/  IMAD.SHL.U32 R0, R0, 0x8, RZ ;  /* 0x0000000800007824 */ /* 0x000fe200078e00ff */
[----:B------:R-:W1:Y:S04]  /*0180*/  S2R R5, SR_CTAID.X ;  /* 0x0000000000057919 */ /* 0x000e680000002500 */
[-C--:B------:R-:W-:Y:S01]  /*0190*/  IABS R9, R0.reuse ;  /* 0x0000000000097213 */ /* 0x080fe20000000000 */
[----:B------:R-:W-:Y:S01]  /*01a0*/  STL [R1+0x368], RZ ;  /* 0x000368ff01007387 */ /* 0x000fe20000100800 */
[----:B------:R-:W-:Y:S02]  /*01b0*/  IABS R12, R0 ;  /* 0x00000000000c7213 */ /* 0x000fe40000000000 */
[----:B------:R-:W2:Y:S01]  /*01c0*/  I2F.RP R4, R9 ;  /* 0x0000000900047306 */ /* 0x000ea20000209400 */
[----:B------:R-:W-:Y:S04]  /*01d0*/  STL [R1+0x36c], RZ ;  /* 0x00036cff01007387 */ /* 0x000fe80000100800 */
[----:B------:R-:W-:Y:S04]  /*01e0*/  STL [R1+0x350], RZ ;  /* 0x000350ff01007387 */ /* 0x000fe80000100800 */
[----:B------:R-:W-:Y:S04]  /*01f0*/  STL [R1+0x354], RZ ;  /* 0x000354ff01007387 */ /* 0x000fe80000100800 */
[----:B------:R-:W-:Y:S01]  /*0200*/  STL [R1+0x358], RZ ;  /* 0x000358ff01007387 */ /* 0x000fe20000100800 */
[----:B--2---:R-:W2:Y:S03]  /*0210*/  MUFU.RCP R4, R4 ;  /* 0x0000000400047308 */ /* 0x004ea60000001000 */
[----:B------:R-:W-:Y:S04]  /*0220*/  STL [R1+0x35c], RZ ;  /* 0x00035cff01007387 */ /* 0x000fe80000100800 */
[----:B------:R-:W-:Y:S01]  /*0230*/  STL [R1+0x340], RZ ;  /* 0x000340ff01007387 */ /* 0x000fe20000100800 */
[----:B-1----:R-:W-:-:S03]  /*0240*/  IABS R10, R5 ;  /* 0x00000005000a7213 */ /* 0x002fc60000000000 */
[----:B------:R-:W-:Y:S04]  /*0250*/  STL [R1+0x344], RZ ;  /* 0x000344ff01007387 */ /* 0x000fe80000100800 */
[----:B------:R-:W-:Y:S01]  /*0260*/  STL [R1+0x348], RZ ;  /* 0x000348ff01007387 */ /* 0x000fe20000100800 */
[----:B--2---:R-:W-:-:S03]  /*0270*/  VIADD R6, R4, 0xffffffe ;  /* 0x0ffffffe04067836 */ /* 0x004fc60000000000 */
[----:B------:R-:W-:Y:S01]  /*0280*/  STL [R1+0x34c], RZ ;  /* 0x00034cff01007387 */ /* 0x000fe20000100800 */
[----:B------:R-:W-:Y:S01]  /*0290*/  IMAD.MOV R4, RZ, RZ, -R12 ;  /* 0x000000ffff047224 */ /* 0x000fe200078e0a0c */
[----:B------:R-:W-:Y:S01]  /*02a0*/  CS2R R12, SRZ ;  /* 0x00000000000c7805 */ /* 0x000fe2000001ff00 */
[----:B------:R1:W2:Y:S01]  /*02b0*/  F2I.FTZ.U32.TRUNC.NTZ R7, R6 ;  /* 0x0000000600077305 */ /* 0x0002a2000021f000 */
[----:B------:R-:W-:Y:S04]  /*02c0*/  STL [R1+0x330], RZ ;  /* 0x000330ff01007387 */ /* 0x000fe80000100800 */
[----:B------:R-:W-:Y:S04]  /*02d0*/  STL [R1+0x334], RZ ;  /* 0x000334ff01007387 */ /* 0x000fe80000100800 */
[----:B------:R-:W-:Y:S01]  /*02e0*/  STL [R1+0x338], RZ ;  /* 0x000338ff01007387 */ /* 0x000fe20000100800 */
[----:B-1----:R-:W-:-:S03]  /*02f0*/  IMAD.MOV.U32 R6, RZ, RZ, RZ ;  /* 0x000000ffff067224 */ /* 0x002fc600078e00ff */
[----:B------:R-:W-:Y:S01]  /*0300*/  STL [R1+0x33c], RZ ;  /* 0x00033cff01007387 */ /* 0x000fe20000100800 */
[----:B--2---:R-:W-:-:S03]  /*0310*/  IMAD.MOV R8, RZ, RZ, -R7 ;  /* 0x000000ffff087224 */ /* 0x004fc600078e0a07 */
[----:B------:R-:W-:Y:S01]  /*0320*/  STL [R1+0x320], RZ ;  /* 0x000320ff01007387 */ /* 0x000fe20000100800 */
[----:B------:R-:W-:-:S03]  /*0330*/  IMAD R11, R8, R9, RZ ;  /* 0x00000009080b7224 */ /* 0x000fc600078e02ff */
[----:B------:R-:W-:Y:S01]  /*0340*/  STL [R1+0x324], RZ ;  /* 0x000324ff01007387 */ /* 0x000fe20000100800 */
[----:B------:R-:W-:Y:S02]  /*0350*/  IMAD.MOV.U32 R8, RZ, RZ, R10 ;  /* 0x000000ffff087224 */ /* 0x000fe400078e000a */
[----:B------:R-:W-:Y:S01]  /*0360*/  IMAD.HI.U32 R7, R7, R11, R6 ;  /* 0x0000000b07077227 */ /* 0x000fe200078e0006 */
[----:B------:R-:W-:Y:S04]  /*0370*/  STL [R1+0x328], RZ ;  /* 0x000328ff01007387 */ /* 0x000fe80000100800 */
[----:B------:R-:W-:Y:S01]  /*0380*/  STL [R1+0x32c], RZ ;  /* 0x00032cff01007387 */ /* 0x000fe20000100800 */
[----:B------:R-:W-:-:S03]  /*0390*/  IMAD.HI.U32 R7, R7, R8, RZ ;  /* 0x0000000807077227 */ /* 0x000fc600078e00ff */
[----:B------:R-:W-:Y:S01]  /*03a0*/  STL [R1+0x310], RZ ;  /* 0x000310ff01007387 */ /* 0x000fe20000100800 */
[----:B------:R-:W-:-:S03]  /*03b0*/  IMAD R4, R7, R4, R8 ;  /* 0x0000000407047224 */ /* 0x000fc600078e0208 */
[----:B------:R-:W-:Y:S02]  /*03c0*/  STL [R1+0x314], RZ ;  /* 0x000314ff01007387 */ /* 0x000fe40000100800 */
[----:B------:R-:W-:Y:S02]  /*03d0*/  ISETP.GT.U32.AND P1, PT, R9, R4, PT ;  /* 0x000000040900720c */ /* 0x000fe40003f24070 */
[----:B------:R-:W-:Y:S04]  /*03e0*/  STL [R1+0x318], RZ ;  /* 0x000318ff01007387 */ /* 0x000fe80000100800 */
[----:B------:R-:W-:Y:S04]  /*03f0*/  STL [R1+0x31c], RZ ;  /* 0x00031cff01007387 */ /* 0x000fe80000100800 */
[----:B------:R-:W-:Y:S03]  /*0400*/  STL [R1+0x300], RZ ;  /* 0x000300ff01007387 */ /* 0x000fe60000100800 */
[----:B------:R-:W-:Y:S01]  /*0410*/  @!P1 IMAD.IADD R4, R4, 0x1, -R9 ;  /* 0x0000000104049824 */ /* 0x000fe200078e0a09 */
[----:B------:R-:W-:Y:S01]  /*0420*/  STL [R1+0x304], RZ ;  /* 0x000304ff01007387 */ /* 0x000fe20000100800 */
[----:B------:R-:W-:Y:S01]  /*0430*/  @!P1 VIADD R7, R7, 0x1 ;  /* 0x0000000107079836 */ /* 0x000fe20000000000 */
[----:B------:R-:W-:-:S02]  /*0440*/  ISETP.NE.AND P1, PT, R0, RZ, PT ;  /* 0x000000ff0000720c */ /* 0x000fc40003f25270 */
[----:B------:R-:W-:Y:S01]  /*0450*/  STL [R1+0x308], RZ ;  /* 0x000308ff01007387 */ /* 0x000fe20000100800 */
[----:B------:R-:W-:Y:S02]  /*0460*/  ISETP.GE.U32.AND P0, PT, R4, R9, PT ;  /* 0x000000090400720c */ /* 0x000fe40003f06070 */
[----:B------:R-:W-:Y:S01]  /*0470*/  LOP3.LUT R4, R5, R0, RZ, 0x3c, !PT ;  /* 0x0000000005047212 */ /* 0x000fe200078e3cff */
[----:B------:R-:W-:Y:S03]  /*0480*/  STL [R1+0x30c], RZ ;  /* 0x00030cff01007387 */ /* 0x000fe60000100800 */
[----:B------:R-:W-:Y:S01]  /*0490*/  ISETP.GE.AND P2, PT, R4, RZ, PT ;  /* 0x000000ff0400720c */ /* 0x000fe20003f46270 */
[----:B------:R-:W-:Y:S01]  /*04a0*/  STL [R1+0x2f0], RZ ;  /* 0x0002f0ff01007387 */ /* 0x000fe20000100800 */
[----:B------:R-:W-:Y:S02]  /*04b0*/  VIADD R4, R2, 0x3f ;  /* 0x0000003f02047836 */ /* 0x000fe40000000000 */
[----:B0-----:R-:W-:Y:S01]  /*04c0*/  VIADD R2, R29, 0x7f ;  /* 0x0000007f1d027836 */ /* 0x001fe20000000000 */
[----:B------:R-:W-:Y:S02]  /*04d0*/  STL [R1+0x2f4], RZ ;  /* 0x0002f4ff01007387 */ /* 0x000fe40000100800 */
[----:B------:R-:W-:-:S02]  /*04e0*/  @P0 VIADD R7, R7, 0x1 ;  /* 0x0000000107070836 */ /* 0x000fc40000000000 */
[----:B------:R-:W-:Y:S02]  /*04f0*/  STL [R1+0x2f8], RZ ;  /* 0x0002f8ff01007387 */ /* 0x000fe40000100800 */
[----:B------:R-:W-:Y:S01]  /*0500*/  IMAD.MOV.U32 R6, RZ, RZ, R7 ;  /* 0x000000ffff067224 */ /* 0x000fe200078e0007 */
[----:B------:R-:W-:Y:S01]  /*0510*/  SHF.R.S32.HI R7, RZ, 0x1f, R4 ;  /* 0x0000001fff077819 */ /* 0x000fe20000011404 */
[----:B------:R-:W-:Y:S02]  /*0520*/  STL [R1+0x2fc], RZ ;  /* 0x0002fcff01007387 */ /* 0x000fe40000100800 */
[----:B------:R-:W-:Y:S01]  /*0530*/  @!P2 IMAD.MOV R6, RZ, RZ, -R6 ;  /* 0x000000ffff06a224 */ /* 0x000fe200078e0a06 */
[----:B------:R-:W-:Y:S01]  /*0540*/  @!P1 LOP3.LUT R6, RZ, R0, RZ, 0x33, !PT ;  /* 0x00000000ff069212 */ /* 0x000fe200078e33ff */
[----:B------:R-:W-:Y:S01]  /*0550*/  STL [R1+0x2e0], RZ ;  /* 0x0002e0ff01007387 */ /* 0x000fe20000100800 */
[----:B------:R-:W-:-:S03]  /*0560*/  LEA.HI R7, R7, R4, RZ, 0x6 ;  /* 0x0000000407077211 */ /* 0x000fc600078f30ff */
[----:B------:R-:W-:Y:S01]  /*0570*/  STL [R1+0x2e4], RZ ;  /* 0x0002e4ff01007387 */ /* 0x000fe20000100800 */
[----:B------:R-:W-:Y:S02]  /*0580*/  IMAD.SHL.U32 R28, R6, 0x8, RZ ;  /* 0x00000008061c7824 */ /* 0x000fe400078e00ff */
[----:B------:R-:W-:Y:S01]  /*0590*/  IMAD.MOV R6, RZ, RZ, -R6 ;  /* 0x000000ffff067224 */ /* 0x000fe200078e0a06 */
[----:B------:R-:W-:Y:S02]  /*05a0*/  STL [R1+0x2e8], RZ ;  /* 0x0002e8ff01007387 */ /* 0x000fe40000100800 */
[----:B------:R-:W-:Y:S01]  /*05b0*/  LEA.HI.SX32 R4, R7, -R28, 0x1a ;  /* 0x8000001c07047211 */ /* 0x000fe200078fd2ff */
[----:B------:R-:W-:Y:S01]  /*05c0*/  IMAD R11, R0, R6, R5 ;  /* 0x00000006000b7224 */ /* 0x000fe200078e0205 */
[----:B------:R-:W-:Y:S01]  /*05d0*/  STL [R1+0x2ec], RZ ;  /* 0x0002ecff01007387 */ /* 0x000fe20000100800 */
[----:B------:R-:W-:Y:S01]  /*05e0*/  IMAD.MOV.U32 R6, RZ, RZ, RZ ;  /* 0x000000ffff067224 */ /* 0x000fe200078e00ff */
[----:B------:R-:W-:-:S02]  /*05f0*/  VIMNMX R4, R4, 0x8, PT ;  /* 0x0000000804047848 */ /* 0x000fc40003fe0100 */
[----:B------:R-:W-:Y:S02]  /*0600*/  STL [R1+0x2d0], RZ ;  /* 0x0002d0ff01007387 */ /* 0x000fe40000100800 */
[-C--:B------:R-:W-:Y:S02]  /*0610*/  IABS R10, R4.reuse ;  /* 0x00000004000a7213 */ /* 0x080fe40000000000 */
[----:B------:R-:W-:Y:S01]  /*0620*/  STL [R1+0x2d4], RZ ;  /* 0x0002d4ff01007387 */ /* 0x000fe20000100800 */
[----:B------:R-:W-:Y:S01]  /*0630*/  IABS R0, R4 ;  /* 0x0000000400007213 */ /* 0x000fe20000000000 */
[----:B------:R-:W0:Y:S02]  /*0640*/  I2F.RP R8, R10 ;  /* 0x0000000a00087306 */ /* 0x000e240000209400 */
[----:B------:R-:W-:Y:S04]  /*0650*/  STL [R1+0x2d8], RZ ;  /* 0x0002d8ff01007387 */ /* 0x000fe80000100800 */
[----:B------:R-:W-:Y:S04]  /*0660*/  STL [R1+0x2dc], RZ ;  /* 0x0002dcff01007387 */ /* 0x000fe80000100800 */
[----:B------:R-:W-:Y:S04]  /*0670*/  STL [R1+0x2c0], RZ ;  /* 0x0002c0ff01007387 */ /* 0x000fe80000100800 */
[----:B------:R-:W-:Y:S01]  /*0680*/  STL [R1+0x2c4], RZ ;  /* 0x0002c4ff01007387 */ /* 0x000fe20000100800 */
[----:B0-----:R-:W0:Y:S03]  /*0690*/  MUFU.RCP R8, R8 ;  /* 0x0000000800087308 */ /* 0x001e260000001000 */
[----:B------:R-:W-:Y:S04]  /*06a0*/  STL [R1+0x2c8], RZ ;  /* 0x0002c8ff01007387 */ /* 0x000fe80000100800 */
[----:B------:R-:W-:Y:S04]  /*06b0*/  STL [R1+0x2cc], RZ ;  /* 0x0002ccff01007387 */ /* 0x000fe80000100800 */
[----:B------:R-:W-:Y:S04]  /*06c0*/  STL [R1+0x2b0], RZ ;  /* 0x0002b0ff01007387 */ /* 0x000fe80000100800 */
[----:B------:R-:W-:Y:S01]  /*06d0*/  STL [R1+0x2b4], RZ ;  /* 0x0002b4ff01007387 */ /* 0x000fe20000100800 */
[----:B0-----:R-:W-:-:S03]  /*06e0*/  VIADD R7, R8, 0xffffffe ;  /* 0x0ffffffe08077836 */ /* 0x001fc60000000000 */
[----:B------:R-:W-:Y:S04]  /*06f0*/  STL [R1+0x2b8], RZ ;  /* 0x0002b8ff01007387 */ /* 0x000fe80000100800 */
[----:B------:R-:W-:Y:S01]  /*0700*/  STL [R1+0x2bc], RZ ;  /* 0x0002bcff01007387 */ /* 0x000fe20000100800 */
[----:B------:R-:W0:Y:S03]  /*0710*/  F2I.FTZ.U32.TRUNC.NTZ R7, R7 ;  /* 0x0000000700077305 */ /* 0x000e26000021f000 */
[----:B------:R-:W-:Y:S04]  /*0720*/  STL [R1+0x2a0], RZ ;  /* 0x0002a0ff01007387 */ /* 0x000fe80000100800 */
[----:B------:R-:W-:Y:S04]  /*0730*/  STL [R1+0x2a4], RZ ;  /* 0x0002a4ff01007387 */ /* 0x000fe80000100800 */
[----:B------:R-:W-:Y:S04]  /*0740*/  STL [R1+0x2a8], RZ ;  /* 0x0002a8ff01007387 */ /* 0x000fe80000100800 */
[----:B------:R-:W-:Y:S01]  /*0750*/  STL [R1+0x2ac], RZ ;  /* 0x0002acff01007387 */ /* 0x000fe20000100800 */
[----:B0-----:R-:W-:-:S03]  /*0760*/  IMAD.MOV R9, RZ, RZ, -R7 ;  /* 0x000000ffff097224 */ /* 0x001fc600078e0a07 */
[----:B------:R-:W-:Y:S01]  /*0770*/  STL [R1+0x290], RZ ;  /* 0x000290ff01007387 */ /* 0x000fe20000100800 */
[----:B------:R-:W-:Y:S01]  /*0780*/  IMAD.MOV.U32 R5, RZ, RZ, R9 ;  /* 0x000000ffff057224 */ /* 0x000fe200078e0009 */
[----:B------:R-:W-:Y:S02]  /*0790*/  IABS R9, R11 ;  /* 0x0000000b00097213 */ /* 0x000fe40000000000 */
[----:B------:R-:W-:Y:S01]  /*07a0*/  STL [R1+0x294], RZ ;  /* 0x000294ff01007387 */ /* 0x000fe20000100800 */
[----:B------:R-:W-:-:S03]  /*07b0*/  IMAD R5, R5, R10, RZ ;  /* 0x0000000a05057224 */ /* 0x000fc600078e02ff */
[----:B------:R-:W-:Y:S01]  /*07c0*/  STL [R1+0x298], RZ ;  /* 0x000298ff01007387 */ /* 0x000fe20000100800 */
[----:B------:R-:W-:-:S03]  /*07d0*/  IMAD.HI.U32 R6, R7, R5, R6 ;  /* 0x0000000507067227 */ /* 0x000fc600078e0006 */
[----:B------:R-:W-:Y:S01]  /*07e0*/  STL [R1+0x29c], RZ ;  /* 0x00029cff01007387 */ /* 0x000fe20000100800 */
[----:B------:R-:W-:Y:S02]  /*07f0*/  IMAD.MOV R5, RZ, RZ, -R0 ;  /* 0x000000ffff057224 */ /* 0x000fe400078e0a00 */
[----:B------:R-:W-:Y:S01]  /*0800*/  IMAD.HI.U32 R0, R6, R9, RZ ;  /* 0x0000000906007227 */ /* 0x000fe200078e00ff */
[----:B------:R-:W-:Y:S01]  /*0810*/  STL [R1+0x280], RZ ;  /* 0x000280ff01007387 */ /* 0x000fe20000100800 */
[----:B------:R-:W-:Y:S02]  /*0820*/  CS2R R6, SRZ ;  /* 0x0000000000067805 */ /* 0x000fe4000001ff00 */
[----:B------:R-:W-:Y:S01]  /*0830*/  IMAD R5, R0, R5, R9 ;  /* 0x0000000500057224 */ /* 0x000fe200078e0209 */
[----:B------:R-:W-:Y:S01]  /*0840*/  STL [R1+0x284], RZ ;  /* 0x000284ff01007387 */ /* 0x000fe20000100800 */
[----:B------:R-:W-:-:S03]  /*0850*/  CS2R R8, SRZ ;  /* 0x0000000000087805 */ /* 0x000fc6000001ff00 */
[----:B------:R-:W-:Y:S01]  /*0860*/  STL [R1+0x288], RZ ;  /* 0x000288ff01007387 */ /* 0x000fe20000100800 */
[----:B------:R-:W-:-:S03]  /*0870*/  ISETP.GT.U32.AND P1, PT, R10, R5, PT ;  /* 0x000000050a00720c */ /* 0x000fc60003f24070 */
[----:B------:R-:W-:Y:S04]  /*0880*/  STL [R1+0x28c], RZ ;  /* 0x00028cff01007387 */ /* 0x000fe80000100800 */
[----:B------:R-:W-:Y:S04]  /*0890*/  STL [R1+0x270], RZ ;  /* 0x000270ff01007387 */ /* 0x000fe80000100800 */
[----:B------:R-:W-:Y:S02]  /*08a0*/  STL [R1+0x274], RZ ;  /* 0x000274ff01007387 */ /* 0x000fe40000100800 */
[----:B------:R-:W-:-:S02]  /*08b0*/  @!P1 IMAD.IADD R5, R5, 0x1, -R10 ;  /* 0x0000000105059824 */ /* 0x000fc400078e0a0a */
[----:B------:R-:W-:Y:S01]  /*08c0*/  STL [R1+0x278], RZ ;  /* 0x000278ff01007387 */ /* 0x000fe20000100800 */
[----:B------:R-:W-:Y:S01]  /*08d0*/  @!P1 VIADD R0, R0, 0x1 ;  /* 0x0000000100009836 */ /* 0x000fe20000000000 */
[----:B------:R-:W-:Y:S02]  /*08e0*/  ISETP.NE.AND P1, PT, R4, RZ, PT ;  /* 0x000000ff0400720c */ /* 0x000fe40003f25270 */
[----:B------:R-:W-:Y:S01]  /*08f0*/  STL [R1+0x27c], RZ ;  /* 0x00027cff01007387 */ /* 0x000fe20000100800 */
[----:B------:R-:W-:Y:S02]  /*0900*/  ISETP.GE.U32.AND P0, PT, R5, R10, PT ;  /* 0x0000000a0500720c */ /* 0x000fe40003f06070 */
[-C--:B------:R-:W-:Y:S01]  /*0910*/  LOP3.LUT R5, R11, R4.reuse, RZ, 0x3c, !PT ;  /* 0x000000040b057212 */ /* 0x080fe200078e3cff */
[----:B------:R-:W-:Y:S03]  /*0920*/  STL [R1+0x260], RZ ;  /* 0x000260ff01007387 */ /* 0x000fe60000100800 */
[----:B------:R-:W-:Y:S01]  /*0930*/  ISETP.GE.AND P2, PT, R5, RZ, PT ;  /* 0x000000ff0500720c */ /* 0x000fe20003f46270 */
[----:B------:R-:W-:Y:S04]  /*0940*/  STL [R1+0x264], RZ ;  /* 0x000264ff01007387 */ /* 0x000fe80000100800 */
[----:B------:R-:W-:Y:S02]  /*0950*/  STL [R1+0x268], RZ ;  /* 0x000268ff01007387 */ /* 0x000fe40000100800 */
[----:B------:R-:W-:Y:S01]  /*0960*/  @P0 VIADD R0, R0, 0x1 ;  /* 0x0000000100000836 */ /* 0x000fe20000000000 */
[----:B------:R-:W-:Y:S01]  /*0970*/  ISETP.GE.AND P0, PT, R2, 0x80, PT ;  /* 0x000000800200780c */ /* 0x000fe20003f06270 */
[----:B------:R-:W-:Y:S04]  /*0980*/  STL [R1+0x26c], RZ ;  /* 0x00026cff01007387 */ /* 0x000fe80000100800 */
[----:B------:R-:W-:Y:S01]  /*0990*/  STL [R1+0x250], RZ ;  /* 0x000250ff01007387 */ /* 0x000fe20000100800 */
[----:B------:R-:W-:Y:S01]  /*09a0*/  @!P2 IMAD.MOV R0, RZ, RZ, -R0 ;  /* 0x000000ffff00a224 */ /* 0x000fe200078e0a00 */
[----:B------:R-:W-:-:S02]  /*09b0*/  @!P1 LOP3.LUT R0, RZ, R4, RZ, 0x33, !PT ;  /* 0x00000004ff009212 */ /* 0x000fc400078e33ff */
[----:B------:R-:W-:Y:S03]  /*09c0*/  STL [R1+0x254], RZ ;  /* 0x000254ff01007387 */ /* 0x000fe60000100800 */
[----:B------:R-:W-:Y:S01]  /*09d0*/  IMAD.SHL.U32 R3, R0, 0x200, RZ ;  /* 0x0000020000037824 */ /* 0x000fe200078e00ff */
[----:B------:R-:W-:Y:S01]  /*09e0*/  STL [R1+0x258], RZ ;  /* 0x000258ff01007387 */ /* 0x000fe20000100800 */
[----:B------:R-:W-:Y:S02]  /*09f0*/  IMAD.MOV R5, RZ, RZ, -R0 ;  /* 0x000000ffff057224 */ /* 0x000fe400078e0a00 */
[C---:B------:R-:W-:Y:S01]  /*0a00*/  VIADD R0, R3.reuse, 0x1 ;  /* 0x0000000103007836 */ /* 0x040fe20000000000 */
[----:B------:R-:W-:Y:S01]  /*0a10*/  STL [R1+0x25c], RZ ;  /* 0x00025cff01007387 */ /* 0x000fe20000100800 */
[----:B------:R-:W-:Y:S02]  /*0a20*/  VIADD R2, R3, 0x2 ;  /* 0x0000000203027836 */ /* 0x000fe40000000000 */
[----:B------:R-:W-:Y:S01]  /*0a30*/  IMAD R5, R4, R5, R11 ;  /* 0x0000000504057224 */ /* 0x000fe200078e020b */
[----:B------:R-:W-:Y:S01]  /*0a40*/  STL [R1+0x240], RZ ;  /* 0x000240ff01007387 */ /* 0x000fe20000100800 */
[----:B------:R-:W-:-:S02]  /*0a50*/  CS2R R10, SRZ ;  /* 0x00000000000a7805 */ /* 0x000fc4000001ff00 */
[----:B------:R-:W-:Y:S01]  /*0a60*/  IMAD.IADD R28, R28, 0x1, R5 ;  /* 0x000000011c1c7824 */ /* 0x000fe200078e0205 */
[----:B------:R-:W-:Y:S01]  /*0a70*/  STL [R1+0x244], RZ ;  /* 0x000244ff01007387 */ /* 0x000fe20000100800 */
[----:B------:R-:W-:-:S03]  /*0a80*/  CS2R R4, SRZ ;  /* 0x0000000000047805 */ /* 0x000fc6000001ff00 */
[----:B------:R-:W-:Y:S04]  /*0a90*/  STL [R1+0x248], RZ ;  /* 0x000248ff01007387 */ /* 0x000fe80000100800 */
        /* <DEDUP_REMOVED lines=141> */
[----:B------:R-:W-:Y:S04]  /*1370*/  STL [R1], RZ ;  /* 0x000000ff01007387 */ /* 0x000fe80000100800 */
        /* <DEDUP_REMOVED lines=15> */
[----:B------:R-:W-:Y:S04]  /*1470*/  STL [R1+0x9f0], R3 ;  /* 0x0009f00301007387 */ /* 0x000fe80000100800 */
[----:B------:R0:W-:Y:S04]  /*1480*/  STL [R1+0xd94], R0 ;  /* 0x000d940001007387 */ /* 0x0001e80000100800 */
[----:B------:R1:W-:Y:S01]  /*1490*/  STL [R1+0xd90], R2 ;  /* 0x000d900201007387 */ /* 0x0003e20000100800 */
[----:B------:R-:W2:Y:S01]  /*14a0*/  S2R R29, SR_TID.X ;  /* 0x00000000001d7919 */ /* 0x000ea20000002100 */
[----:B0-----:R-:W-:-:S02]  /*14b0*/  VIADD R0, R3, 0x3 ;  /* 0x0000000303007836 */ /* 0x001fc40000000000 */
[----:B-1----:R-:W-:-:S03]  /*14c0*/  VIADD R2, R3, 0x4 ;  /* 0x0000000403027836 */ /* 0x002fc60000000000 */
[----:B------:R0:W-:Y:S04]  /*14d0*/  STL [R1+0xd8c], R0 ;  /* 0x000d8c0001007387 */ /* 0x0001e80000100800 */
[----:B------:R1:W-:Y:S01]  /*14e0*/  STL [R1+0xd88], R2 ;  /* 0x000d880201007387 */ /* 0x0003e20000100800 */
[C---:B0-----:R-:W-:Y:S02]  /*14f0*/  VIADD R0, R3.reuse, 0x5 ;  /* 0x0000000503007836 */ /* 0x041fe40000000000 */
[----:B-1----:R-:W-:-:S03]  /*1500*/  VIADD R2, R3, 0x6 ;  /* 0x0000000603027836 */ /* 0x002fc60000000000 */
[----:B------:R0:W-:Y:S04]  /*1510*/  STL [R1+0xd84], R0 ;  /* 0x000d840001007387 */ /* 0x0001e80000100800 */
[----:B------:R1:W-:Y:S01]  /*1520*/  STL [R1+0xd80], R2 ;  /* 0x000d800201007387 */ /* 0x0003e20000100800 */
[----:B0-----:R-:W-:Y:S01]  /*1530*/  VIADD R0, R3, 0x7 ;  /* 0x0000000703007836 */ /* 0x001fe20000000000 */
[----:B--2---:R-:W-:Y:S01]  /*1540*/  LOP3.LUT R29, R29, 0x3f, RZ, 0xc0, !PT ;  /* 0x0000003f1d1d7812 */ /* 0x004fe200078ec0ff */
[----:B-1----:R-:W-:-:S03]  /*1550*/  VIADD R2, R3, 0x8 ;  /* 0x0000000803027836 */ /* 0x002fc60000000000 */
[----:B------:R0:W-:Y:S04]  /*1560*/  STL [R1+0xd7c], R0 ;  /* 0x000d7c0001007387 */ /* 0x0001e80000100800 */
[----:B------:R1:W-:Y:S01]  /*1570*/  STL [R1+0xd78], R2 ;  /* 0x000d780201007387 */ /* 0x0003e20000100800 */
[C---:B0-----:R-:W-:Y:S02]  /*1580*/  VIADD R0, R3.reuse, 0x9 ;  /* 0x0000000903007836 */ /* 0x041fe40000000000 */
        /* <DEDUP_REMOVED lines=19> */
[C---:B0-----:R-:W-:Y:S01]  /*16c0*/  IADD3 R0, R3.reuse, 0x13, RZ ;  /* 0x0000001303007810 */ /* 0x041fe20007ffe0ff */
[----:B-1----:R-:W-:-:S04]  /*16d0*/  VIADD R2, R3, 0x14 ;  /* 0x0000001403027836 */ /* 0x002fc80000000000 */
        /* <DEDUP_REMOVED lines=226> */
[----:B------:R-:W-:Y:S02]  /*2500*/  IMAD R28, R28, 0x40, R29 ;  /* 0x000000401c1c7824 */ /* 0x000fe400078e021d */
[C---:B0-----:R-:W-:Y:S02]  /*2510*/  VIADD R0, R3.reuse, 0x85 ;  /* 0x0000008503007836 */ /* 0x041fe40000000000 */
[----:B-1----:R-:W-:-:S05]  /*2520*/  VIADD R2, R3, 0x86 ;  /* 0x0000008603027836 */ /* 0x002fca0000000000 */
[----:B------:R0:W-:Y:S02]  /*2530*/  STL [R1+0xb80], R2 ;  /* 0x000b800201007387 */ /* 0x0001e40000100800 */
[----:B0-----:R-:W-:-:S05]  /*2540*/  VIADD R2, R3, 0x87 ;  /* 0x0000008703027836 */ /* 0x001fca0000000000 */
        /* <DEDUP_REMOVED lines=55> */
[----:B0-----:R-:W-:-:S05]  /*28c0*/  IADD3 R2, R3, 0xa3, RZ ;  /* 0x000000a303027810 */ /* 0x001fca0007ffe0ff */
        /* <DEDUP_REMOVED lines=606> */
[----:B------:R0:W-:Y:S01]  /*4eb0*/  STL [R1+0x44c], R2 ;  /* 0x00044c0201007387 */ /* 0x0001e20000100800 */
[C---:B------:R-:W-:Y:S02]  /*4ec0*/  VIADD R29, R3.reuse, 0x1d4 ;  /* 0x000001d4031d7836 */ /* 0x040fe40000000000 */
[----:B0-----:R-:W-:-:S05]  /*4ed0*/  VIADD R2, R3, 0x1d3 ;  /* 0x000001d303027836 */ /* 0x001fca0000000000 */
[----:B------:R0:W-:Y:S04]  /*4ee0*/  STL [R1+0x448], R2 ;  /* 0x0004480201007387 */ /* 0x0001e80000100800 */
[----:B0-----:R0:W5:Y:S04]  /*4ef0*/  LDL.LU R2, [R1+0x3acc] ;  /* 0x003acc0001027983 */ /* 0x0011680000300800 */
[----:B------:R1:W-:Y:S04]  /*4f00*/  STL [R1+0x3ac4], R28 ;  /* 0x003ac41c01007387 */ /* 0x0003e80000100800 */
[----:B------:R2:W-:Y:S01]  /*4f10*/  STL [R1+0x444], R29 ;  /* 0x0004441d01007387 */ /* 0x0005e20000100800 */
[----:B-1----:R-:W-:-:S02]  /*4f20*/  VIADD R28, R3, 0x1d5 ;  /* 0x000001d5031c7836 */ /* 0x002fc40000000000 */
[----:B--2---:R-:W-:-:S03]  /*4f30*/  VIADD R29, R3, 0x1d6 ;  /* 0x000001d6031d7836 */ /* 0x004fc60000000000 */
[----:B------:R1:W-:Y:S04]  /*4f40*/  STL [R1+0x440], R28 ;  /* 0x0004401c01007387 */ /* 0x0003e80000100800 */
[----:B------:R2:W-:Y:S01]  /*4f50*/  STL [R1+0x43c], R29 ;  /* 0x00043c1d01007387 */ /* 0x0005e20000100800 */
[C---:B-1----:R-:W-:Y:S02]  /*4f60*/  VIADD R28, R3.reuse, 0x1d7 ;  /* 0x000001d7031c7836 */ /* 0x042fe40000000000 */
        /* <DEDUP_REMOVED lines=51> */
[C---:B-1----:R-:W-:Y:S01]  /*52a0*/  VIADD R28, R3.reuse, 0x1f1 ;  /* 0x000001f1031c7836 */ /* 0x042fe20000000000 */
[----:B--2---:R-:W-:-:S04]  /*52b0*/  IADD3 R29, R3, 0x1f2, RZ ;  /* 0x000001f2031d7810 */ /* 0x004fc80007ffe0ff */
        /* <DEDUP_REMOVED lines=24> */
[----:B------:R1:W-:Y:S02]  /*5440*/  STL [R1+0x3a0], R28 ;  /* 0x0003a01c01007387 */ /* 0x0003e40000100800 */
[----:B-1----:R-:W-:Y:S02]  /*5450*/  VIADD R28, R3, 0x1ff ;  /* 0x000001ff031c7836 */ /* 0x002fe40000000000 */
[----:B------:R0:W5:Y:S01]  /*5460*/  LDL.LU R3, [R1+0x3ac8] ;  /* 0x003ac80001037983 */ /* 0x0001620000300800 */
[----:B------:R-:W-:Y:S05]  /*5470*/  @!P0 BRA `(.L_x_0) ;  /* 0x00000e0800e48947 */ /* 0x000fea0003800000 */
[----:B------:R-:W2:Y:S01]  /*5480*/  LDL.LU R14, [R1+0xc30] ;  /* 0x000c3000010e7983 */ /* 0x000ea20000300800 */
[----:B------:R-:W-:Y:S01]  /*5490*/  IMAD.MOV.U32 R22, RZ, RZ, R0 ;  /* 0x000000ffff167224 */ /* 0x000fe200078e0000 */
[----:B-----5:R-:W-:Y:S01]  /*54a0*/  IABS R8, R2 ;  /* 0x0000000200087213 */ /* 0x020fe20000000000 */
[----:B------:R-:W-:Y:S01]  /*54b0*/  ULDC.64 UR6, c[0x0][0x218] ;  /* 0x0000860000067ab9 */ /* 0x000fe20000000a00 */
[----:B------:R-:W3:Y:S01]  /*54c0*/  LDL R11, [R1+0x3a4] ;  /* 0x0003a400010b7983 */ /* 0x000ee20000100800 */
[----:B------:R-:W-:Y:S01]  /*54d0*/  ISETP.GE.AND P2, PT, R29, RZ, PT ;  /* 0x000000ff1d00720c */ /* 0x000fe20003f46270 */
[----:B------:R-:W-:Y:S02]  /*54e0*/  ULDC UR5, c[0x0][0x240] ;  /* 0x0000900000057ab9 */ /* 0x000fe40000000800 */
[----:B------:R-:W4:Y:S04]  /*54f0*/  LDL.LU R26, [R1+0x44c] ;  /* 0x00044c00011a7983 */ /* 0x000f280000300800 */
[----:B------:R-:W4:Y:S04]  /*5500*/  LDL.LU R20, [R1+0xc68] ;  /* 0x000c680001147983 */ /* 0x000f280000300800 */
[----:B------:R-:W4:Y:S04]  /*5510*/  LDL R25, [R1+0x3d0] ;  /* 0x0003d00001197983 */ /* 0x000f280000100800 */
[----:B------:R-:W4:Y:S04]  /*5520*/  LDL.LU R27, [R1+0xc7c] ;  /* 0x000c7c00011b7983 */ /* 0x000f280000300800 */
[----:B------:R-:W4:Y:S04]  /*5530*/  LDL.LU R21, [R1+0xba4] ;  /* 0x000ba40001157983 */ /* 0x000f280000300800 */
[----:B------:R-:W4:Y:S04]  /*5540*/  LDL.LU R19, [R1+0xc80] ;  /* 0x000c800001137983 */ /* 0x000f280000300800 */
[----:B------:R-:W4:Y:S04]  /*5550*/  LDL.LU R24, [R1+0x454] ;  /* 0x0004540001187983 */ /* 0x000f280000300800 */
[----:B------:R-:W4:Y:S04]  /*5560*/  LDL.LU R16, [R1+0xc78] ;  /* 0x000c780001107983 */ /* 0x000f280000300800 */
[----:B------:R-:W2:Y:S04]  /*5570*/  LDL.LU R12, [R1+0x3dc] ;  /* 0x0003dc00010c7983 */ /* 0x000ea80000300800 */
[----:B------:R-:W4:Y:S04]  /*5580*/  LDL.LU R15, [R1+0xc5c] ;  /* 0x000c5c00010f7983 */ /* 0x000f280000300800 */
[----:B------:R-:W4:Y:S01]  /*5590*/  LDL.LU R23, [R1+0xc58] ;  /* 0x000c580001177983 */ /* 0x000f220000300800 */
[----:B------:R-:W-:-:S03]  /*55a0*/  IABS R0, R3 ;  /* 0x0000000300007213 */ /* 0x000fc60000000000 */
[----:B------:R-:W4:Y:S04]  /*55b0*/  LDL.LU R18, [R1+0x5d8] ;  /* 0x0005d80001127983 */ /* 0x000f280000300800 */
[----:B------:R-:W4:Y:S04]  /*55c0*/  LDL.LU R13, [R1+0xbe4] ;  /* 0x000be400010d7983 */ /* 0x000f280000300800 */
[----:B------:R-:W3:Y:S01]  /*55d0*/  LDL.LU R17, [R1+0x3a0] ;  /* 0x0003a00001117983 */ /* 0x000ee20000300800 */
[----:B------:R-:W1:Y:S03]  /*55e0*/  I2F.RP R4, R8 ;  /* 0x0000000800047306 */ /* 0x000e660000209400 */
[----:B------:R0:W-:Y:S04]  /*55f0*/  STL [R1+0x3d5c], R3 ;  /* 0x003d5c0301007387 */ /* 0x0001e80000100800 */
[----:B0-----:R-:W2:Y:S01]  /*5600*/  LDL R3, [R1+0x3ac4] ;  /* 0x003ac40001037983 */ /* 0x001ea20000100800 */
[----:B------:R-:W0:Y:S01]  /*5610*/  I2F.RP R7, R0 ;  /* 0x0000000000077306 */ /* 0x000e220000209400 */
[----:B------:R-:W-:-:S07]  /*5620*/  ISETP.GE.AND P5, PT, R28, RZ, PT ;  /* 0x000000ff1c00720c */ /* 0x000fce0003fa6270 */
[----:B-1----:R-:W1:Y:S08]  /*5630*/  MUFU.RCP R4, R4 ;  /* 0x0000000400047308 */ /* 0x002e700000001000 */
[----:B0-----:R-:W0:Y:S01]  /*5640*/  MUFU.RCP R7, R7 ;  /* 0x0000000700077308 */ /* 0x001e220000001000 */
[----:B-1----:R-:W-:-:S07]  /*5650*/  VIADD R4, R4, 0xffffffe ;  /* 0x0ffffffe04047836 */ /* 0x002fce0000000000 */
[----:B------:R1:W1:Y:S01]  /*5660*/  F2I.FTZ.U32.TRUNC.NTZ R5, R4 ;  /* 0x0000000400057305 */ /* 0x000262000021f000 */
[----:B0-----:R-:W-:Y:S02]  /*5670*/  VIADD R7, R7, 0xffffffe ;  /* 0x0ffffffe07077836 */ /* 0x001fe40000000000 */
[----:B-1----:R-:W-:-:S05]  /*5680*/  IMAD.MOV.U32 R4, RZ, RZ, RZ ;  /* 0x000000ffff047224 */ /* 0x002fca00078e00ff */
[----:B------:R-:W0:Y:S01]  /*5690*/  F2I.FTZ.U32.TRUNC.NTZ R7, R7 ;  /* 0x0000000700077305 */ /* 0x000e22000021f000 */
[----:B------:R-:W-:-:S04]  /*56a0*/  IMAD.MOV R6, RZ, RZ, -R5 ;  /* 0x000000ffff067224 */ /* 0x000fc800078e0a05 */
[----:B------:R-:W-:-:S04]  /*56b0*/  IMAD R6, R6, R8, RZ ;  /* 0x0000000806067224 */ /* 0x000fc800078e02ff */
[----:B------:R-:W-:-:S04]  /*56c0*/  IMAD.HI.U32 R6, R5, R6, R4 ;  /* 0x0000000605067227 */ /* 0x000fc800078e0004 */
[----:B0-----:R-:W-:Y:S01]  /*56d0*/  IMAD.MOV R5, RZ, RZ, -R7 ;  /* 0x000000ffff057224 */ /* 0x001fe200078e0a07 */
[----:B------:R-:W-:Y:S02]  /*56e0*/  ISETP.NE.AND P1, PT, R2, RZ, PT ;  /* 0x000000ff0200720c */ /* 0x000fe40003f25270 */
[----:B---3--:R-:W-:Y:S02]  /*56f0*/  IABS R10, R17 ;  /* 0x00000011000a7213 */ /* 0x008fe40000000000 */
[----:B--2---:R-:W-:Y:S02]  /*5700*/  IABS R9, R3 ;  /* 0x0000000300097213 */ /* 0x004fe40000000000 */
[----:B------:R-:W-:Y:S02]  /*5710*/  ISETP.GE.AND P6, PT, R17, RZ, PT ;  /* 0x000000ff1100720c */ /* 0x000fe40003fc6270 */
[----:B------:R-:W-:Y:S01]  /*5720*/  ISETP.GE.AND P4, PT, R3, RZ, PT ;  /* 0x000000ff0300720c */ /* 0x000fe20003f86270 */
[----:B------:R-:W-:-:S04]  /*5730*/  IMAD.HI.U32 R4, R6, R9, RZ ;  /* 0x0000000906047227 */ /* 0x000fc800078e00ff */
[----:B------:R-:W-:Y:S02]  /*5740*/  IMAD.MOV R4, RZ, RZ, -R4 ;  /* 0x000000ffff047224 */ /* 0x000fe400078e0a04 */
[----:B------:R-:W-:Y:S02]  /*5750*/  IMAD.MOV.U32 R6, RZ, RZ, RZ ;  /* 0x000000ffff067224 */ /* 0x000fe400078e00ff */
[C---:B------:R-:W-:Y:S02]  /*5760*/  IMAD R4, R8.reuse, R4, R9 ;  /* 0x0000000408047224 */ /* 0x040fe400078e0209 */
[----:B------:R-:W-:Y:S01]  /*5770*/  IMAD R9, R5, R0, RZ ;  /* 0x0000000005097224 */ /* 0x000fe200078e02ff */
[----:B------:R-:W-:Y:S02]  /*5780*/  IABS R5, R28 ;  /* 0x0000001c00057213 */ /* 0x000fe40000000000 */
[----:B------:R-:W-:Y:S01]  /*5790*/  ISETP.GT.U32.AND P0, PT, R8, R4, PT ;  /* 0x000000040800720c */ /* 0x000fe20003f04070 */
[----:B------:R-:W-:Y:S01]  /*57a0*/  IMAD.HI.U32 R6, R7, R9, R6 ;  /* 0x0000000907067227 */ /* 0x000fe200078e0006 */
[----:B------:R-:W-:-:S02]  /*57b0*/  IABS R9, R29 ;  /* 0x0000001d00097213 */ /* 0x000fc40000000000 */
[----:B------:R-:W2:Y:S01]  /*57c0*/  LDL.LU R29, [R1+0x3b8] ;  /* 0x0003b800011d7983 */ /* 0x000ea20000300800 */
[----:B------:R-:W-:Y:S02]  /*57d0*/  IMAD.MOV.U32 R17, RZ, RZ, R12 ;  /* 0x000000ffff117224 */ /* 0x000fe400078e000c */
[----:B------:R-:W-:-:S04]  /*57e0*/  IMAD.HI.U32 R7, R6, R5, RZ ;  /* 0x0000000506077227 */ /* 0x000fc800078e00ff */
[----:B------:R-:W-:Y:S02]  /*57f0*/  IMAD.MOV R7, RZ, RZ, -R7 ;  /* 0x000000ffff077224 */ /* 0x000fe400078e0a07 */
[----:B------:R-:W-:Y:S02]  /*5800*/  @!P0 IMAD.IADD R4, R4, 0x1, -R8 ;  /* 0x0000000104048824 */ /* 0x000fe400078e0a08 */
[----:B------:R-:W-:Y:S02]  /*5810*/  IMAD R5, R0, R7, R5 ;  /* 0x0000000700057224 */ /* 0x000fe400078e0205 */
[----:B------:R-:W-:Y:S01]  /*5820*/  IMAD.HI.U32 R7, R6, R9, RZ ;  /* 0x0000000906077227 */ /* 0x000fe200078e00ff */
[----:B------:R-:W-:Y:S02]  /*5830*/  ISETP.GT.U32.AND P0, PT, R8, R4, PT ;  /* 0x000000040800720c */ /* 0x000fe40003f04070 */
[----:B------:R-:W-:Y:S01]  /*5840*/  ISETP.GT.U32.AND P3, PT, R0, R5, PT ;  /* 0x000000050000720c */ /* 0x000fe20003f64070 */
[----:B------:R-:W-:-:S04]  /*5850*/  IMAD.MOV R7, RZ, RZ, -R7 ;  /* 0x000000ffff077224 */ /* 0x000fc800078e0a07 */
[----:B------:R-:W-:-:S06]  /*5860*/  IMAD R7, R0, R7, R9 ;  /* 0x0000000700077224 */ /* 0x000fcc00078e0209 */
[----:B------:R-:W-:Y:S01]  /*5870*/  @!P0 IMAD.IADD R4, R4, 0x1, -R8 ;  /* 0x0000000104048824 */ /* 0x000fe200078e0a08 */
[----:B--2---:R0:W-:Y:S04]  /*5880*/  STL [R1+0x3f78], R29 ;  /* 0x003f781d01007387 */ /* 0x0041e80000100800 */
[----:B0-----:R-:W2:Y:S04]  /*5890*/  LDL.LU R29, [R1+0x3a8] ;  /* 0x0003a800011d7983 */ /* 0x001ea80000300800 */
[----:B------:R-:W-:Y:S04]  /*58a0*/  STL [R1+0x3290], R4 ;  /* 0x0032900401007387 */ /* 0x000fe80000100800 */
[----:B------:R0:W-:Y:S04]  /*58b0*/  STL [R1+0x3f7c], R14 ;  /* 0x003f7c0e01007387 */ /* 0x0001e80000100800 */
[----:B0-----:R-:W3:Y:S01]  /*58c0*/  LDL.LU R14, [R1+0x3290] ;  /* 0x00329000010e7983 */ /* 0x001ee20000300800 */
[----:B------:R-:W-:-:S03]  /*58d0*/  IMAD.MOV.U32 R8, RZ, RZ, R10 ;  /* 0x000000ffff087224 */ /* 0x000fc600078e000a */
[----:B------:R-:W4:Y:S01]  /*58e0*/  LDL R28, [R1+0x3ac] ;  /* 0x0003ac00011c7983 */ /* 0x000f220000100800 */
[----:B------:R-:W-:-:S03]  /*58f0*/  IMAD.HI.U32 R10, R6, R8, RZ ;  /* 0x00000008060a7227 */ /* 0x000fc600078e00ff */
[----:B------:R-:W4:Y:S01]  /*5900*/  LDL R3, [R1+0x3b0] ;  /* 0x0003b00001037983 */ /* 0x000f220000100800 */
[----:B------:R-:W-:-:S03]  /*5910*/  IMAD.MOV R10, RZ, RZ, -R10 ;  /* 0x000000ffff0a7224 */ /* 0x000fc600078e0a0a */
[----:B------:R-:W4:Y:S01]  /*5920*/  LDL R12, [R1+0x3b4] ;  /* 0x0003b400010c7983 */ /* 0x000f220000100800 */
[----:B------:R-:W-:-:S03]  /*5930*/  IMAD R8, R0, R10, R8 ;  /* 0x0000000a00087224 */ /* 0x000fc600078e0208 */
[----:B------:R-:W4:Y:S01]  /*5940*/  LDL.LU R10, [R1+0x3a4] ;  /* 0x0003a400010a7983 */ /* 0x000f220000300800 */
[----:B------:R-:W-:Y:S01]  /*5950*/  @!P3 IMAD.IADD R5, R5, 0x1, -R0 ;  /* 0x000000010505b824 */ /* 0x000fe200078e0a00 */
[----:B------:R-:W-:-:S04]  /*5960*/  ISETP.GT.U32.AND P0, PT, R0, R7, PT ;  /* 0x000000070000720c */ /* 0x000fc80003f04070 */
[----:B------:R-:W-:Y:S01]  /*5970*/  ISETP.GT.U32.AND P3, PT, R0, R5, PT ;  /* 0x000000050000720c */ /* 0x000fe20003f64070 */
[----:B---3--:R-:W-:Y:S01]  /*5980*/  @!P4 IMAD.MOV R14, RZ, RZ, -R14 ;  /* 0x000000ffff0ec224 */ /* 0x008fe200078e0a0e */
[----:B------:R-:W-:-:S05]  /*5990*/  @!P1 LOP3.LUT R14, RZ, R2, RZ, 0x33, !PT ;  /* 0x00000002ff0e9212 */ /* 0x000fca00078e33ff */
[----:B------:R0:W-:Y:S04]  /*59a0*/  STL [R1+0x3290], R14 ;  /* 0x0032900e01007387 */ /* 0x0001e80000100800 */
[----:B0-----:R-:W3:Y:S01]  /*59b0*/  LDL.LU R14, [R1+0x3f7c] ;  /* 0x003f7c00010e7983 */ /* 0x001ee20000300800 */
[--C-:B------:R-:W-:Y:S01]  /*59c0*/  @!P0 IMAD.IADD R7, R7, 0x1, -R0.reuse ;  /* 0x0000000107078824 */ /* 0x100fe200078e0a00 */
[C---:B------:R-:W-:Y:S01]  /*59d0*/  ISETP.GT.U32.AND P1, PT, R0.reuse, R8, PT ;  /* 0x000000080000720c */ /* 0x040fe20003f24070 */
[----:B------:R-:W-:Y:S01]  /*59e0*/  @!P3 IMAD.IADD R5, R5, 0x1, -R0 ;  /* 0x000000010505b824 */ /* 0x000fe200078e0a00 */
[----:B--2---:R-:W-:Y:S02]  /*59f0*/  IABS R9, R29 ;  /* 0x0000001d00097213 */ /* 0x004fe40000000000 */
[----:B------:R-:W-:-:S02]  /*5a00*/  ISETP.GT.U32.AND P3, PT, R0, R7, PT ;  /* 0x000000070000720c */ /* 0x000fc40003f64070 */
[----:B------:R-:W-:Y:S02]  /*5a10*/  IABS R11, R11 ;  /* 0x0000000b000b7213 */ /* 0x000fe40000000000 */
[----:B----4-:R-:W-:Y:S01]  /*5a20*/  ISETP.GE.AND P4, PT, R10, RZ, PT ;  /* 0x000000ff0a00720c */ /* 0x010fe20003f86270 */
[----:B------:R-:W-:-:S04]  /*5a30*/  IMAD.HI.U32 R10, R6, R9, RZ ;  /* 0x00000009060a7227 */ /* 0x000fc800078e00ff */
[----:B------:R-:W-:Y:S02]  /*5a40*/  @!P1 IMAD.IADD R8, R8, 0x1, -R0 ;  /* 0x0000000108089824 */ /* 0x000fe400078e0a00 */
[----:B------:R-:W-:-:S04]  /*5a50*/  IMAD.HI.U32 R4, R6, R11, RZ ;  /* 0x0000000b06047227 */ /* 0x000fc800078e00ff */
[----:B------:R-:W-:Y:S02]  /*5a60*/  IMAD.MOV R10, RZ, RZ, -R10 ;  /* 0x000000ffff0a7224 */ /* 0x000fe400078e0a0a */
[----:B------:R-:W-:Y:S01]  /*5a70*/  @!P3 IMAD.IADD R7, R7, 0x1, -R0 ;  /* 0x000000010707b824 */ /* 0x000fe200078e0a00 */
[C---:B------:R-:W-:Y:S01]  /*5a80*/  ISETP.GT.U32.AND P3, PT, R0.reuse, R8, PT ;  /* 0x000000080000720c */ /* 0x040fe20003f64070 */
[----:B------:R-:W-:Y:S02]  /*5a90*/  IMAD.MOV R4, RZ, RZ, -R4 ;  /* 0x000000ffff047224 */ /* 0x000fe400078e0a04 */
[C---:B------:R-:W-:Y:S01]  /*5aa0*/  IMAD R9, R0.reuse, R10, R9 ;  /* 0x0000000a00097224 */ /* 0x040fe200078e0209 */
[----:B------:R-:W-:Y:S01]  /*5ab0*/  ISETP.GE.AND P0, PT, R29, RZ, PT ;  /* 0x000000ff1d00720c */ /* 0x000fe20003f06270 */
[----:B------:R-:W-:Y:S01]  /*5ac0*/  IMAD R11, R0, R4, R11 ;  /* 0x00000004000b7224 */ /* 0x000fe200078e020b */
[----:B------:R-:W2:Y:S01]  /*5ad0*/  LDL.LU R29, [R1+0x3f78] ;  /* 0x003f7800011d7983 */ /* 0x000ea20000300800 */
[----:B------:R-:W-:-:S02]  /*5ae0*/  IABS R2, R28 ;  /* 0x0000001c00027213 */ /* 0x000fc40000000000 */
[----:B------:R-:W-:Y:S01]  /*5af0*/  IABS R4, R3 ;  /* 0x0000000300047213 */ /* 0x000fe20000000000 */
[----:B------:R0:W-:Y:S01]  /*5b00*/  STL [R1+0x3f74], R9 ;  /* 0x003f740901007387 */ /* 0x0001e20000100800 */
[----:B------:R-:W-:Y:S02]  /*5b10*/  IMAD.MOV.U32 R3, RZ, RZ, R25 ;  /* 0x000000ffff037224 */ /* 0x000fe400078e0019 */
[----:B------:R-:W-:Y:S02]  /*5b20*/  IMAD.MOV.U32 R25, RZ, RZ, R26 ;  /* 0x000000ffff197224 */ /* 0x000fe400078e001a */
[----:B------:R-:W-:Y:S02]  /*5b30*/  IMAD.MOV.U32 R28, RZ, RZ, R17 ;  /* 0x000000ffff1c7224 */ /* 0x000fe400078e0011 */
[----:B------:R-:W-:Y:S02]  /*5b40*/  IMAD.MOV.U32 R26, RZ, RZ, R16 ;  /* 0x000000ffff1a7224 */ /* 0x000fe400078e0010 */
[----:B0-----:R-:W-:-:S02]  /*5b50*/  IMAD.MOV.U32 R9, RZ, RZ, R5 ;  /* 0x000000ffff097224 */ /* 0x001fc400078e0005 */
[----:B------:R-:W4:Y:S01]  /*5b60*/  LDL.LU R5, [R1+0x3ac] ;  /* 0x0003ac0001057983 */ /* 0x000f220000300800 */
[----:B------:R-:W-:Y:S02]  /*5b70*/  IMAD.MOV.U32 R17, RZ, RZ, R13 ;  /* 0x000000ffff117224 */ /* 0x000fe400078e000d */
[----:B------:R-:W-:Y:S01]  /*5b80*/  IMAD.HI.U32 R13, R6, R2, RZ ;  /* 0x00000002060d7227 */ /* 0x000fe200078e00ff */
[----:B------:R-:W-:-:S03]  /*5b90*/  @!P3 IADD3 R8, R8, -R0, RZ ;  /* 0x800000000808b210 */ /* 0x000fc60007ffe0ff */
[----:B------:R-:W-:Y:S02]  /*5ba0*/  @!P5 IMAD.MOV R9, RZ, RZ, -R9 ;  /* 0x000000ffff09d224 */ /* 0x000fe400078e0a09 */
[----:B------:R-:W-:Y:S02]  /*5bb0*/  IMAD.MOV R13, RZ, RZ, -R13 ;  /* 0x000000ffff0d7224 */ /* 0x000fe400078e0a0d */
[----:B------:R-:W-:Y:S01]  /*5bc0*/  @!P2 IMAD.MOV R7, RZ, RZ, -R7 ;  /* 0x000000ffff07a224 */ /* 0x000fe200078e0a07 */
[----:B------:R0:W-:Y:S01]  /*5bd0*/  STL [R1+0xa90], R9 ;  /* 0x000a900901007387 */ /* 0x0001e20000100800 */
[----:B------:R-:W-:Y:S02]  /*5be0*/  IMAD R2, R0, R13, R2 ;  /* 0x0000000d00027224 */ /* 0x000fe400078e0202 */
[----:B------:R-:W-:Y:S01]  /*5bf0*/  IMAD.MOV.U32 R13, RZ, RZ, R8 ;  /* 0x000000ffff0d7224 */ /* 0x000fe200078e0008 */
[----:B0-----:R-:W4:Y:S04]  /*5c00*/  LDL.LU R9, [R1+0x3f74] ;  /* 0x003f740001097983 */ /* 0x001f280000300800 */
[----:B------:R0:W-:Y:S04]  /*5c10*/  STL [R1+0xa8c], R7 ;  /* 0x000a8c0701007387 */ /* 0x0001e80000100800 */
[----:B------:R-:W4:Y:S01]  /*5c20*/  LDL R8, [R1+0x3bc] ;  /* 0x0003bc0001087983 */ /* 0x000f220000100800 */
[----:B---3--:R-:W-:-:S02]  /*5c30*/  IMAD.MOV.U32 R16, RZ, RZ, R14 ;  /* 0x000000ffff107224 */ /* 0x008fc400078e000e */
[----:B------:R-:W-:-:S04]  /*5c40*/  IMAD.HI.U32 R14, R6, R4, RZ ;  /* 0x00000004060e7227 */ /* 0x000fc800078e00ff */
[----:B------:R-:W-:-:S04]  /*5c50*/  IMAD.MOV R14, RZ, RZ, -R14 ;  /* 0x000000ffff0e7224 */ /* 0x000fc800078e0a0e */
[C---:B------:R-:W-:Y:S02]  /*5c60*/  IMAD R4, R0.reuse, R14, R4 ;  /* 0x0000000e00047224 */ /* 0x040fe400078e0204 */
[----:B------:R-:W3:Y:S01]  /*5c70*/  LDL R14, [R1+0x3c0] ;  /* 0x0003c000010e7983 */ /* 0x000ee20000100800 */
[----:B------:R-:W-:Y:S02]  /*5c80*/  ISETP.GT.U32.AND P1, PT, R0, R11, PT ;  /* 0x0000000b0000720c */ /* 0x000fe40003f24070 */
[----:B------:R-:W-:Y:S01]  /*5c90*/  IABS R12, R12 ;  /* 0x0000000c000c7213 */ /* 0x000fe20000000000 */
[----:B------:R-:W-:-:S10]  /*5ca0*/  @!P6 IMAD.MOV R13, RZ, RZ, -R13 ;  /* 0x000000ffff0de224 */ /* 0x000fd400078e0a0d */
[----:B------:R-:W-:Y:S01]  /*5cb0*/  @!P1 IMAD.IADD R11, R11, 0x1, -R0 ;  /* 0x000000010b0b9824 */ /* 0x000fe200078e0a00 */
[----:B--2---:R-:W-:-:S05]  /*5cc0*/  IABS R10, R29 ;  /* 0x0000001d000a7213 */ /* 0x004fca0000000000 */
[----:B0-----:R-:W-:Y:S01]  /*5cd0*/  IMAD.HI.U32 R7, R6, R10, RZ ;  /* 0x0000000a06077227 */ /* 0x001fe200078e00ff */
[----:B------:R-:W-:-:S03]  /*5ce0*/  ISETP.GT.U32.AND P1, PT, R0, R11, PT ;  /* 0x0000000b0000720c */ /* 0x000fc60003f24070 */
[----:B------:R-:W-:Y:S01]  /*5cf0*/  IMAD.MOV R7, RZ, RZ, -R7 ;  /* 0x000000ffff077224 */ /* 0x000fe200078e0a07 */
[----:B----4-:R-:W-:Y:S01]  /*5d00*/  ISETP.GE.AND P2, PT, R5, RZ, PT ;  /* 0x000000ff0500720c */ /* 0x010fe20003f46270 */
[----:B------:R-:W-:-:S04]  /*5d10*/  IMAD.HI.U32 R5, R6, R12, RZ ;  /* 0x0000000c06057227 */ /* 0x000fc800078e00ff */
[----:B------:R-:W-:Y:S02]  /*5d20*/  IMAD.MOV R5, RZ, RZ, -R5 ;  /* 0x000000ffff057224 */ /* 0x000fe400078e0a05 */
[C---:B------:R-:W-:Y:S02]  /*5d30*/  IMAD R10, R0.reuse, R7, R10 ;  /* 0x00000007000a7224 */ /* 0x040fe400078e020a */
[C---:B------:R-:W-:Y:S02]  /*5d40*/  IMAD R5, R0.reuse, R5, R12 ;  /* 0x0000000500057224 */ /* 0x040fe400078e020c */
[----:B------:R-:W2:Y:S04]  /*5d50*/  LDL.LU R12, [R1+0x3b0] ;  /* 0x0003b000010c7983 */ /* 0x000ea80000300800 */
[----:B------:R0:W-:Y:S01]  /*5d60*/  STL [R1+0xa80], R13 ;  /* 0x000a800d01007387 */ /* 0x0001e20000100800 */
[----:B------:R-:W-:Y:S01]  /*5d70*/  @!P1 IMAD.IADD R11, R11, 0x1, -R0 ;  /* 0x000000010b0b9824 */ /* 0x000fe200078e0a00 */
[----:B------:R-:W-:-:S02]  /*5d80*/  ISETP.GT.U32.AND P1, PT, R0, R5, PT ;  /* 0x000000050000720c */ /* 0x000fc40003f24070 */
[----:B0-----:R-:W4:Y:S01]  /*5d90*/  LDL.LU R13, [R1+0x3c4] ;  /* 0x0003c400010d7983 */ /* 0x001f220000300800 */
[----:B------:R-:W-:Y:S01]  /*5da0*/  IABS R7, R8 ;  /* 0x0000000800077213 */ /* 0x000fe20000000000 */
[----:B------:R-:W-:-:S09]  /*5db0*/  @!P4 IMAD.MOV R11, RZ, RZ, -R11 ;  /* 0x000000ffff0bc224 */ /* 0x000fd200078e0a0b */
[----:B------:R-:W-:Y:S01]  /*5dc0*/  @!P1 IMAD.IADD R5, R5, 0x1, -R0 ;  /* 0x0000000105059824 */ /* 0x000fe200078e0a00 */
[----:B------:R-:W-:Y:S01]  /*5dd0*/  ISETP.GE.AND P1, PT, R29, RZ, PT ;  /* 0x000000ff1d00720c */ /* 0x000fe20003f26270 */
[----:B------:R-:W-:Y:S01]  /*5de0*/  IMAD.MOV.U32 R29, RZ, RZ, R28 ;  /* 0x000000ffff1d7224 */ /* 0x000fe200078e001c */
[----:B---3--:R-:W-:Y:S02]  /*5df0*/  IABS R8, R14 ;  /* 0x0000000e00087213 */ /* 0x008fe40000000000 */
[----:B------:R-:W3:Y:S04]  /*5e00*/  LDL.LU R14, [R1+0x3b4] ;  /* 0x0003b400010e7983 */ /* 0x000ee80000300800 */
[----:B------:R0:W-:Y:S04]  /*5e10*/  STL [R1+0xa78], R11 ;  /* 0x000a780b01007387 */ /* 0x0001e80000100800 */
[----:B------:R-:W3:Y:S01]  /*5e20*/  LDL.LU R28, [R1+0x3c8] ;  /* 0x0003c800011c7983 */ /* 0x000ee20000300800 */
[----:B------:R-:W-:-:S02]  /*5e30*/  ISETP.GT.U32.AND P5, PT, R0, R9, PT ;  /* 0x000000090000720c */ /* 0x000fc40003fa4070 */
[C---:B------:R-:W-:Y:S02]  /*5e40*/  ISETP.GT.U32.AND P3, PT, R0.reuse, R2, PT ;  /* 0x000000020000720c */ /* 0x040fe40003f64070 */
[----:B------:R-:W-:-:S09]  /*5e50*/  ISETP.GT.U32.AND P6, PT, R0, R4, PT ;  /* 0x000000040000720c */ /* 0x000fd20003fc4070 */
[--C-:B------:R-:W-:Y:S02]  /*5e60*/  @!P5 IMAD.IADD R9, R9, 0x1, -R0.reuse ;  /* 0x000000010909d824 */ /* 0x100fe400078e0a00 */
[----:B------:R-:W-:-:S03]  /*5e70*/  @!P3 IMAD.IADD R2, R2, 0x1, -R0 ;  /* 0x000000010202b824 */ /* 0x000fc600078e0a00 */
[C---:B------:R-:W-:Y:S02]  /*5e80*/  ISETP.GT.U32.AND P5, PT, R0.reuse, R9, PT ;  /* 0x000000090000720c */ /* 0x040fe40003fa4070 */
[----:B------:R-:W-:Y:S01]  /*5e90*/  ISETP.GT.U32.AND P3, PT, R0, R2, PT ;  /* 0x000000020000720c */ /* 0x000fe20003f64070 */
[----:B------:R-:W-:Y:S02]  /*5ea0*/  @!P6 IMAD.IADD R4, R4, 0x1, -R0 ;  /* 0x000000010404e824 */ /* 0x000fe400078e0a00 */
[----:B0-----:R-:W-:-:S08]  /*5eb0*/  IMAD.HI.U32 R11, R6, R7, RZ ;  /* 0x00000007060b7227 */ /* 0x001fd000078e00ff */
[--C-:B------:R-:W-:Y:S01]  /*5ec0*/  @!P5 IMAD.IADD R9, R9, 0x1, -R0.reuse ;  /* 0x000000010909d824 */ /* 0x100fe200078e0a00 */
[C---:B------:R-:W-:Y:S02]  /*5ed0*/  ISETP.GT.U32.AND P5, PT, R0.reuse, R10, PT ;  /* 0x0000000a0000720c */ /* 0x040fe40003fa4070 */
[----:B------:R-:W-:Y:S01]  /*5ee0*/  ISETP.GT.U32.AND P4, PT, R0, R4, PT ;  /* 0x000000040000720c */ /* 0x000fe20003f84070 */
[----:B------:R-:W-:Y:S01]  /*5ef0*/  @!P3 IMAD.IADD R2, R2, 0x1, -R0 ;  /* 0x000000010202b824 */ /* 0x000fe200078e0a00 */
[----:B--2---:R-:W-:Y:S01]  /*5f00*/  ISETP.GE.AND P6, PT, R12, RZ, PT ;  /* 0x000000ff0c00720c */ /* 0x004fe20003fc6270 */
[----:B------:R-:W-:-:S04]  /*5f10*/  IMAD.HI.U32 R12, R6, R8, RZ ;  /* 0x00000008060c7227 */ /* 0x000fc800078e00ff */
[----:B------:R-:W-:Y:S02]  /*5f20*/  IMAD.MOV R11, RZ, RZ, -R11 ;  /* 0x000000ffff0b7224 */ /* 0x000fe400078e0a0b */
[----:B------:R-:W-:Y:S02]  /*5f30*/  IMAD.MOV R12, RZ, RZ, -R12 ;  /* 0x000000ffff0c7224 */ /* 0x000fe400078e0a0c */
[----:B------:R-:W-:Y:S02]  /*5f40*/  @!P5 IMAD.IADD R10, R10, 0x1, -R0 ;  /* 0x000000010a0ad824 */ /* 0x000fe400078e0a00 */
[----:B------:R-:W-:Y:S02]  /*5f50*/  @!P0 IMAD.MOV R9, RZ, RZ, -R9 ;  /* 0x000000ffff098224 */ /* 0x000fe400078e0a09 */
[C---:B------:R-:W-:Y:S02]  /*5f60*/  IMAD R7, R0.reuse, R11, R7 ;  /* 0x0000000b00077224 */ /* 0x040fe400078e0207 */
[C---:B------:R-:W-:Y:S01]  /*5f70*/  IMAD R8, R0.reuse, R12, R8 ;  /* 0x0000000c00087224 */ /* 0x040fe200078e0208 */
[----:B------:R-:W-:Y:S01]  /*5f80*/  ISETP.GT.U32.AND P5, PT, R0, R10, PT ;  /* 0x0000000a0000720c */ /* 0x000fe20003fa4070 */
[----:B------:R-:W2:Y:S01]  /*5f90*/  LDL.LU R12, [R1+0x3bc] ;  /* 0x0003bc00010c7983 */ /* 0x000ea20000300800 */
[----:B------:R-:W-:Y:S01]  /*5fa0*/  @!P4 IMAD.IADD R4, R4, 0x1, -R0 ;  /* 0x000000010404c824 */ /* 0x000fe200078e0a00 */
[----:B------:R-:W-:-:S02]  /*5fb0*/  ISETP.GT.U32.AND P4, PT, R0, R7, PT ;  /* 0x000000070000720c */ /* 0x000fc40003f84070 */
[----:B------:R0:W-:Y:S01]  /*5fc0*/  STL [R1+0xa74], R9 ;  /* 0x000a740901007387 */ /* 0x0001e20000100800 */
[----:B------:R-:W-:-:S03]  /*5fd0*/  IMAD.MOV.U32 R11, RZ, RZ, R4 ;  /* 0x000000ffff0b7224 */ /* 0x000fc600078e0004 */
[----:B0-----:R-:W2:Y:S01]  /*5fe0*/  LDL.LU R9, [R1+0x3c0] ;  /* 0x0003c00001097983 */ /* 0x001ea20000300800 */
[----:B------:R-:W-:-:S03]  /*5ff0*/  @!P6 IMAD.MOV R11, RZ, RZ, -R11 ;  /* 0x000000ffff0be224 */ /* 0x000fc600078e0a0b */
[--C-:B------:R-:W-:Y:S01]  /*6000*/  @!P5 IMAD.IADD R10, R10, 0x1, -R0.reuse ;  /* 0x000000010a0ad824 */ /* 0x100fe200078e0a00 */
[----:B----4-:R-:W-:Y:S02]  /*6010*/  ISETP.GE.AND P5, PT, R13, RZ, PT ;  /* 0x000000ff0d00720c */ /* 0x010fe40003fa6270 */
[----:B------:R-:W-:Y:S01]  /*6020*/  @!P4 IMAD.IADD R7, R7, 0x1, -R0 ;  /* 0x000000010707c824 */ /* 0x000fe200078e0a00 */
[----:B---3--:R-:W-:Y:S01]  /*6030*/  ISETP.GE.AND P3, PT, R14, RZ, PT ;  /* 0x000000ff0e00720c */ /* 0x008fe20003f66270 */
[----:B------:R-:W-:-:S04]  /*6040*/  IMAD.MOV.U32 R14, RZ, RZ, R2 ;  /* 0x000000ffff0e7224 */ /* 0x000fc800078e0002 */
[----:B------:R-:W-:-:S05]  /*6050*/  @!P2 IMAD.MOV R14, RZ, RZ, -R14 ;  /* 0x000000ffff0ea224 */ /* 0x000fca00078e0a0e */
[----:B------:R0:W-:Y:S04]  /*6060*/  STL [R1+0xa70], R14 ;  /* 0x000a700e01007387 */ /* 0x0001e80000100800 */
[----:B0-----:R-:W3:Y:S01]  /*6070*/  LDL.LU R14, [R1+0x3cc] ;  /* 0x0003cc00010e7983 */ /* 0x001ee20000300800 */
[----:B------:R-:W-:Y:S01]  /*6080*/  IABS R2, R13 ;  /* 0x0000000d00027213 */ /* 0x000fe20000000000 */
[----:B------:R-:W-:Y:S01]  /*6090*/  IMAD.MOV.U32 R13, RZ, RZ, R3 ;  /* 0x000000ffff0d7224 */ /* 0x000fe200078e0003 */
[----:B------:R-:W-:Y:S01]  /*60a0*/  IABS R4, R28 ;  /* 0x0000001c00047213 */ /* 0x000fe20000000000 */
[----:B------:R3:W-:Y:S01]  /*60b0*/  STL [R1+0xa6c], R11 ;  /* 0x000a6c0b01007387 */ /* 0x0007e20000100800 */
[----:B------:R-:W-:-:S03]  /*60c0*/  ISETP.GE.AND P4, PT, R28, RZ, PT ;  /* 0x000000ff1c00720c */ /* 0x000fc60003f86270 */
[----:B------:R-:W4:Y:S04]  /*60d0*/  LDL R28, [R1+0x3d4] ;  /* 0x0003d400011c7983 */ /* 0x000f280000100800 */
[----:B------:R-:W4:Y:S01]  /*60e0*/  LDL R3, [R1+0x3d8] ;  /* 0x0003d80001037983 */ /* 0x000f220000100800 */
[----:B------:R-:W-:Y:S01]  /*60f0*/  ISETP.GT.U32.AND P0, PT, R0, R5, PT ;  /* 0x000000050000720c */ /* 0x000fe20003f04070 */
[----:B------:R-:W-:-:S12]  /*6100*/  @!P1 IMAD.MOV R10, RZ, RZ, -R10 ;  /* 0x000000ffff0a9224 */ /* 0x000fd800078e0a0a */
[----:B------:R-:W-:-:S04]  /*6110*/  @!P0 IMAD.IADD R5, R5, 0x1, -R0 ;  /* 0x0000000105058824 */ /* 0x000fc800078e0a00 */
[----:B------:R-:W-:-:S05]  /*6120*/  @!P3 IMAD.MOV R5, RZ, RZ, -R5 ;  /* 0x000000ffff05b224 */ /* 0x000fca00078e0a05 */
[----:B------:R0:W-:Y:S01]  /*6130*/  STL [R1+0xa64], R5 ;  /* 0x000a640501007387 */ /* 0x0001e20000100800 */
[----:B--2---:R-:W-:Y:S01]  /*6140*/  ISETP.GE.AND P2, PT, R12, RZ, PT ;  /* 0x000000ff0c00720c */ /* 0x004fe20003f46270 */
[----:B------:R-:W-:Y:S01]  /*6150*/  IMAD.HI.U32 R12, R6, R4, RZ ;  /* 0x00000004060c7227 */ /* 0x000fe200078e00ff */
[----:B------:R-:W-:-:S03]  /*6160*/  ISETP.GE.AND P0, PT, R9, RZ, PT ;  /* 0x000000ff0900720c */ /* 0x000fc60003f06270 */
[----:B------:R-:W-:-:S04]  /*6170*/  IMAD.HI.U32 R9, R6, R2, RZ ;  /* 0x0000000206097227 */ /* 0x000fc800078e00ff */
[----:B------:R-:W-:Y:S02]  /*6180*/  IMAD.MOV R9, RZ, RZ, -R9 ;  /* 0x000000ffff097224 */ /* 0x000fe400078e0a09 */
[----:B------:R-:W-:Y:S02]  /*6190*/  IMAD.MOV R12, RZ, RZ, -R12 ;  /* 0x000000ffff0c7224 */ /* 0x000fe400078e0a0c */
[C---:B------:R-:W-:Y:S01]  /*61a0*/  IMAD R2, R0.reuse, R9, R2 ;  /* 0x0000000900027224 */ /* 0x040fe200078e0202 */
[----:B------:R-:W-:Y:S01]  /*61b0*/  IABS R9, R13 ;  /* 0x0000000d00097213 */ /* 0x000fe20000000000 */
[----:B------:R4:W-:Y:S01]  /*61c0*/  STL [R1+0xa60], R10 ;  /* 0x000a600a01007387 */ /* 0x0009e20000100800 */
[----:B------:R-:W-:Y:S01]  /*61d0*/  IMAD R4, R0, R12, R4 ;  /* 0x0000000c00047224 */ /* 0x000fe200078e0204 */
[----:B------:R-:W-:Y:S02]  /*61e0*/  IABS R12, R29 ;  /* 0x0000001d000c7213 */ /* 0x000fe40000000000 */
[----:B------:R1:W-:Y:S01]  /*61f0*/  STL [R1+0x3f70], R6 ;  /* 0x003f700601007387 */ /* 0x0003e20000100800 */
[----:B---3--:R-:W-:-:S05]  /*6200*/  IABS R11, R14 ;  /* 0x0000000e000b7213 */ /* 0x008fca0000000000 */
[----:B0-----:R-:W-:-:S04]  /*6210*/  IMAD.MOV.U32 R5, RZ, RZ, R11 ;  /* 0x000000ffff057224 */ /* 0x001fc800078e000b */
[----:B------:R-:W-:Y:S01]  /*6220*/  IMAD.HI.U32 R13, R6, R5, RZ ;  /* 0x00000005060d7227 */ /* 0x000fe200078e00ff */
[----:B----4-:R-:W-:Y:S02]  /*6230*/  IABS R10, R28 ;  /* 0x0000001c000a7213 */ /* 0x010fe40000000000 */
[----:B------:R-:W-:Y:S01]  /*6240*/  IABS R11, R3 ;  /* 0x00000003000b7213 */ /* 0x000fe20000000000 */
[----:B------:R-:W-:Y:S01]  /*6250*/  IMAD.MOV R13, RZ, RZ, -R13 ;  /* 0x000000ffff0d7224 */ /* 0x000fe200078e0a0d */
[----:B------:R-:W-:Y:S01]  /*6260*/  ISETP.GE.AND P1, PT, R14, RZ, PT ;  /* 0x000000ff0e00720c */ /* 0x000fe20003f26270 */
[----:B------:R-:W-:Y:S02]  /*6270*/  IMAD.MOV.U32 R3, RZ, RZ, R24 ;  /* 0x000000ffff037224 */ /* 0x000fe400078e0018 */
[----:B------:R-:W-:Y:S02]  /*6280*/  IMAD.MOV.U32 R28, RZ, RZ, R25 ;  /* 0x000000ffff1c7224 */ /* 0x000fe400078e0019 */
[----:B------:R-:W-:-:S02]  /*6290*/  IMAD.MOV.U32 R24, RZ, RZ, R16 ;  /* 0x000000ffff187224 */ /* 0x000fc400078e0010 */
[----:B------:R-:W-:Y:S02]  /*62a0*/  IMAD.MOV.U32 R25, RZ, RZ, R15 ;  /* 0x000000ffff197224 */ /* 0x000fe400078e000f */
[----:B------:R-:W-:Y:S02]  /*62b0*/  IMAD R5, R0, R13, R5 ;  /* 0x0000000d00057224 */ /* 0x000fe400078e0205 */
[----:B------:R-:W-:-:S04]  /*62c0*/  IMAD.HI.U32 R13, R6, R9, RZ ;  /* 0x00000009060d7227 */ /* 0x000fc800078e00ff */
[----:B------:R-:W-:-:S04]  /*62d0*/  IMAD.HI.U32 R14, R6, R10, RZ ;  /* 0x0000000a060e7227 */ /* 0x000fc800078e00ff */
[----:B------:R-:W-:-:S04]  /*62e0*/  IMAD.HI.U32 R15, R6, R11, RZ ;  /* 0x0000000b060f7227 */ /* 0x000fc800078e00ff */
[----:B------:R-:W-:Y:S02]  /*62f0*/  IMAD.HI.U32 R16, R6, R12, RZ ;  /* 0x0000000c06107227 */ /* 0x000fe400078e00ff */
[----:B-1----:R-:W2:Y:S01]  /*6300*/  LDL.LU R6, [R1+0x3d0] ;  /* 0x0003d00001067983 */ /* 0x002ea20000300800 */
[----:B------:R-:W-:-:S13]  /*6310*/  ISETP.GT.U32.AND P6, PT, R0, R8, PT ;  /* 0x000000080000720c */ /* 0x000fda0003fc4070 */
[----:B------:R-:W-:Y:S01]  /*6320*/  @!P6 IMAD.IADD R8, R8, 0x1, -R0 ;  /* 0x000000010808e824 */ /* 0x000fe200078e0a00 */
[----:B------:R-:W-:-:S04]  /*6330*/  ISETP.GT.U32.AND P6, PT, R0, R7, PT ;  /* 0x000000070000720c */ /* 0x000fc80003fc4070 */
[----:B------:R-:W-:-:S09]  /*6340*/  ISETP.GT.U32.AND P3, PT, R0, R8, PT ;  /* 0x000000080000720c */ /* 0x000fd20003f64070 */
[----:B------:R-:W-:Y:S01]  /*6350*/  @!P6 IMAD.IADD R7, R7, 0x1, -R0 ;  /* 0x000000010707e824 */ /* 0x000fe200078e0a00 */
[----:B------:R-:W-:-:S03]  /*6360*/  ISETP.GT.U32.AND P6, PT, R0, R2, PT ;  /* 0x000000020000720c */ /* 0x000fc60003fc4070 */
[----:B------:R-:W-:Y:S01]  /*6370*/  @!P3 IMAD.IADD R8, R8, 0x1, -R0 ;  /* 0x000000010808b824 */ /* 0x000fe200078e0a00 */
[----:B------:R-:W-:Y:S01]  /*6380*/  ISETP.GT.U32.AND P3, PT, R0, R4, PT ;  /* 0x000000040000720c */ /* 0x000fe20003f64070 */
[----:B------:R-:W-:-:S08]  /*6390*/  @!P2 IMAD.MOV R7, RZ, RZ, -R7 ;  /* 0x000000ffff07a224 */ /* 0x000fd000078e0a07 */
[----:B------:R-:W-:-:S04]  /*63a0*/  @!P6 IMAD.IADD R2, R2, 0x1, -R0 ;  /* 0x000000010202e824 */ /* 0x000fc800078e0a00 */
[----:B------:R-:W-:Y:S01]  /*63b0*/  @!P3 IMAD.IADD R4, R4, 0x1, -R0 ;  /* 0x000000010404b824 */ /* 0x000fe200078e0a00 */
[----:B------:R-:W-:-:S04]  /*63c0*/  ISETP.GT.U32.AND P2, PT, R0, R2, PT ;  /* 0x000000020000720c */ /* 0x000fc80003f44070 */
[----:B------:R-:W-:Y:S01]  /*63d0*/  ISETP.GT.U32.AND P3, PT, R0, R4, PT ;  /* 0x000000040000720c */ /* 0x000fe20003f64070 */
[----:B------:R-:W-:Y:S01]  /*63e0*/  @!P0 IMAD.MOV R8, RZ, RZ, -R8 ;  /* 0x000000ffff088224 */ /* 0x000fe200078e0a08 */
[----:B------:R-:W-:Y:S01]  /*63f0*/  STL [R1+0xa58], R7 ;  /* 0x000a580701007387 */ /* 0x000fe20000100800 */
[----:B------:R-:W-:Y:S02]  /*6400*/  IMAD.MOV R13, RZ, RZ, -R13 ;  /* 0x000000ffff0d7224 */ /* 0x000fe400078e0a0d */
[----:B------:R-:W-:Y:S01]  /*6410*/  IMAD.MOV R14, RZ, RZ, -R14 ;  /* 0x000000ffff0e7224 */ /* 0x000fe200078e0a0e */
[----:B------:R0:W-:Y:S03]  /*6420*/  STL [R1+0xa54], R8 ;  /* 0x000a540801007387 */ /* 0x0001e60000100800 */
[----:B------:R-:W-:Y:S02]  /*6430*/  @!P2 IMAD.IADD R2, R2, 0x1, -R0 ;  /* 0x000000010202a824 */ /* 0x000fe400078e0a00 */
[----:B------:R-:W-:-:S02]  /*6440*/  IMAD.MOV R16, RZ, RZ, -R16 ;  /* 0x000000ffff107224 */ /* 0x000fc400078e0a10 */
[----:B------:R-:W-:Y:S02]  /*6450*/  @!P3 IMAD.IADD R4, R4, 0x1, -R0 ;  /* 0x000000010404b824 */ /* 0x000fe400078e0a00 */
[----:B0-----:R-:W-:Y:S02]  /*6460*/  IMAD.MOV.U32 R8, RZ, RZ, R29 ;  /* 0x000000ffff087224 */ /* 0x001fe400078e001d */
[----:B------:R-:W-:Y:S01]  /*6470*/  IMAD.MOV.U32 R29, RZ, RZ, R2 ;  /* 0x000000ffff1d7224 */ /* 0x000fe200078e0002 */
[----:B------:R-:W-:Y:S01]  /*6480*/  IADD3 R15, -R15, RZ, RZ ;  /* 0x000000ff0f0f7210 */ /* 0x000fe20007ffe1ff */
[C---:B------:R-:W-:Y:S02]  /*6490*/  IMAD R9, R0.reuse, R13, R9 ;  /* 0x0000000d00097224 */ /* 0x040fe400078e0209 */
[----:B------:R-:W3:Y:S01]  /*64a0*/  LDL R13, [R1+0x3e4] ;  /* 0x0003e400010d7983 */ /* 0x000ee20000100800 */
[C---:B------:R-:W-:Y:S02]  /*64b0*/  IMAD R10, R0.reuse, R14, R10 ;  /* 0x0000000e000a7224 */ /* 0x040fe400078e020a */
[----:B------:R-:W-:Y:S01]  /*64c0*/  IMAD R12, R0, R16, R12 ;  /* 0x00000010000c7224 */ /* 0x000fe200078e020c */
[----:B------:R-:W4:Y:S01]  /*64d0*/  LDL.LU R14, [R1+0x3e0] ;  /* 0x0003e000010e7983 */ /* 0x000f220000300800 */
[----:B------:R-:W-:-:S03]  /*64e0*/  @!P5 IMAD.MOV R29, RZ, RZ, -R29 ;  /* 0x000000ffff1dd224 */ /* 0x000fc600078e0a1d */
[----:B------:R-:W3:Y:S01]  /*64f0*/  LDL.LU R16, [R1+0x3e8] ;  /* 0x0003e80001107983 */ /* 0x000ee20000300800 */
[----:B------:R-:W-:-:S03]  /*6500*/  IMAD R11, R0, R15, R11 ;  /* 0x0000000f000b7224 */ /* 0x000fc600078e020b */
[----:B------:R-:W3:Y:S01]  /*6510*/  LDL.LU R2, [R1+0x3d4] ;  /* 0x0003d40001027983 */ /* 0x000ee20000300800 */
[----:B--2---:R-:W-:Y:S01]  /*6520*/  ISETP.GE.AND P0, PT, R6, RZ, PT ;  /* 0x000000ff0600720c */ /* 0x004fe20003f06270 */
[----:B------:R-:W-:Y:S02]  /*6530*/  IMAD.MOV.U32 R6, RZ, RZ, R4 ;  /* 0x000000ffff067224 */ /* 0x000fe400078e0004 */
[----:B------:R-:W2:Y:S02]  /*6540*/  LDL.LU R4, [R1+0x3d8] ;  /* 0x0003d80001047983 */ /* 0x000ea40000300800 */
[----:B------:R-:W-:Y:S02]  /*6550*/  @!P4 IMAD.MOV R6, RZ, RZ, -R6 ;  /* 0x000000ffff06c224 */ /* 0x000fe400078e0a06 */
[----:B------:R-:W2:Y:S04]  /*6560*/  LDL.LU R15, [R1+0x3ec] ;  /* 0x0003ec00010f7983 */ /* 0x000ea80000300800 */
[----:B------:R0:W-:Y:S04]  /*6570*/  STL [R1+0xa50], R29 ;  /* 0x000a501d01007387 */ /* 0x0001e80000100800 */
[----:B0-----:R-:W2:Y:S04]  /*6580*/  LDL.LU R29, [R1+0x3f0] ;  /* 0x0003f000011d7983 */ /* 0x001ea80000300800 */
[----:B------:R0:W-:Y:S04]  /*6590*/  STL [R1+0xa4c], R6 ;  /* 0x000a4c0601007387 */ /* 0x0001e80000100800 */
[----:B0-----:R-:W2:Y:S01]  /*65a0*/  LDL.LU R6, [R1+0x3f70] ;  /* 0x003f700001067983 */ /* 0x001ea20000300800 */
[----:B------:R-:W-:-:S02]  /*65b0*/  ISETP.GT.U32.AND P6, PT, R0, R5, PT ;  /* 0x000000050000720c */ /* 0x000fc40003fc4070 */
[----:B------:R-:W-:-:S11]  /*65c0*/  ISETP.GT.U32.AND P2, PT, R0, R9, PT ;  /* 0x000000090000720c */ /* 0x000fd60003f44070 */
[----:B------:R-:W-:-:S05]  /*65d0*/  @!P6 IMAD.IADD R5, R5, 0x1, -R0 ;  /* 0x000000010505e824 */ /* 0x000fca00078e0a00 */
[----:B------:R-:W-:Y:S01]  /*65e0*/  ISETP.GT.U32.AND P6, PT, R0, R5, PT ;  /* 0x000000050000720c */ /* 0x000fe20003fc4070 */
[----:B------:R-:W-:-:S12]  /*65f0*/  @!P2 IMAD.IADD R9, R9, 0x1, -R0 ;  /* 0x000000010909a824 */ /* 0x000fd800078e0a00 */
[----:B------:R-:W-:Y:S01]  /*6600*/  @!P6 IMAD.IADD R5, R5, 0x1, -R0 ;  /* 0x000000010505e824 */ /* 0x000fe200078e0a00 */
[----:B----4-:R-:W-:Y:S02]  /*6610*/  IABS R7, R14 ;  /* 0x0000000e00077213 */ /* 0x010fe40000000000 */
[----:B---3--:R-:W-:Y:S02]  /*6620*/  ISETP.GE.AND P4, PT, R2, RZ, PT ;  /* 0x000000ff0200720c */ /* 0x008fe40003f86270 */
[----:B--2---:R-:W-:Y:S02]  /*6630*/  ISETP.GE.AND P2, PT, R4, RZ, PT ;  /* 0x000000ff0400720c */ /* 0x004fe40003f46270 */
[----:B------:R-:W-:Y:S01]  /*6640*/  IABS R4, R13 ;  /* 0x0000000d00047213 */ /* 0x000fe20000000000 */
[----:B------:R-:W-:Y:S02]  /*6650*/  IMAD.MOV.U32 R13, RZ, RZ, R8 ;  /* 0x000000ffff0d7224 */ /* 0x000fe400078e0008 */
[----:B------:R-:W-:-:S04]  /*6660*/  IMAD.HI.U32 R2, R6, R7, RZ ;  /* 0x0000000706027227 */ /* 0x000fc800078e00ff */
[----:B------:R-:W-:Y:S02]  /*6670*/  IMAD.MOV R8, RZ, RZ, -R2 ;  /* 0x000000ffff087224 */ /* 0x000fe400078e0a02 */
[----:B------:R-:W-:Y:S02]  /*6680*/  IMAD.MOV.U32 R2, RZ, RZ, R4 ;  /* 0x000000ffff027224 */ /* 0x000fe400078e0004 */
[----:B------:R-:W-:-:S04]  /*6690*/  IMAD.MOV.U32 R4, RZ, RZ, R5 ;  /* 0x000000ffff047224 */ /* 0x000fc800078e0005 */
[----:B------:R-:W-:-:S05]  /*66a0*/  @!P1 IMAD.MOV R4, RZ, RZ, -R4 ;  /* 0x000000ffff049224 */ /* 0x000fca00078e0a04 */
[----:B------:R0:W-:Y:S04]  /*66b0*/  STL [R1+0xa40], R4 ;  /* 0x000a400401007387 */ /* 0x0001e80000100800 */
[----:B------:R1:W-:Y:S01]  /*66c0*/  STL [R1+0x3f6c], R16 ;  /* 0x003f6c1001007387 */ /* 0x0003e20000100800 */
[----:B0-----:R-:W-:-:S03]  /*66d0*/  IABS R4, R16 ;  /* 0x0000001000047213 */ /* 0x001fc60000000000 */
[----:B-1----:R-:W2:Y:S01]  /*66e0*/  LDL.LU R16, [R1+0x3e4] ;  /* 0x0003e40001107983 */ /* 0x002ea20000300800 */
[C---:B------:R-:W-:Y:S02]  /*66f0*/  ISETP.GT.U32.AND P3, PT, R0.reuse, R10, PT ;  /* 0x0000000a0000720c */ /* 0x040fe40003f64070 */
[----:B------:R-:W-:-:S11]  /*6700*/  ISETP.GT.U32.AND P5, PT, R0, R11, PT ;  /* 0x0000000b0000720c */ /* 0x000fd60003fa4070 */
[--C-:B------:R-:W-:Y:S02]  /*6710*/  @!P3 IMAD.IADD R10, R10, 0x1, -R0.reuse ;  /* 0x000000010a0ab824 */ /* 0x100fe400078e0a00 */
[----:B------:R-:W-:-:S03]  /*6720*/  @!P5 IMAD.IADD R11, R11, 0x1, -R0 ;  /* 0x000000010b0bd824 */ /* 0x000fc600078e0a00 */
[C---:B------:R-:W-:Y:S01]  /*6730*/  ISETP.GT.U32.AND P5, PT, R0.reuse, R10, PT ;  /* 0x0000000a0000720c */ /* 0x040fe20003fa4070 */
[----:B------:R-:W-:-:S12]  /*6740*/  IMAD R7, R0, R8, R7 ;  /* 0x0000000800077224 */ /* 0x000fd800078e0207 */
[----:B------:R-:W-:Y:S01]  /*6750*/  @!P5 IMAD.IADD R10, R10, 0x1, -R0 ;  /* 0x000000010a0ad824 */ /* 0x000fe200078e0a00 */
[----:B------:R-:W-:-:S13]  /*6760*/  ISETP.GT.U32.AND P5, PT, R0, R7, PT ;  /* 0x000000070000720c */ /* 0x000fda0003fa4070 */
[--C-:B------:R-:W-:Y:S01]  /*6770*/  @!P5 IMAD.IADD R7, R7, 0x1, -R0.reuse ;  /* 0x000000010707d824 */ /* 0x100fe200078e0a00 */
[----:B------:R-:W-:Y:S01]  /*6780*/  ISETP.GT.U32.AND P6, PT, R0, R12, PT ;  /* 0x0000000c0000720c */ /* 0x000fe20003fc4070 */
[----:B------:R-:W-:Y:S01]  /*6790*/  IMAD.HI.U32 R5, R6, R2, RZ ;  /* 0x0000000206057227 */ /* 0x000fe200078e00ff */
[----:B--2---:R-:W-:Y:S02]  /*67a0*/  ISETP.GE.AND P5, PT, R16, RZ, PT ;  /* 0x000000ff1000720c */ /* 0x004fe40003fa6270 */
[----:B------:R-:W2:Y:S09]  /*67b0*/  LDL.LU R16, [R1+0x3f6c] ;  /* 0x003f6c0001107983 */ /* 0x000eb20000300800 */
[----:B------:R-:W-:Y:S01]  /*67c0*/  @!P6 IMAD.IADD R12, R12, 0x1, -R0 ;  /* 0x000000010c0ce824 */ /* 0x000fe200078e0a00 */
[----:B------:R-:W-:Y:S01]  /*67d0*/  ISETP.GT.U32.AND P6, PT, R0, R11, PT ;  /* 0x0000000b0000720c */ /* 0x000fe20003fc4070 */
[----:B------:R-:W-:-:S04]  /*67e0*/  IMAD.MOV R5, RZ, RZ, -R5 ;  /* 0x000000ffff057224 */ /* 0x000fc800078e0a05 */
[C---:B------:R-:W-:Y:S01]  /*67f0*/  IMAD R2, R0.reuse, R5, R2 ;  /* 0x0000000500027224 */ /* 0x040fe200078e0202 */
[----:B------:R-:W-:-:S07]  /*6800*/  ISETP.GT.U32.AND P3, PT, R0, R9, PT ;  /* 0x000000090000720c */ /* 0x000fce0003f64070 */
[----:B------:R-:W-:Y:S01]  /*6810*/  @!P6 IMAD.IADD R11, R11, 0x1, -R0 ;  /* 0x000000010b0be824 */ /* 0x000fe200078e0a00 */
[C---:B------:R-:W-:Y:S02]  /*6820*/  ISETP.GT.U32.AND P6, PT, R0.reuse, R2, PT ;  /* 0x000000020000720c */ /* 0x040fe40003fc4070 */
[----:B------:R-:W-:-:S03]  /*6830*/  ISETP.GT.U32.AND P1, PT, R0, R12, PT ;  /* 0x0000000c0000720c */ /* 0x000fc60003f24070 */
[----:B------:R-:W-:Y:S01]  /*6840*/  @!P3 IMAD.IADD R9, R9, 0x1, -R0 ;  /* 0x000000010909b824 */ /* 0x000fe200078e0a00 */
[----:B------:R-:W-:-:S03]  /*6850*/  ISETP.GE.AND P3, PT, R13, RZ, PT ;  /* 0x000000ff0d00720c */ /* 0x000fc60003f66270 */
[----:B------:R-:W-:-:S04]  /*6860*/  @!P0 IMAD.MOV R9, RZ, RZ, -R9 ;  /* 0x000000ffff098224 */ /* 0x000fc800078e0a09 */
[--C-:B------:R-:W-:Y:S02]  /*6870*/  @!P6 IMAD.IADD R2, R2, 0x1, -R0.reuse ;  /* 0x000000010202e824 */ /* 0x100fe400078e0a00 */
[----:B------:R-:W-:-:S03]  /*6880*/  @!P1 IMAD.IADD R12, R12, 0x1, -R0 ;  /* 0x000000010c0c9824 */ /* 0x000fc600078e0a00 */
[C---:B------:R-:W-:Y:S01]  /*6890*/  ISETP.GT.U32.AND P6, PT, R0.reuse, R2, PT ;  /* 0x000000020000720c */ /* 0x040fe20003fc4070 */
[----:B------:R0:W-:Y:S01]  /*68a0*/  STL [R1+0xa38], R9 ;  /* 0x000a380901007387 */ /* 0x0001e20000100800 */
[----:B------:R-:W-:Y:S01]  /*68b0*/  ISETP.GT.U32.AND P0, PT, R0, R7, PT ;  /* 0x000000070000720c */ /* 0x000fe20003f04070 */
[----:B------:R-:W-:Y:S01]  /*68c0*/  @!P4 IMAD.MOV R10, RZ, RZ, -R10 ;  /* 0x000000ffff0ac224 */ /* 0x000fe200078e0a0a */
[----:B------:R-:W-:Y:S01]  /*68d0*/  ISETP.GE.AND P1, PT, R14, RZ, PT ;  /* 0x000000ff0e00720c */ /* 0x000fe20003f26270 */
[----:B------:R-:W-:Y:S02]  /*68e0*/  @!P2 IMAD.MOV R11, RZ, RZ, -R11 ;  /* 0x000000ffff0ba224 */ /* 0x000fe400078e0a0b */
[----:B0-----:R-:W-:Y:S01]  /*68f0*/  IMAD.MOV.U32 R9, RZ, RZ, R12 ;  /* 0x000000ffff097224 */ /* 0x001fe200078e000c */
[----:B------:R0:W-:Y:S03]  /*6900*/  STL [R1+0xa34], R10 ;  /* 0x000a340a01007387 */ /* 0x0001e60000100800 */
[----:B------:R-:W-:Y:S01]  /*6910*/  @!P3 IMAD.MOV R9, RZ, RZ, -R9 ;  /* 0x000000ffff09b224 */ /* 0x000fe200078e0a09 */
[----:B------:R1:W-:Y:S01]  /*6920*/  STL [R1+0xa30], R11 ;  /* 0x000a300b01007387 */ /* 0x0003e20000100800 */
[----:B------:R-:W-:-:S02]  /*6930*/  @!P6 IMAD.IADD R2, R2, 0x1, -R0 ;  /* 0x000000010202e824 */ /* 0x000fc400078e0a00 */
[----:B------:R-:W-:Y:S02]  /*6940*/  @!P0 IMAD.IADD R7, R7, 0x1, -R0 ;  /* 0x0000000107078824 */ /* 0x000fe400078e0a00 */
[----:B0-----:R-:W-:Y:S01]  /*6950*/  IMAD.MOV.U32 R10, RZ, RZ, R2 ;  /* 0x000000ffff0a7224 */ /* 0x001fe200078e0002 */
[----:B-1----:R-:W3:Y:S04]  /*6960*/  LDL.LU R11, [R1+0x3f4] ;  /* 0x0003f400010b7983 */ /* 0x002ee80000300800 */
[----:B------:R0:W-:Y:S01]  /*6970*/  STL [R1+0xa2c], R9 ;  /* 0x000a2c0901007387 */ /* 0x0001e20000100800 */
[----:B------:R-:W-:Y:S02]  /*6980*/  @!P1 IMAD.MOV R7, RZ, RZ, -R7 ;  /* 0x000000ffff079224 */ /* 0x000fe400078e0a07 */
[----:B------:R-:W-:Y:S01]  /*6990*/  @!P5 IMAD.MOV R10, RZ, RZ, -R10 ;  /* 0x000000ffff0ad224 */ /* 0x000fe200078e0a0a */
[----:B0-----:R-:W4:Y:S01]  /*69a0*/  LDL.LU R9, [R1+0x3f8] ;  /* 0x0003f80001097983 */ /* 0x001f220000300800 */
[----:B------:R-:W-:-:S02]  /*69b0*/  IABS R13, R15 ;  /* 0x0000000f000d7213 */ /* 0x000fc40000000000 */
[----:B------:R-:W-:Y:S02]  /*69c0*/  IABS R5, R29 ;  /* 0x0000001d00057213 */ /* 0x000fe40000000000 */
[----:B------:R-:W-:Y:S02]  /*69d0*/  ISETP.GE.AND P3, PT, R15, RZ, PT ;  /* 0x000000ff0f00720c */ /* 0x000fe40003f66270 */
[----:B------:R-:W-:Y:S01]  /*69e0*/  ISETP.GE.AND P0, PT, R29, RZ, PT ;  /* 0x000000ff1d00720c */ /* 0x000fe20003f06270 */
[----:B------:R-:W3:Y:S04]  /*69f0*/  LDL R15, [R1+0x400] ;  /* 0x00040000010f7983 */ /* 0x000ee80000100800 */
[----:B------:R-:W3:Y:S01]  /*6a00*/  LDL R29, [R1+0x404] ;  /* 0x00040400011d7983 */ /* 0x000ee20000100800 */
[----:B--2---:R-:W-:-:S03]  /*6a10*/  ISETP.GE.AND P2, PT, R16, RZ, PT ;  /* 0x000000ff1000720c */ /* 0x004fc60003f46270 */
[----:B------:R-:W2:Y:S04]  /*6a20*/  LDL R16, [R1+0x3fc] ;  /* 0x0003fc0001107983 */ /* 0x000ea80000100800 */
[----:B------:R-:W-:Y:S04]  /*6a30*/  STL [R1+0xa24], R7 ;  /* 0x000a240701007387 */ /* 0x000fe80000100800 */
[----:B------:R-:W-:Y:S04]  /*6a40*/  STL [R1+0xa1c], R10 ;  /* 0x000a1c0a01007387 */ /* 0x000fe80000100800 */
[----:B------:R0:W-:Y:S04]  /*6a50*/  STL [R1+0x3f68], R19 ;  /* 0x003f681301007387 */ /* 0x0001e80000100800 */
[----:B0-----:R-:W2:Y:S01]  /*6a60*/  LDL.LU R19, [R1+0x3fc] ;  /* 0x0003fc0001137983 */ /* 0x001ea20000300800 */
[----:B------:R-:W-:-:S04]  /*6a70*/  IMAD.HI.U32 R8, R6, R4, RZ ;  /* 0x0000000406087227 */ /* 0x000fc800078e00ff */
[----:B------:R-:W-:-:S04]  /*6a80*/  IMAD.MOV R8, RZ, RZ, -R8 ;  /* 0x000000ffff087224 */ /* 0x000fc800078e0a08 */
[----:B------:R-:W-:-:S05]  /*6a90*/  IMAD R4, R0, R8, R4 ;  /* 0x0000000800047224 */ /* 0x000fca00078e0204 */
[----:B------:R-:W-:Y:S01]  /*6aa0*/  ISETP.GT.U32.AND P4, PT, R0, R4, PT ;  /* 0x000000040000720c */ /* 0x000fe20003f84070 */
[----:B------:R-:W-:-:S12]  /*6ab0*/  IMAD.HI.U32 R8, R6, R5, RZ ;  /* 0x0000000506087227 */ /* 0x000fd800078e00ff */
[----:B------:R-:W-:-:S05]  /*6ac0*/  @!P4 IMAD.IADD R4, R4, 0x1, -R0 ;  /* 0x000000010404c824 */ /* 0x000fca00078e0a00 */
[----:B------:R-:W-:Y:S01]  /*6ad0*/  ISETP.GT.U32.AND P4, PT, R0, R4, PT ;  /* 0x000000040000720c */ /* 0x000fe20003f84070 */
[----:B------:R-:W-:-:S04]  /*6ae0*/  IMAD.MOV R8, RZ, RZ, -R8 ;  /* 0x000000ffff087224 */ /* 0x000fc800078e0a08 */
[----:B------:R-:W-:-:S08]  /*6af0*/  IMAD R5, R0, R8, R5 ;  /* 0x0000000800057224 */ /* 0x000fd000078e0205 */
[----:B------:R-:W-:Y:S01]  /*6b00*/  @!P4 IMAD.IADD R4, R4, 0x1, -R0 ;  /* 0x000000010404c824 */ /* 0x000fe200078e0a00 */
[----:B------:R-:W-:Y:S02]  /*6b10*/  ISETP.GT.U32.AND P4, PT, R0, R5, PT ;  /* 0x000000050000720c */ /* 0x000fe40003f84070 */
[----:B----4-:R-:W-:-:S05]  /*6b20*/  IABS R10, R9 ;  /* 0x00000009000a7213 */ /* 0x010fca0000000000 */
[----:B------:R-:W-:Y:S01]  /*6b30*/  IMAD.HI.U32 R12, R6, R10, RZ ;  /* 0x0000000a060c7227 */ /* 0x000fe200078e00ff */
[----:B------:R-:W-:-:S03]  /*6b40*/  ISETP.GE.AND P5, PT, R9, RZ, PT ;  /* 0x000000ff0900720c */ /* 0x000fc60003fa6270 */
[----:B------:R-:W-:Y:S02]  /*6b50*/  IMAD.MOV R12, RZ, RZ, -R12 ;  /* 0x000000ffff0c7224 */ /* 0x000fe400078e0a0c */
[----:B------:R-:W-:Y:S01]  /*6b60*/  @!P4 IMAD.IADD R5, R5, 0x1, -R0 ;  /* 0x000000010505c824 */ /* 0x000fe200078e0a00 */
[----:B---3--:R-:W-:Y:S01]  /*6b70*/  IABS R2, R29 ;  /* 0x0000001d00027213 */ /* 0x008fe20000000000 */
[----:B------:R-:W-:Y:S01]  /*6b80*/  IMAD R10, R0, R12, R10 ;  /* 0x0000000c000a7224 */ /* 0x000fe200078e020a */
[----:B------:R-:W3:Y:S01]  /*6b90*/  LDL R29, [R1+0x414] ;  /* 0x00041400011d7983 */ /* 0x000ee20000100800 */
[----:B--2---:R-:W-:-:S03]  /*6ba0*/  IABS R9, R16 ;  /* 0x0000001000097213 */ /* 0x004fc60000000000 */
[----:B------:R-:W2:Y:S01]  /*6bb0*/  LDL R16, [R1+0x410] ;  /* 0x0004100001107983 */ /* 0x000ea20000100800 */
[----:B------:R-:W-:-:S03]  /*6bc0*/  ISETP.GE.AND P4, PT, R19, RZ, PT ;  /* 0x000000ff1300720c */ /* 0x000fc60003f86270 */
[----:B------:R-:W4:Y:S04]  /*6bd0*/  LDL.LU R19, [R1+0x3f68] ;  /* 0x003f680001137983 */ /* 0x000f280000300800 */
[----:B------:R-:W3:Y:S01]  /*6be0*/  LDL R12, [R1+0x40c] ;  /* 0x00040c00010c7983 */ /* 0x000ee20000100800 */
[----:B------:R-:W-:-:S04]  /*6bf0*/  IMAD.HI.U32 R14, R6, R13, RZ ;  /* 0x0000000d060e7227 */ /* 0x000fc800078e00ff */
[----:B------:R-:W-:Y:S01]  /*6c00*/  IMAD.MOV R14, RZ, RZ, -R14 ;  /* 0x000000ffff0e7224 */ /* 0x000fe200078e0a0e */
[----:B------:R-:W-:-:S03]  /*6c10*/  IABS R8, R11 ;  /* 0x0000000b00087213 */ /* 0x000fc60000000000 */
[----:B------:R-:W-:Y:S01]  /*6c20*/  IMAD R13, R0, R14, R13 ;  /* 0x0000000e000d7224 */ /* 0x000fe200078e020d */
[----:B------:R-:W-:Y:S01]  /*6c30*/  ISETP.GE.AND P1, PT, R11, RZ, PT ;  /* 0x000000ff0b00720c */ /* 0x000fe20003f26270 */
[----:B------:R-:W-:-:S03]  /*6c40*/  IMAD.HI.U32 R11, R6, R8, RZ ;  /* 0x00000008060b7227 */ /* 0x000fc600078e00ff */
[----:B------:R-:W-:Y:S01]  /*6c50*/  ISETP.GT.U32.AND P6, PT, R0, R13, PT ;  /* 0x0000000d0000720c */ /* 0x000fe20003fc4070 */
[----:B------:R-:W-:-:S04]  /*6c60*/  IMAD.MOV R11, RZ, RZ, -R11 ;  /* 0x000000ffff0b7224 */ /* 0x000fc800078e0a0b */
[----:B------:R-:W-:Y:S02]  /*6c70*/  IMAD R8, R0, R11, R8 ;  /* 0x0000000b00087224 */ /* 0x000fe400078e0208 */
[----:B------:R-:W-:-:S04]  /*6c80*/  IMAD.HI.U32 R11, R6, R9, RZ ;  /* 0x00000009060b7227 */ /* 0x000fc800078e00ff */
[----:B------:R-:W-:Y:S02]  /*6c90*/  IMAD.MOV R11, RZ, RZ, -R11 ;  /* 0x000000ffff0b7224 */ /* 0x000fe400078e0a0b */
[----:B------:R-:W-:Y:S02]  /*6ca0*/  @!P6 IMAD.IADD R13, R13, 0x1, -R0 ;  /* 0x000000010d0de824 */ /* 0x000fe400078e0a00 */
[C---:B------:R-:W-:Y:S02]  /*6cb0*/  IMAD R9, R0.reuse, R11, R9 ;  /* 0x0000000b00097224 */ /* 0x040fe400078e0209 */
[----:B------:R-:W2:Y:S01]  /*6cc0*/  LDL R11, [R1+0x408] ;  /* 0x00040800010b7983 */ /* 0x000ea20000100800 */
[----:B------:R-:W-:Y:S01]  /*6cd0*/  ISETP.GT.U32.AND P6, PT, R0, R13, PT ;  /* 0x0000000d0000720c */ /* 0x000fe20003fc4070 */
[----:B------:R-:W-:-:S05]  /*6ce0*/  @!P2 IMAD.MOV R4, RZ, RZ, -R4 ;  /* 0x000000ffff04a224 */ /* 0x000fca00078e0a04 */
[----:B------:R3:W-:Y:S07]  /*6cf0*/  STL [R1+0xa14], R4 ;  /* 0x000a140401007387 */ /* 0x0007ee0000100800 */
[----:B------:R-:W-:-:S04]  /*6d00*/  @!P6 IMAD.IADD R13, R13, 0x1, -R0 ;  /* 0x000000010d0de824 */ /* 0x000fc800078e0a00 */
[----:B------:R-:W-:-:S05]  /*6d10*/  @!P3 IMAD.MOV R13, RZ, RZ, -R13 ;  /* 0x000000ffff0db224 */ /* 0x000fca00078e0a0d */
[----:B------:R0:W-:Y:S01]  /*6d20*/  STL [R1+0xa10], R13 ;  /* 0x000a100d01007387 */ /* 0x0001e20000100800 */
[----:B---3--:R-:W-:Y:S02]  /*6d30*/  IABS R4, R12 ;  /* 0x0000000c00047213 */ /* 0x008fe40000000000 */
[----:B------:R-:W-:Y:S01]  /*6d40*/  IABS R12, R29 ;  /* 0x0000001d000c7213 */ /* 0x000fe20000000000 */
[----:B------:R-:W-:Y:S02]  /*6d50*/  IMAD.MOV.U32 R29, RZ, RZ, R28 ;  /* 0x000000ffff1d7224 */ /* 0x000fe400078e001c */
[----:B------:R-:W3:Y:S01]  /*6d60*/  LDL.LU R28, [R1+0x418] ;  /* 0x00041800011c7983 */ /* 0x000ee20000300800 */
[----:B------:R-:W-:Y:S02]  /*6d70*/  ISETP.GT.U32.AND P6, PT, R0, R8, PT ;  /* 0x000000080000720c */ /* 0x000fe40003fc4070 */
[----:B------:R-:W-:-:S05]  /*6d80*/  IABS R7, R15 ;  /* 0x0000000f00077213 */ /* 0x000fca0000000000 */
[----:B------:R-:W-:-:S04]  /*6d90*/  IMAD.HI.U32 R15, R6, R7, RZ ;  /* 0x00000007060f7227 */ /* 0x000fc800078e00ff */
[----:B------:R-:W-:Y:S02]  /*6da0*/  IMAD.MOV R15, RZ, RZ, -R15 ;  /* 0x000000ffff0f7224 */ /* 0x000fe400078e0a0f */
[----:B------:R-:W-:Y:S01]  /*6db0*/  @!P6 IMAD.IADD R8, R8, 0x1, -R0 ;  /* 0x000000010808e824 */ /* 0x000fe200078e0a00 */
[----:B------:R-:W-:Y:S01]  /*6dc0*/  ISETP.GT.U32.AND P6, PT, R0, R5, PT ;  /* 0x000000050000720c */ /* 0x000fe20003fc4070 */
[----:B------:R-:W-:-:S04]  /*6dd0*/  IMAD.HI.U32 R14, R6, R2, RZ ;  /* 0x00000002060e7227 */ /* 0x000fc800078e00ff */
[C---:B------:R-:W-:Y:S01]  /*6de0*/  IMAD R7, R0.reuse, R15, R7 ;  /* 0x0000000f00077224 */ /* 0x040fe200078e0207 */
[----:B------:R-:W-:Y:S02]  /*6df0*/  ISETP.GT.U32.AND P2, PT, R0, R8, PT ;  /* 0x000000080000720c */ /* 0x000fe40003f44070 */
[----:B------:R-:W-:Y:S02]  /*6e00*/  IADD3 R14, -R14, RZ, RZ ;  /* 0x000000ff0e0e7210 */ /* 0x000fe40007ffe1ff */
[----:B--2---:R-:W-:Y:S02]  /*6e10*/  IABS R15, R11 ;  /* 0x0000000b000f7213 */ /* 0x004fe40000000000 */
[----:B------:R-:W-:-:S03]  /*6e20*/  IABS R11, R16 ;  /* 0x00000010000b7213 */ /* 0x000fc60000000000 */
[----:B------:R-:W-:-:S04]  /*6e30*/  IMAD.HI.U32 R16, R6, R15, RZ ;  /* 0x0000000f06107227 */ /* 0x000fc800078e00ff */
[----:B------:R-:W-:Y:S02]  /*6e40*/  IMAD R2, R0, R14, R2 ;  /* 0x0000000e00027224 */ /* 0x000fe400078e0202 */
[----:B------:R-:W-:-:S04]  /*6e50*/  IMAD.HI.U32 R14, R6, R4, RZ ;  /* 0x00000004060e7227 */ /* 0x000fc800078e00ff */
[----:B------:R-:W-:Y:S02]  /*6e60*/  IMAD.MOV R16, RZ, RZ, -R16 ;  /* 0x000000ffff107224 */ /* 0x000fe400078e0a10 */
[----:B0-----:R-:W-:-:S04]  /*6e70*/  IMAD.HI.U32 R13, R6, R11, RZ ;  /* 0x0000000b060d7227 */ /* 0x001fc800078e00ff */
[----:B------:R-:W-:Y:S02]  /*6e80*/  @!P6 IMAD.IADD R5, R5, 0x1, -R0 ;  /* 0x000000010505e824 */ /* 0x000fe400078e0a00 */
[----:B------:R-:W-:Y:S02]  /*6e90*/  IMAD.MOV R14, RZ, RZ, -R14 ;  /* 0x000000ffff0e7224 */ /* 0x000fe400078e0a0e */
[----:B------:R-:W-:Y:S02]  /*6ea0*/  IMAD R15, R0, R16, R15 ;  /* 0x00000010000f7224 */ /* 0x000fe400078e020f */
[----:B------:R-:W-:Y:S02]  /*6eb0*/  @!P2 IMAD.IADD R8, R8, 0x1, -R0 ;  /* 0x000000010808a824 */ /* 0x000fe400078e0a00 */
[----:B------:R-:W-:-:S04]  /*6ec0*/  IMAD.HI.U32 R16, R6, R12, RZ ;  /* 0x0000000c06107227 */ /* 0x000fc800078e00ff */
[----:B------:R-:W-:Y:S02]  /*6ed0*/  IMAD.MOV R13, RZ, RZ, -R13 ;  /* 0x000000ffff0d7224 */ /* 0x000fe400078e0a0d */
[----:B------:R-:W-:Y:S02]  /*6ee0*/  @!P0 IMAD.MOV R5, RZ, RZ, -R5 ;  /* 0x000000ffff058224 */ /* 0x000fe400078e0a05 */
[C---:B------:R-:W-:Y:S02]  /*6ef0*/  IMAD R4, R0.reuse, R14, R4 ;  /* 0x0000000e00047224 */ /* 0x040fe400078e0204 */
[----:B------:R-:W-:Y:S01]  /*6f00*/  IMAD.MOV R16, RZ, RZ, -R16 ;  /* 0x000000ffff107224 */ /* 0x000fe200078e0a10 */
[----:B------:R-:W2:Y:S01]  /*6f10*/  LDL.LU R14, [R1+0x400] ;  /* 0x00040000010e7983 */ /* 0x000ea20000300800 */
[----:B------:R-:W-:Y:S02]  /*6f20*/  @!P1 IMAD.MOV R8, RZ, RZ, -R8 ;  /* 0x000000ffff089224 */ /* 0x000fe400078e0a08 */
[----:B------:R-:W-:-:S02]  /*6f30*/  IMAD R11, R0, R13, R11 ;  /* 0x0000000d000b7224 */ /* 0x000fc400078e020b */
[----:B------:R-:W4:Y:S01]  /*6f40*/  LDL R13, [R1+0x41c] ;  /* 0x00041c00010d7983 */ /* 0x000f220000100800 */
[----:B------:R-:W-:-:S03]  /*6f50*/  IMAD R12, R0, R16, R12 ;  /* 0x00000010000c7224 */ /* 0x000fc600078e020c */
[----:B------:R-:W-:Y:S04]  /*6f60*/  STL [R1+0xa0c], R5 ;  /* 0x000a0c0501007387 */ /* 0x000fe80000100800 */
[----:B---3--:R-:W-:Y:S04]  /*6f70*/  STL [R1+0x3f5c], R28 ;  /* 0x003f5c1c01007387 */ /* 0x008fe80000100800 */
[----:B------:R-:W-:Y:S04]  /*6f80*/  STL [R1+0xa08], R8 ;  /* 0x000a080801007387 */ /* 0x000fe80000100800 */
[----:B------:R-:W3:Y:S04]  /*6f90*/  LDL.LU R16, [R1+0x40c] ;  /* 0x00040c0001107983 */ /* 0x000ee80000300800 */
[----:B---3--:R0:W-:Y:S04]  /*6fa0*/  STL [R1+0x3f60], R16 ;  /* 0x003f601001007387 */ /* 0x0081e80000100800 */
[----:B0-----:R-:W3:Y:S01]  /*6fb0*/  LDL.LU R16, [R1+0x408] ;  /* 0x0004080001107983 */ /* 0x001ee20000300800 */
[----:B------:R-:W-:-:S13]  /*6fc0*/  ISETP.GT.U32.AND P6, PT, R0, R9, PT ;  /* 0x000000090000720c */ /* 0x000fda0003fc4070 */
[--C-:B------:R-:W-:Y:S01]  /*6fd0*/  @!P6 IMAD.IADD R9, R9, 0x1, -R0.reuse ;  /* 0x000000010909e824 */ /* 0x100fe200078e0a00 */
[----:B------:R-:W-:Y:S01]  /*6fe0*/  ISETP.GT.U32.AND P6, PT, R0, R15, PT ;  /* 0x0000000f0000720c */ /* 0x000fe20003fc4070 */
[----:B---3--:R0:W-:Y:S04]  /*6ff0*/  STL [R1+0x3f64], R16 ;  /* 0x003f641001007387 */ /* 0x0081e80000100800 */
[----:B0-----:R-:W3:Y:S08]  /*7000*/  LDL.LU R16, [R1+0x404] ;  /* 0x0004040001107983 */ /* 0x001ef00000300800 */
[----:B------:R-:W-:-:S05]  /*7010*/  @!P6 IMAD.IADD R15, R15, 0x1, -R0 ;  /* 0x000000010f0fe824 */ /* 0x000fca00078e0a00 */
[C---:B------:R-:W-:Y:S02]  /*7020*/  ISETP.GT.U32.AND P1, PT, R0.reuse, R15, PT ;  /* 0x0000000f0000720c */ /* 0x040fe40003f24070 */
[----:B------:R-:W-:Y:S02]  /*7030*/  IABS R5, R28 ;  /* 0x0000001c00057213 */ /* 0x000fe40000000000 */
[----:B------:R-:W2:Y:S09]  /*7040*/  LDL.LU R28, [R1+0x420] ;  /* 0x00042000011c7983 */ /* 0x000eb20000300800 */
[----:B------:R-:W-:Y:S01]  /*7050*/  @!P1 IMAD.IADD R15, R15, 0x1, -R0 ;  /* 0x000000010f0f9824 */ /* 0x000fe200078e0a00 */
[----:B------:R-:W-:-:S02]  /*7060*/  ISETP.GT.U32.AND P3, PT, R0, R10, PT ;  /* 0x0000000a0000720c */ /* 0x000fc40003f64070 */
[----:B------:R-:W-:Y:S02]  /*7070*/  ISETP.GT.U32.AND P2, PT, R0, R7, PT ;  /* 0x000000070000720c */ /* 0x000fe40003f44070 */
[----:B---3--:R-:W-:Y:S02]  /*7080*/  ISETP.GE.AND P1, PT, R16, RZ, PT ;  /* 0x000000ff1000720c */ /* 0x008fe40003f26270 */
[----:B------:R-:W3:Y:S07]  /*7090*/  LDL.LU R16, [R1+0x3f64] ;  /* 0x003f640001107983 */ /* 0x000eee0000300800 */
[----:B------:R-:W-:-:S02]  /*70a0*/  @!P3 IMAD.IADD R10, R10, 0x1, -R0 ;  /* 0x000000010a0ab824 */ /* 0x000fc400078e0a00 */
[----:B------:R-:W-:-:S03]  /*70b0*/  @!P2 IMAD.IADD R7, R7, 0x1, -R0 ;  /* 0x000000010707a824 */ /* 0x000fc600078e0a00 */
[----:B------:R-:W-:-:S13]  /*70c0*/  ISETP.GT.U32.AND P2, PT, R0, R10, PT ;  /* 0x0000000a0000720c */ /* 0x000fda0003f44070 */
[----:B------:R-:W-:Y:S01]  /*70d0*/  @!P2 IMAD.IADD R10, R10, 0x1, -R0 ;  /* 0x000000010a0aa824 */ /* 0x000fe200078e0a00 */
[----:B------:R-:W-:-:S13]  /*70e0*/  ISETP.GT.U32.AND P2, PT, R0, R4, PT ;  /* 0x000000040000720c */ /* 0x000fda0003f44070 */
[----:B------:R-:W-:Y:S01]  /*70f0*/  @!P2 IMAD.IADD R4, R4, 0x1, -R0 ;  /* 0x000000010404a824 */ /* 0x000fe200078e0a00 */
[----:B------:R-:W-:Y:S02]  /*7100*/  ISETP.GT.U32.AND P3, PT, R0, R2, PT ;  /* 0x000000020000720c */ /* 0x000fe40003f64070 */
[----:B---3--:R-:W-:Y:S02]  /*7110*/  ISETP.GE.AND P2, PT, R16, RZ, PT ;  /* 0x000000ff1000720c */ /* 0x008fe40003f46270 */
[----:B------:R-:W3:Y:S01]  /*7120*/  LDL.LU R16, [R1+0x3f60] ;  /* 0x003f600001107983 */ /* 0x000ee20000300800 */
[----:B------:R-:W-:-:S08]  /*7130*/  ISETP.GT.U32.AND P0, PT, R0, R9, PT ;  /* 0x000000090000720c */ /* 0x000fd00003f04070 */
[----:B------:R-:W-:Y:S01]  /*7140*/  @!P3 IMAD.IADD R2, R2, 0x1, -R0 ;  /* 0x000000010202b824 */ /* 0x000fe200078e0a00 */
[----:B------:R-:W-:Y:S02]  /*7150*/  ISETP.GT.U32.AND P3, PT, R0, R7, PT ;  /* 0x000000070000720c */ /* 0x000fe40003f64070 */
[----:B----4-:R-:W-:Y:S01]  /*7160*/  IABS R8, R13 ;  /* 0x0000000d00087213 */ /* 0x010fe20000000000 */
[----:B------:R-:W-:-:S04]  /*7170*/  IMAD.HI.U32 R13, R6, R5, RZ ;  /* 0x00000005060d7227 */ /* 0x000fc800078e00ff */
[----:B------:R-:W-:Y:S02]  /*7180*/  IMAD.MOV R13, RZ, RZ, -R13 ;  /* 0x000000ffff0d7224 */ /* 0x000fe400078e0a0d */
[----:B------:R-:W-:Y:S01]  /*7190*/  @!P0 IMAD.IADD R9, R9, 0x1, -R0 ;  /* 0x0000000109098824 */ /* 0x000fe200078e0a00 */
[----:B------:R-:W-:-:S03]  /*71a0*/  ISETP.GT.U32.AND P0, PT, R0, R11, PT ;  /* 0x0000000b0000720c */ /* 0x000fc60003f04070 */
[----:B------:R-:W-:Y:S01]  /*71b0*/  @!P3 IMAD.IADD R7, R7, 0x1, -R0 ;  /* 0x000000010707b824 */ /* 0x000fe200078e0a00 */
[----:B--2---:R-:W-:Y:S01]  /*71c0*/  ISETP.GE.AND P3, PT, R14, RZ, PT ;  /* 0x000000ff0e00720c */ /* 0x004fe20003f66270 */
[----:B------:R-:W-:-:S04]  /*71d0*/  IMAD.HI.U32 R14, R6, R8, RZ ;  /* 0x00000008060e7227 */ /* 0x000fc800078e00ff */
[C---:B------:R-:W-:Y:S02]  /*71e0*/  IMAD R5, R0.reuse, R13, R5 ;  /* 0x0000000d00057224 */ /* 0x040fe400078e0205 */
[----:B------:R-:W-:Y:S02]  /*71f0*/  IMAD.MOV.U32 R13, RZ, RZ, R10 ;  /* 0x000000ffff0d7224 */ /* 0x000fe400078e000a */
[----:B------:R-:W-:Y:S02]  /*7200*/  IMAD.MOV R14, RZ, RZ, -R14 ;  /* 0x000000ffff0e7224 */ /* 0x000fe400078e0a0e */
[----:B------:R-:W-:Y:S02]  /*7210*/  @!P5 IMAD.MOV R13, RZ, RZ, -R13 ;  /* 0x000000ffff0dd224 */ /* 0x000fe400078e0a0d */
[----:B------:R-:W-:Y:S02]  /*7220*/  @!P0 IMAD.IADD R11, R11, 0x1, -R0 ;  /* 0x000000010b0b8824 */ /* 0x000fe400078e0a00 */
[----:B------:R-:W-:-:S02]  /*7230*/  IMAD R8, R0, R14, R8 ;  /* 0x0000000e00087224 */ /* 0x000fc400078e0208 */
[----:B------:R-:W2:Y:S01]  /*7240*/  LDL.LU R14, [R1+0x410] ;  /* 0x00041000010e7983 */ /* 0x000ea20000300800 */
[----:B------:R-:W-:Y:S01]  /*7250*/  IMAD.MOV.U32 R10, RZ, RZ, R28 ;  /* 0x000000ffff0a7224 */ /* 0x000fe200078e001c */
[----:B------:R-:W-:Y:S02]  /*7260*/  ISETP.GT.U32.AND P6, PT, R0, R2, PT ;  /* 0x000000020000720c */ /* 0x000fe40003fc4070 */
[----:B---3--:R-:W-:Y:S02]  /*7270*/  ISETP.GE.AND P0, PT, R16, RZ, PT ;  /* 0x000000ff1000720c */ /* 0x008fe40003f06270 */
[----:B------:R-:W-:Y:S02]  /*7280*/  IABS R16, R28 ;  /* 0x0000001c00107213 */ /* 0x000fe40000000000 */
[----:B------:R-:W3:Y:S04]  /*7290*/  LDL.LU R28, [R1+0x3f5c] ;  /* 0x003f5c00011c7983 */ /* 0x000ee80000300800 */
[----:B------:R0:W-:Y:S04]  /*72a0*/  STL [R1+0xa04], R13 ;  /* 0x000a040d01007387 */ /* 0x0001e80000100800 */
[----:B0-----:R-:W4:Y:S01]  /*72b0*/  LDL.LU R13, [R1+0x414] ;  /* 0x00041400010d7983 */ /* 0x001f220000300800 */
[----:B------:R-:W-:Y:S01]  /*72c0*/  @!P6 IMAD.IADD R2, R2, 0x1, -R0 ;  /* 0x000000010202e824 */ /* 0x000fe200078e0a00 */
[----:B------:R-:W-:Y:S01]  /*72d0*/  ISETP.GT.U32.AND P6, PT, R0, R12, PT ;  /* 0x0000000c0000720c */ /* 0x000fe20003fc4070 */
[----:B------:R-:W-:-:S02]  /*72e0*/  @!P4 IMAD.MOV R9, RZ, RZ, -R9 ;  /* 0x000000ffff09c224 */ /* 0x000fc400078e0a09 */
[----:B------:R-:W-:Y:S01]  /*72f0*/  @!P3 IMAD.MOV R7, RZ, RZ, -R7 ;  /* 0x000000ffff07b224 */ /* 0x000fe200078e0a07 */
[----:B------:R-:W-:Y:S02]  /*7300*/  ISETP.GT.U32.AND P5, PT, R0, R11, PT ;  /* 0x0000000b0000720c */ /* 0x000fe40003fa4070 */
[----:B------:R0:W-:Y:S04]  /*7310*/  STL [R1+0xa00], R9 ;  /* 0x000a000901007387 */ /* 0x0001e80000100800 */
[----:B------:R1:W-:Y:S03]  /*7320*/  STL [R1+0x9fc], R7 ;  /* 0x0009fc0701007387 */ /* 0x0003e60000100800 */
[----:B------:R-:W-:Y:S01]  /*7330*/  @!P6 IMAD.IADD R12, R12, 0x1, -R0 ;  /* 0x000000010c0ce824 */ /* 0x000fe200078e0a00 */
[----:B------:R-:W-:Y:S01]  /*7340*/  ISETP.GT.U32.AND P6, PT, R0, R4, PT ;  /* 0x000000040000720c */ /* 0x000fe20003fc4070 */
[----:B0-----:R-:W-:-:S02]  /*7350*/  IMAD.MOV.U32 R9, RZ, RZ, R10 ;  /* 0x000000ffff097224 */ /* 0x001fc400078e000a */
[----:B------:R-:W-:Y:S01]  /*7360*/  IMAD.MOV.U32 R10, RZ, RZ, R15 ;  /* 0x000000ffff0a7224 */ /* 0x000fe200078e000f */
[----:B-1----:R-:W2:Y:S01]  /*7370*/  LDL.LU R7, [R1+0x41c] ;  /* 0x00041c0001077983 */ /* 0x002ea20000300800 */
[----:B------:R-:W-:Y:S02]  /*7380*/  @!P1 IMAD.MOV R2, RZ, RZ, -R2 ;  /* 0x000000ffff029224 */ /* 0x000fe400078e0a02 */
[----:B------:R-:W-:-:S03]  /*7390*/  @!P2 IMAD.MOV R10, RZ, RZ, -R10 ;  /* 0x000000ffff0aa224 */ /* 0x000fc600078e0a0a */
[----:B------:R-:W-:Y:S03]  /*73a0*/  STL [R1+0x9f8], R2 ;  /* 0x0009f80201007387 */ /* 0x000fe60000100800 */
[--C-:B------:R-:W-:Y:S02]  /*73b0*/  @!P6 IMAD.IADD R4, R4, 0x1, -R0.reuse ;  /* 0x000000010404e824 */ /* 0x100fe400078e0a00 */
[----:B------:R-:W-:Y:S01]  /*73c0*/  @!P5 IMAD.IADD R11, R11, 0x1, -R0 ;  /* 0x000000010b0bd824 */ /* 0x000fe200078e0a00 */
[----:B------:R0:W-:Y:S04]  /*73d0*/  STL [R1+0x9ec], R10 ;  /* 0x0009ec0a01007387 */ /* 0x0001e80000100800 */
[----:B0-----:R-:W2:Y:S01]  /*73e0*/  LDL.LU R10, [R1+0x424] ;  /* 0x00042400010a7983 */ /* 0x001ea20000300800 */
[----:B---3--:R-:W-:-:S02]  /*73f0*/  ISETP.GE.AND P5, PT, R28, RZ, PT ;  /* 0x000000ff1c00720c */ /* 0x008fc40003fa6270 */
[----:B----4-:R-:W-:Y:S02]  /*7400*/  ISETP.GE.AND P6, PT, R13, RZ, PT ;  /* 0x000000ff0d00720c */ /* 0x010fe40003fc6270 */
[----:B------:R-:W3:Y:S04]  /*7410*/  LDL.LU R13, [R1+0x428] ;  /* 0x00042800010d7983 */ /* 0x000ee80000300800 */
[----:B------:R-:W4:Y:S01]  /*7420*/  LDL.LU R28, [R1+0x42c] ;  /* 0x00042c00011c7983 */ /* 0x000f220000300800 */
[C---:B------:R-:W-:Y:S02]  /*7430*/  ISETP.GT.U32.AND P4, PT, R0.reuse, R12, PT ;  /* 0x0000000c0000720c */ /* 0x040fe40003f84070 */
[----:B------:R-:W-:Y:S02]  /*7440*/  ISETP.GT.U32.AND P2, PT, R0, R8, PT ;  /* 0x000000080000720c */ /* 0x000fe40003f44070 */
[----:B--2---:R-:W-:-:S02]  /*7450*/  ISETP.GE.AND P1, PT, R14, RZ, PT ;  /* 0x000000ff0e00720c */ /* 0x004fc40003f26270 */
[----:B------:R-:W-:Y:S01]  /*7460*/  ISETP.GT.U32.AND P3, PT, R0, R5, PT ;  /* 0x000000050000720c */ /* 0x000fe20003f64070 */
[----:B------:R-:W-:Y:S01]  /*7470*/  @!P0 IMAD.MOV R4, RZ, RZ, -R4 ;  /* 0x000000ffff048224 */ /* 0x000fe200078e0a04 */
[----:B------:R-:W2:Y:S05]  /*7480*/  LDL.LU R14, [R1+0x430] ;  /* 0x00043000010e7983 */ /* 0x000eaa0000300800 */
[--C-:B------:R-:W-:Y:S01]  /*7490*/  @!P4 IMAD.IADD R12, R12, 0x1, -R0.reuse ;  /* 0x000000010c0cc824 */ /* 0x100fe200078e0a00 */
[----:B------:R-:W-:Y:S01]  /*74a0*/  ISETP.GE.AND P4, PT, R7, RZ, PT ;  /* 0x000000ff0700720c */ /* 0x000fe20003f86270 */
[----:B------:R-:W-:Y:S02]  /*74b0*/  IMAD.MOV.U32 R7, RZ, RZ, R11 ;  /* 0x000000ffff077224 */ /* 0x000fe400078e000b */
[----:B------:R-:W-:-:S02]  /*74c0*/  @!P2 IMAD.IADD R8, R8, 0x1, -R0 ;  /* 0x000000010808a824 */ /* 0x000fc400078e0a00 */
[----:B------:R-:W-:Y:S01]  /*74d0*/  @!P1 IMAD.MOV R7, RZ, RZ, -R7 ;  /* 0x000000ffff079224 */ /* 0x000fe200078e0a07 */
[----:B------:R-:W-:Y:S02]  /*74e0*/  STL [R1+0x9e4], R4 ;  /* 0x0009e40401007387 */ /* 0x000fe40000100800 */
[----:B------:R-:W-:Y:S01]  /*74f0*/  ISETP.GT.U32.AND P2, PT, R0, R8, PT ;  /* 0x000000080000720c */ /* 0x000fe20003f44070 */
[----:B------:R-:W-:Y:S01]  /*7500*/  @!P3 IMAD.IADD R5, R5, 0x1, -R0 ;  /* 0x000000010505b824 */ /* 0x000fe200078e0a00 */
[----:B------:R0:W-:Y:S01]  /*7510*/  STL [R1+0x9e0], R7 ;  /* 0x0009e00701007387 */ /* 0x0001e20000100800 */
[----:B------:R-:W-:Y:S02]  /*7520*/  ISETP.GE.AND P3, PT, R9, RZ, PT ;  /* 0x000000ff0900720c */ /* 0x000fe40003f66270 */
[----:B------:R-:W-:Y:S02]  /*7530*/  ISETP.GE.AND P1, PT, R10, RZ, PT ;  /* 0x000000ff0a00720c */ /* 0x000fe40003f26270 */
[----:B0-----:R-:W-:Y:S01]  /*7540*/  IABS R7, R10 ;  /* 0x0000000a00077213 */ /* 0x001fe20000000000 */
[----:B------:R-:W-:-:S04]  /*7550*/  IMAD.MOV.U32 R10, RZ, RZ, R12 ;  /* 0x000000ffff0a7224 */ /* 0x000fc800078e000c */
[----:B------:R-:W-:Y:S02]  /*7560*/  @!P6 IMAD.MOV R10, RZ, RZ, -R10 ;  /* 0x000000ffff0ae224 */ /* 0x000fe400078e0a0a */
[----:B------:R-:W-:-:S03]  /*7570*/  @!P2 IMAD.IADD R8, R8, 0x1, -R0 ;  /* 0x000000010808a824 */ /* 0x000fc600078e0a00 */
[----:B------:R-:W-:Y:S01]  /*7580*/  STL [R1+0x9dc], R10 ;  /* 0x0009dc0a01007387 */ /* 0x000fe20000100800 */
[----:B------:R-:W-:Y:S01]  /*7590*/  IMAD.MOV.U32 R15, RZ, RZ, R29 ;  /* 0x000000ffff0f7224 */ /* 0x000fe200078e001d */
[----:B---3--:R-:W-:Y:S02]  /*75a0*/  IABS R4, R13 ;  /* 0x0000000d00047213 */ /* 0x008fe40000000000 */
[----:B----4-:R-:W-:-:S03]  /*75b0*/  IABS R9, R28 ;  /* 0x0000001c00097213 */ /* 0x010fc60000000000 */
[----:B------:R-:W-:Y:S01]  /*75c0*/  IMAD.HI.U32 R11, R6, R4, RZ ;  /* 0x00000004060b7227 */ /* 0x000fe200078e00ff */
[----:B------:R-:W-:Y:S02]  /*75d0*/  ISETP.GE.AND P2, PT, R28, RZ, PT ;  /* 0x000000ff1c00720c */ /* 0x000fe40003f46270 */
[----:B------:R-:W3:Y:S01]  /*75e0*/  LDL R28, [R1+0x434] ;  /* 0x00043400011c7983 */ /* 0x000ee20000100800 */
[----:B------:R-:W-:-:S04]  /*75f0*/  IMAD.HI.U32 R12, R6, R9, RZ ;  /* 0x00000009060c7227 */ /* 0x000fc800078e00ff */
[----:B------:R-:W-:Y:S02]  /*7600*/  IMAD.MOV R11, RZ, RZ, -R11 ;  /* 0x000000ffff0b7224 */ /* 0x000fe400078e0a0b */
[----:B------:R-:W-:Y:S02]  /*7610*/  IMAD.MOV R12, RZ, RZ, -R12 ;  /* 0x000000ffff0c7224 */ /* 0x000fe400078e0a0c */
[C---:B------:R-:W-:Y:S02]  /*7620*/  IMAD R4, R0.reuse, R11, R4 ;  /* 0x0000000b00047224 */ /* 0x040fe400078e0204 */
[----:B------:R-:W-:Y:S01]  /*7630*/  IMAD R9, R0, R12, R9 ;  /* 0x0000000c00097224 */ /* 0x000fe200078e0209 */
[----:B------:R-:W4:Y:S04]  /*7640*/  LDL R11, [R1+0x43c] ;  /* 0x00043c00010b7983 */ /* 0x000f280000100800 */
[----:B------:R-:W4:Y:S04]  /*7650*/  LDL R12, [R1+0x438] ;  /* 0x00043800010c7983 */ /* 0x000f280000100800 */
[----:B------:R-:W2:Y:S01]  /*7660*/  LDL.LU R29, [R1+0x440] ;  /* 0x00044000011d7983 */ /* 0x000ea20000300800 */
[----:B------:R-:W-:-:S04]  /*7670*/  IMAD.HI.U32 R2, R6, R16, RZ ;  /* 0x0000001006027227 */ /* 0x000fc800078e00ff */
[----:B------:R-:W-:-:S04]  /*7680*/  IMAD.MOV R2, RZ, RZ, -R2 ;  /* 0x000000ffff027224 */ /* 0x000fc800078e0a02 */
[----:B------:R-:W-:-:S05]  /*7690*/  IMAD R2, R0, R2, R16 ;  /* 0x0000000200027224 */ /* 0x000fca00078e0210 */
[C---:B------:R-:W-:Y:S02]  /*76a0*/  ISETP.GT.U32.AND P6, PT, R0.reuse, R2, PT ;  /* 0x000000020000720c */ /* 0x040fe40003fc4070 */
[----:B------:R-:W-:-:S11]  /*76b0*/  ISETP.GT.U32.AND P0, PT, R0, R5, PT ;  /* 0x000000050000720c */ /* 0x000fd60003f04070 */
[----:B------:R-:W-:-:S05]  /*76c0*/  @!P6 IMAD.IADD R2, R2, 0x1, -R0 ;  /* 0x000000010202e824 */ /* 0x000fca00078e0a00 */
[----:B------:R-:W-:Y:S02]  /*76d0*/  ISETP.GT.U32.AND P6, PT, R0, R2, PT ;  /* 0x000000020000720c */ /* 0x000fe40003fc4070 */
[----:B------:R-:W-:Y:S01]  /*76e0*/  @!P0 IADD3 R5, R5, -R0, RZ ;  /* 0x8000000005058210 */ /* 0x000fe20007ffe0ff */
[----:B------:R-:W-:-:S04]  /*76f0*/  @!P4 IMAD.MOV R8, RZ, RZ, -R8 ;  /* 0x000000ffff08c224 */ /* 0x000fc800078e0a08 */
[----:B------:R-:W-:Y:S02]  /*7700*/  @!P5 IMAD.MOV R5, RZ, RZ, -R5 ;  /* 0x000000ffff05d224 */ /* 0x000fe400078e0a05 */
[----:B------:R-:W-:-:S04]  /*7710*/  IMAD.MOV.U32 R16, RZ, RZ, R3 ;  /* 0x000000ffff107224 */ /* 0x000fc800078e0003 */
[----:B------:R-:W-:Y:S01]  /*7720*/  @!P6 IMAD.IADD R2, R2, 0x1, -R0 ;  /* 0x000000010202e824 */ /* 0x000fe200078e0a00 */
[----:B------:R3:W-:Y:S03]  /*7730*/  STL [R1+0x9cc], R5 ;  /* 0x0009cc0501007387 */ /* 0x0007e60000100800 */
[----:B------:R-:W-:Y:S01]  /*7740*/  @!P3 IMAD.MOV R2, RZ, RZ, -R2 ;  /* 0x000000ffff02b224 */ /* 0x000fe200078e0a02 */
[----:B---3--:R-:W-:Y:S02]  /*7750*/  IABS R5, R28 ;  /* 0x0000001c00057213 */ /* 0x008fe40000000000 */
[----:B------:R-:W3:Y:S04]  /*7760*/  LDL.LU R28, [R1+0x444] ;  /* 0x00044400011c7983 */ /* 0x000ee80000300800 */
[----:B------:R-:W3:Y:S04]  /*7770*/  LDL.LU R3, [R1+0x448] ;  /* 0x0004480001037983 */ /* 0x000ee80000300800 */
[----:B------:R-:W-:Y:S04]  /*7780*/  STL [R1+0x9c4], R8 ;  /* 0x0009c40801007387 */ /* 0x000fe80000100800 */
[----:B------:R0:W-:Y:S04]  /*7790*/  STL [R1+0x3f58], R16 ;  /* 0x003f581001007387 */ /* 0x0001e80000100800 */
[----:B------:R2:W-:Y:S04]  /*77a0*/  STL [R1+0x9c0], R2 ;  /* 0x0009c00201007387 */ /* 0x0005e80000100800 */
[----:B0-----:R-:W3:Y:S01]  /*77b0*/  LDL.LU R16, [R1+0x434] ;  /* 0x0004340001107983 */ /* 0x001ee20000300800 */
[----:B--2---:R-:W-:-:S03]  /*77c0*/  IABS R2, R29 ;  /* 0x0000001d00027213 */ /* 0x004fc60000000000 */
[----:B------:R0:W-:Y:S04]  /*77d0*/  STL [R1+0x3f54], R29 ;  /* 0x003f541d01007387 */ /* 0x0001e80000100800 */
[----:B0-----:R-:W2:Y:S01]  /*77e0*/  LDL.LU R29, [R1+0x438] ;  /* 0x00043800011d7983 */ /* 0x001ea20000300800 */
[----:B------:R-:W-:Y:S01]  /*77f0*/  IMAD.HI.U32 R10, R6, R7, RZ ;  /* 0x00000007060a7227 */ /* 0x000fe200078e00ff */
[----:B------:R-:W-:-:S03]  /*7800*/  ISETP.GT.U32.AND P4, PT, R0, R4, PT ;  /* 0x000000040000720c */ /* 0x000fc60003f84070 */
[----:B------:R-:W-:Y:S01]  /*7810*/  IMAD.MOV R10, RZ, RZ, -R10 ;  /* 0x000000ffff0a7224 */ /* 0x000fe200078e0a0a */
[----:B------:R-:W-:Y:S02]  /*7820*/  ISETP.GE.AND P0, PT, R13, RZ, PT ;  /* 0x000000ff0d00720c */ /* 0x000fe40003f06270 */
[----:B------:R-:W-:Y:S01]  /*7830*/  IABS R13, R14 ;  /* 0x0000000e000d7213 */ /* 0x000fe20000000000 */
[----:B------:R-:W-:-:S04]  /*7840*/  IMAD R7, R0, R10, R7 ;  /* 0x0000000a00077224 */ /* 0x000fc800078e0207 */
[----:B------:R-:W-:Y:S01]  /*7850*/  IMAD.HI.U32 R10, R6, R13, RZ ;  /* 0x0000000d060a7227 */ /* 0x000fe200078e00ff */
[----:B------:R-:W-:Y:S02]  /*7860*/  ISETP.GT.U32.AND P5, PT, R0, R7, PT ;  /* 0x000000070000720c */ /* 0x000fe40003fa4070 */
[----:B----4-:R-:W-:Y:S01]  /*7870*/  IABS R8, R12 ;  /* 0x0000000c00087213 */ /* 0x010fe20000000000 */
[----:B------:R-:W-:Y:S02]  /*7880*/  IMAD.MOV R10, RZ, RZ, -R10 ;  /* 0x000000ffff0a7224 */ /* 0x000fe400078e0a0a */
[----:B------:R-:W-:Y:S02]  /*7890*/  @!P4 IMAD.IADD R4, R4, 0x1, -R0 ;  /* 0x000000010404c824 */ /* 0x000fe400078e0a00 */
[----:B------:R-:W-:Y:S01]  /*78a0*/  IMAD R13, R0, R10, R13 ;  /* 0x0000000a000d7224 */ /* 0x000fe200078e020d */
[----:B------:R-:W-:Y:S01]  /*78b0*/  IABS R10, R11 ;  /* 0x0000000b000a7213 */ /* 0x000fe20000000000 */
[----:B------:R-:W-:Y:S01]  /*78c0*/  IMAD.HI.U32 R11, R6, R8, RZ ;  /* 0x00000008060b7227 */ /* 0x000fe200078e00ff */
[----:B------:R-:W-:-:S02]  /*78d0*/  ISETP.GT.U32.AND P3, PT, R0, R4, PT ;  /* 0x000000040000720c */ /* 0x000fc40003f64070 */
[C---:B------:R-:W-:Y:S01]  /*78e0*/  ISETP.GT.U32.AND P6, PT, R0.reuse, R9, PT ;  /* 0x000000090000720c */ /* 0x040fe20003fc4070 */
[----:B------:R-:W-:Y:S02]  /*78f0*/  @!P5 IMAD.IADD R7, R7, 0x1, -R0 ;  /* 0x000000010707d824 */ /* 0x000fe400078e0a00 */
[----:B------:R-:W-:Y:S01]  /*7900*/  IMAD.MOV R11, RZ, RZ, -R11 ;  /* 0x000000ffff0b7224 */ /* 0x000fe200078e0a0b */
[----:B------:R-:W-:Y:S01]  /*7910*/  ISETP.GT.U32.AND P5, PT, R0, R13, PT ;  /* 0x0000000d0000720c */ /* 0x000fe20003fa4070 */
[----:B------:R-:W-:Y:S01]  /*7920*/  IMAD.HI.U32 R12, R6, R5, RZ ;  /* 0x00000005060c7227 */ /* 0x000fe200078e00ff */
[----:B------:R-:W-:-:S03]  /*7930*/  ISETP.GT.U32.AND P4, PT, R0, R7, PT ;  /* 0x000000070000720c */ /* 0x000fc60003f84070 */
[----:B------:R-:W-:Y:S02]  /*7940*/  IMAD R8, R0, R11, R8 ;  /* 0x0000000b00087224 */ /* 0x000fe400078e0208 */
[----:B------:R-:W-:Y:S02]  /*7950*/  IMAD.MOV R12, RZ, RZ, -R12 ;  /* 0x000000ffff0c7224 */ /* 0x000fe400078e0a0c */
[--C-:B------:R-:W-:Y:S01]  /*7960*/  @!P3 IMAD.IADD R4, R4, 0x1, -R0.reuse ;  /* 0x000000010404b824 */ /* 0x100fe200078e0a00 */
[C---:B------:R-:W-:Y:S01]  /*7970*/  ISETP.GT.U32.AND P3, PT, R0.reuse, R8, PT ;  /* 0x000000080000720c */ /* 0x040fe20003f64070 */
[--C-:B------:R-:W-:Y:S02]  /*7980*/  @!P6 IMAD.IADD R9, R9, 0x1, -R0.reuse ;  /* 0x000000010909e824 */ /* 0x100fe400078e0a00 */
[C---:B------:R-:W-:Y:S02]  /*7990*/  IMAD R5, R0.reuse, R12, R5 ;  /* 0x0000000c00057224 */ /* 0x040fe400078e0205 */
[--C-:B------:R-:W-:Y:S01]  /*79a0*/  @!P4 IMAD.IADD R7, R7, 0x1, -R0.reuse ;  /* 0x000000010707c824 */ /* 0x100fe200078e0a00 */
[C---:B------:R-:W-:Y:S01]  /*79b0*/  ISETP.GT.U32.AND P6, PT, R0.reuse, R9, PT ;  /* 0x000000090000720c */ /* 0x040fe20003fc4070 */
[----:B------:R-:W-:Y:S01]  /*79c0*/  @!P5 IMAD.IADD R13, R13, 0x1, -R0 ;  /* 0x000000010d0dd824 */ /* 0x000fe200078e0a00 */
[----:B------:R-:W-:-:S04]  /*79d0*/  ISETP.GT.U32.AND P4, PT, R0, R5, PT ;  /* 0x000000050000720c */ /* 0x000fc80003f84070 */
[----:B------:R-:W-:Y:S01]  /*79e0*/  ISETP.GT.U32.AND P5, PT, R0, R13, PT ;  /* 0x0000000d0000720c */ /* 0x000fe20003fa4070 */
[----:B------:R-:W-:-:S06]  /*79f0*/  @!P3 IMAD.IADD R8, R8, 0x1, -R0 ;  /* 0x000000010808b824 */ /* 0x000fcc00078e0a00 */
[--C-:B------:R-:W-:Y:S02]  /*7a00*/  @!P6 IMAD.IADD R9, R9, 0x1, -R0.reuse ;  /* 0x000000010909e824 */ /* 0x100fe400078e0a00 */
[----:B------:R-:W-:Y:S02]  /*7a10*/  @!P4 IMAD.IADD R5, R5, 0x1, -R0 ;  /* 0x000000010505c824 */ /* 0x000fe400078e0a00 */
[----:B------:R-:W-:Y:S02]  /*7a20*/  @!P0 IMAD.MOV R4, RZ, RZ, -R4 ;  /* 0x000000ffff048224 */ /* 0x000fe400078e0a04 */
[----:B------:R-:W-:Y:S01]  /*7a30*/  @!P5 IMAD.IADD R13, R13, 0x1, -R0 ;  /* 0x000000010d0dd824 */ /* 0x000fe200078e0a00 */
[----:B---3--:R-:W-:Y:S02]  /*7a40*/  ISETP.GE.AND P4, PT, R16, RZ, PT ;  /* 0x000000ff1000720c */ /* 0x008fe40003f86270 */
[----:B------:R-:W3:Y:S01]  /*7a50*/  LDL.LU R16, [R1+0x3f58] ;  /* 0x003f580001107983 */ /* 0x000ee20000300800 */
[----:B--2---:R-:W-:Y:S01]  /*7a60*/  ISETP.GE.AND P3, PT, R29, RZ, PT ;  /* 0x000000ff1d00720c */ /* 0x004fe20003f66270 */
[----:B------:R-:W-:-:S04]  /*7a70*/  IMAD.MOV.U32 R29, RZ, RZ, R7 ;  /* 0x000000ffff1d7224 */ /* 0x000fc800078e0007 */
[----:B------:R-:W-:-:S05]  /*7a80*/  @!P1 IMAD.MOV R29, RZ, RZ, -R29 ;  /* 0x000000ffff1d9224 */ /* 0x000fca00078e0a1d */
[----:B------:R0:W-:Y:S04]  /*7a90*/  STL [R1+0x9a8], R29 ;  /* 0x0009a81d01007387 */ /* 0x0001e80000100800 */
[----:B------:R1:W-:Y:S01]  /*7aa0*/  STL [R1+0x9a4], R4 ;  /* 0x0009a40401007387 */ /* 0x0003e20000100800 */
[----:B0-----:R-:W-:-:S03]  /*7ab0*/  IMAD.MOV.U32 R29, RZ, RZ, R9 ;  /* 0x000000ffff1d7224 */ /* 0x001fc600078e0009 */
[----:B------:R-:W2:Y:S01]  /*7ac0*/  LDL.LU R9, [R1+0x43c] ;  /* 0x00043c0001097983 */ /* 0x000ea20000300800 */
[----:B------:R-:W-:Y:S02]  /*7ad0*/  @!P2 IMAD.MOV R29, RZ, RZ, -R29 ;  /* 0x000000ffff1da224 */ /* 0x000fe400078e0a1d */
[----:B-1----:R-:W-:Y:S02]  /*7ae0*/  IMAD.MOV.U32 R4, RZ, RZ, R13 ;  /* 0x000000ffff047224 */ /* 0x002fe400078e000d */
[----:B------:R-:W4:Y:S04]  /*7af0*/  LDL.LU R13, [R1+0x450] ;  /* 0x00045000010d7983 */ /* 0x000f280000300800 */
[----:B------:R0:W-:Y:S04]  /*7b00*/  STL [R1+0x9a0], R29 ;  /* 0x0009a01d01007387 */ /* 0x0001e80000100800 */
[----:B0-----:R-:W3:Y:S01]  /*7b10*/  LDL.LU R29, [R1+0x3f54] ;  /* 0x003f5400011d7983 */ /* 0x001ee20000300800 */
[----:B------:R-:W-:-:S04]  /*7b20*/  IMAD.HI.U32 R11, R6, R10, RZ ;  /* 0x0000000a060b7227 */ /* 0x000fc800078e00ff */
[----:B------:R-:W-:-:S04]  /*7b30*/  IMAD.MOV R11, RZ, RZ, -R11 ;  /* 0x000000ffff0b7224 */ /* 0x000fc800078e0a0b */
[----:B------:R-:W-:-:S05]  /*7b40*/  IMAD R10, R0, R11, R10 ;  /* 0x0000000b000a7224 */ /* 0x000fca00078e020a */
[C---:B------:R-:W-:Y:S02]  /*7b50*/  ISETP.GT.U32.AND P5, PT, R0.reuse, R10, PT ;  /* 0x0000000a0000720c */ /* 0x040fe40003fa4070 */
[----:B------:R-:W-:Y:S02]  /*7b60*/  ISETP.GT.U32.AND P1, PT, R0, R5, PT ;  /* 0x000000050000720c */ /* 0x000fe40003f24070 */
[----:B------:R-:W-:-:S09]  /*7b70*/  ISETP.GE.AND P6, PT, R14, RZ, PT ;  /* 0x000000ff0e00720c */ /* 0x000fd20003fc6270 */
[--C-:B------:R-:W-:Y:S01]  /*7b80*/  @!P5 IMAD.IADD R10, R10, 0x1, -R0.reuse ;  /* 0x000000010a0ad824 */ /* 0x100fe200078e0a00 */
[----:B------:R-:W-:Y:S01]  /*7b90*/  ISETP.GT.U32.AND P5, PT, R0, R8, PT ;  /* 0x000000080000720c */ /* 0x000fe20003fa4070 */
[----:B------:R-:W-:-:S03]  /*7ba0*/  @!P1 IMAD.IADD R5, R5, 0x1, -R0 ;  /* 0x0000000105059824 */ /* 0x000fc600078e0a00 */
[----:B------:R-:W-:Y:S01]  /*7bb0*/  ISETP.GT.U32.AND P0, PT, R0, R10, PT ;  /* 0x0000000a0000720c */ /* 0x000fe20003f04070 */
[----:B------:R-:W-:Y:S01]  /*7bc0*/  @!P6 IMAD.MOV R4, RZ, RZ, -R4 ;  /* 0x000000ffff04e224 */ /* 0x000fe200078e0a04 */
[----:B------:R-:W-:-:S07]  /*7bd0*/  IABS R12, R3 ;  /* 0x00000003000c7213 */ /* 0x000fce0000000000 */
[--C-:B------:R-:W-:Y:S01]  /*7be0*/  @!P5 IMAD.IADD R8, R8, 0x1, -R0.reuse ;  /* 0x000000010808d824 */ /* 0x100fe200078e0a00 */
[----:B------:R-:W-:Y:S01]  /*7bf0*/  IABS R11, R28 ;  /* 0x0000001c000b7213 */ /* 0x000fe20000000000 */
[----:B------:R-:W-:Y:S02]  /*7c00*/  STL [R1+0x99c], R4 ;  /* 0x00099c0401007387 */ /* 0x000fe40000100800 */
[----:B------:R-:W-:Y:S01]  /*7c10*/  @!P0 IMAD.IADD R10, R10, 0x1, -R0 ;  /* 0x000000010a0a8824 */ /* 0x000fe200078e0a00 */
[----:B------:R-:W-:Y:S02]  /*7c20*/  ISETP.GE.AND P0, PT, R28, RZ, PT ;  /* 0x000000ff1c00720c */ /* 0x000fe40003f06270 */
[----:B------:R-:W2:Y:S01]  /*7c30*/  LDL.LU R28, [R1+0x458] ;  /* 0x00045800011c7983 */ /* 0x000ea20000300800 */
[----:B---3--:R-:W-:Y:S01]  /*7c40*/  ISETP.GE.AND P1, PT, R29, RZ, PT ;  /* 0x000000ff1d00720c */ /* 0x008fe20003f26270 */
[----:B------:R-:W-:-:S04]  /*7c50*/  IMAD.MOV.U32 R29, RZ, RZ, R5 ;  /* 0x000000ffff1d7224 */ /* 0x000fc800078e0005 */
[----:B------:R-:W-:Y:S01]  /*7c60*/  @!P4 IMAD.MOV R29, RZ, RZ, -R29 ;  /* 0x000000ffff1dc224 */ /* 0x000fe200078e0a1d */
[----:B------:R-:W-:Y:S01]  /*7c70*/  ISETP.GE.AND P4, PT, R3, RZ, PT ;  /* 0x000000ff0300720c */ /* 0x000fe20003f86270 */
[----:B------:R-:W-:-:S04]  /*7c80*/  IMAD.MOV.U32 R3, RZ, RZ, R8 ;  /* 0x000000ffff037224 */ /* 0x000fc800078e0008 */
[----:B------:R-:W-:Y:S01]  /*7c90*/  @!P3 IMAD.MOV R3, RZ, RZ, -R3 ;  /* 0x000000ffff03b224 */ /* 0x000fe200078e0a03 */
[----:B------:R0:W-:Y:S04]  /*7ca0*/  STL [R1+0x988], R29 ;  /* 0x0009881d01007387 */ /* 0x0001e80000100800 */
[----:B0-----:R-:W3:Y:S04]  /*7cb0*/  LDL.LU R29, [R1+0x45c] ;  /* 0x00045c00011d7983 */ /* 0x001ee80000300800 */
[----:B------:R0:W-:Y:S02]  /*7cc0*/  STL [R1+0x984], R3 ;  /* 0x0009840301007387 */ /* 0x0001e40000100800 */
[----:B0-----:R-:W-:-:S02]  /*7cd0*/  IMAD.MOV.U32 R3, RZ, RZ, R25 ;  /* 0x000000ffff037224 */ /* 0x001fc400078e0019 */
[----:B------:R-:W-:Y:S02]  /*7ce0*/  IMAD.MOV.U32 R25, RZ, RZ, R27 ;  /* 0x000000ffff197224 */ /* 0x000fe400078e001b */
[----:B------:R-:W-:Y:S02]  /*7cf0*/  IMAD.MOV.U32 R27, RZ, RZ, R19 ;  /* 0x000000ffff1b7224 */ /* 0x000fe400078e0013 */
[----:B------:R-:W3:Y:S01]  /*7d00*/  LDL R19, [R1+0x464] ;  /* 0x0004640001137983 */ /* 0x000ee20000100800 */
[----:B------:R-:W-:-:S04]  /*7d10*/  IMAD.HI.U32 R14, R6, R2, RZ ;  /* 0x00000002060e7227 */ /* 0x000fc800078e00ff */
[----:B------:R-:W-:-:S04]  /*7d20*/  IMAD.MOV R14, RZ, RZ, -R14 ;  /* 0x000000ffff0e7224 */ /* 0x000fc800078e0a0e */
[----:B------:R-:W-:Y:S02]  /*7d30*/  IMAD R14, R0, R14, R2 ;  /* 0x0000000e000e7224 */ /* 0x000fe400078e0202 */
[----:B------:R-:W-:-:S03]  /*7d40*/  IMAD.HI.U32 R2, R6, R11, RZ ;  /* 0x0000000b06027227 */ /* 0x000fc600078e00ff */
[----:B------:R-:W-:Y:S01]  /*7d50*/  ISETP.GT.U32.AND P6, PT, R0, R14, PT ;  /* 0x0000000e0000720c */ /* 0x000fe20003fc4070 */
[----:B------:R-:W-:Y:S02]  /*7d60*/  IMAD.MOV R2, RZ, RZ, -R2 ;  /* 0x000000ffff027224 */ /* 0x000fe400078e0a02 */
[----:B------:R-:W-:-:S04]  /*7d70*/  IMAD.HI.U32 R7, R6, R12, RZ ;  /* 0x0000000c06077227 */ /* 0x000fc800078e00ff */
[----:B------:R-:W-:Y:S02]  /*7d80*/  IMAD R2, R0, R2, R11 ;  /* 0x0000000200027224 */ /* 0x000fe400078e020b */
[----:B------:R-:W-:-:S03]  /*7d90*/  IMAD.MOV R7, RZ, RZ, -R7 ;  /* 0x000000ffff077224 */ /* 0x000fc600078e0a07 */
[C---:B------:R-:W-:Y:S01]  /*7da0*/  ISETP.GT.U32.AND P5, PT, R0.reuse, R2, PT ;  /* 0x000000020000720c */ /* 0x040fe20003fa4070 */
[----:B------:R-:W-:Y:S02]  /*7db0*/  IMAD R12, R0, R7, R12 ;  /* 0x00000007000c7224 */ /* 0x000fe400078e020c */
[----:B------:R-:W-:-:S03]  /*7dc0*/  @!P6 IMAD.IADD R14, R14, 0x1, -R0 ;  /* 0x000000010e0ee824 */ /* 0x000fc600078e0a00 */
[----:B------:R-:W-:Y:S01]  /*7dd0*/  ISETP.GT.U32.AND P6, PT, R0, R12, PT ;  /* 0x0000000c0000720c */ /* 0x000fe20003fc4070 */
[----:B------:R-:W-:Y:S01]  /*7de0*/  IMAD.MOV.U32 R8, RZ, RZ, R15 ;  /* 0x000000ffff087224 */ /* 0x000fe200078e000f */
[----:B------:R-:W-:Y:S02]  /*7df0*/  IABS R7, R15 ;  /* 0x0000000f00077213 */ /* 0x000fe40000000000 */
[----:B----4-:R-:W-:Y:S01]  /*7e00*/  IABS R4, R13 ;  /* 0x0000000d00047213 */ /* 0x010fe20000000000 */
[----:B------:R-:W4:Y:S02]  /*7e10*/  LDL R15, [R1+0x460] ;  /* 0x00046000010f7983 */ /* 0x000f240000100800 */
[----:B------:R-:W-:Y:S01]  /*7e20*/  @!P5 IMAD.IADD R2, R2, 0x1, -R0 ;  /* 0x000000010202d824 */ /* 0x000fe200078e0a00 */
[----:B------:R-:W-:Y:S01]  /*7e30*/  ISETP.GT.U32.AND P5, PT, R0, R14, PT ;  /* 0x0000000e0000720c */ /* 0x000fe20003fa4070 */
[----:B------:R-:W-:Y:S01]  /*7e40*/  IMAD.HI.U32 R11, R6, R4, RZ ;  /* 0x00000004060b7227 */ /* 0x000fe200078e00ff */
[----:B--2---:R-:W-:-:S03]  /*7e50*/  ISETP.GE.AND P2, PT, R9, RZ, PT ;  /* 0x000000ff0900720c */ /* 0x004fc60003f46270 */
[----:B------:R-:W-:Y:S02]  /*7e60*/  @!P6 IADD3 R12, R12, -R0, RZ ;  /* 0x800000000c0ce210 */ /* 0x000fe40007ffe0ff */
[----:B------:R-:W-:Y:S01]  /*7e70*/  ISETP.GT.U32.AND P6, PT, R0, R2, PT ;  /* 0x000000020000720c */ /* 0x000fe20003fc4070 */
[----:B------:R-:W-:-:S05]  /*7e80*/  IMAD.MOV R11, RZ, RZ, -R11 ;  /* 0x000000ffff0b7224 */ /* 0x000fca00078e0a0b */
[----:B------:R-:W-:Y:S02]  /*7e90*/  @!P5 IMAD.IADD R14, R14, 0x1, -R0 ;  /* 0x000000010e0ed824 */ /* 0x000fe400078e0a00 */
[----:B------:R-:W-:Y:S02]  /*7ea0*/  IMAD R4, R0, R11, R4 ;  /* 0x0000000b00047224 */ /* 0x000fe400078e0204 */
[----:B------:R-:W-:Y:S02]  /*7eb0*/  IMAD.MOV.U32 R11, RZ, RZ, R8 ;  /* 0x000000ffff0b7224 */ /* 0x000fe400078e0008 */
[----:B------:R-:W-:Y:S02]  /*7ec0*/  IMAD.MOV.U32 R8, RZ, RZ, R14 ;  /* 0x000000ffff087224 */ /* 0x000fe400078e000e */
[----:B------:R-:W-:Y:S02]  /*7ed0*/  @!P6 IMAD.IADD R2, R2, 0x1, -R0 ;  /* 0x000000010202e824 */ /* 0x000fe400078e0a00 */
[----:B------:R-:W-:-:S02]  /*7ee0*/  @!P2 IMAD.MOV R10, RZ, RZ, -R10 ;  /* 0x000000ffff0aa224 */ /* 0x000fc400078e0a0a */
[----:B------:R-:W-:Y:S02]  /*7ef0*/  @!P1 IMAD.MOV R8, RZ, RZ, -R8 ;  /* 0x000000ffff089224 */ /* 0x000fe400078e0a08 */
[----:B------:R-:W-:Y:S01]  /*7f00*/  @!P0 IMAD.MOV R2, RZ, RZ, -R2 ;  /* 0x000000ffff028224 */ /* 0x000fe200078e0a02 */
[----:B------:R-:W-:Y:S04]  /*7f10*/  STL [R1+0x980], R10 ;  /* 0x0009800a01007387 */ /* 0x000fe80000100800 */
[----:B------:R-:W-:Y:S04]  /*7f20*/  STL [R1+0x97c], R8 ;  /* 0x00097c0801007387 */ /* 0x000fe80000100800 */
[----:B------:R3:W-:Y:S02]  /*7f30*/  STL [R1+0x978], R2 ;  /* 0x0009780201007387 */ /* 0x0007e40000100800 */
[----:B---3--:R-:W-:-:S02]  /*7f40*/  IABS R2, R19 ;  /* 0x0000001300027213 */ /* 0x008fc40000000000 */
[----:B------:R-:W2:Y:S01]  /*7f50*/  LDL R19, [R1+0x468] ;  /* 0x0004680001137983 */ /* 0x000ea20000100800 */
[----:B------:R-:W-:Y:S01]  /*7f60*/  IMAD.HI.U32 R5, R6, R7, RZ ;  /* 0x0000000706057227 */ /* 0x000fe200078e00ff */
[----:B------:R-:W-:-:S03]  /*7f70*/  IABS R9, R16 ;  /* 0x0000001000097213 */ /* 0x000fc60000000000 */
[----:B------:R-:W-:Y:S01]  /*7f80*/  IMAD.MOV R5, RZ, RZ, -R5 ;  /* 0x000000ffff057224 */ /* 0x000fe200078e0a05 */
[C---:B------:R-:W-:Y:S02]  /*7f90*/  ISETP.GT.U32.AND P3, PT, R0.reuse, R12, PT ;  /* 0x0000000c0000720c */ /* 0x040fe40003f64070 */
[C---:B------:R-:W-:Y:S01]  /*7fa0*/  ISETP.GT.U32.AND P6, PT, R0.reuse, R4, PT ;  /* 0x000000040000720c */ /* 0x040fe20003fc4070 */
[----:B------:R-:W-:Y:S02]  /*7fb0*/  IMAD R5, R0, R5, R7 ;  /* 0x0000000500057224 */ /* 0x000fe400078e0207 */
[----:B------:R-:W-:-:S04]  /*7fc0*/  IMAD.HI.U32 R7, R6, R9, RZ ;  /* 0x0000000906077227 */ /* 0x000fc800078e00ff */
[----:B------:R-:W-:-:S04]  /*7fd0*/  IMAD.MOV R7, RZ, RZ, -R7 ;  /* 0x000000ffff077224 */ /* 0x000fc800078e0a07 */
[----:B------:R-:W-:Y:S01]  /*7fe0*/  IMAD R7, R0, R7, R9 ;  /* 0x0000000700077224 */ /* 0x000fe200078e0209 */
[----:B------:R-:W-:Y:S01]  /*7ff0*/  ISETP.GE.AND P1, PT, R13, RZ, PT ;  /* 0x000000ff0d00720c */ /* 0x000fe20003f26270 */
[--C-:B------:R-:W-:Y:S01]  /*8000*/  @!P3 IMAD.IADD R12, R12, 0x1, -R0.reuse ;  /* 0x000000010c0cb824 */ /* 0x100fe200078e0a00 */
[----:B------:R-:W-:Y:S01]  /*8010*/  IABS R13, R28 ;  /* 0x0000001c000d7213 */ /* 0x000fe20000000000 */
[----:B------:R-:W-:Y:S01]  /*8020*/  @!P6 IMAD.IADD R4, R4, 0x1, -R0 ;  /* 0x000000010404e824 */ /* 0x000fe200078e0a00 */
[C---:B------:R-:W-:Y:S02]  /*8030*/  ISETP.GT.U32.AND P3, PT, R0.reuse, R7, PT ;  /* 0x000000070000720c */ /* 0x040fe40003f64070 */
[----:B------:R-:W-:Y:S01]  /*8040*/  ISETP.GT.U32.AND P5, PT, R0, R5, PT ;  /* 0x000000050000720c */ /* 0x000fe20003fa4070 */
[----:B------:R-:W-:Y:S01]  /*8050*/  IMAD.HI.U32 R9, R6, R13, RZ ;  /* 0x0000000d06097227 */ /* 0x000fe200078e00ff */
[----:B------:R-:W-:-:S03]  /*8060*/  ISETP.GT.U32.AND P6, PT, R0, R4, PT ;  /* 0x000000040000720c */ /* 0x000fc60003fc4070 */
[----:B------:R-:W-:Y:S01]  /*8070*/  IMAD.MOV R9, RZ, RZ, -R9 ;  /* 0x000000ffff097224 */ /* 0x000fe200078e0a09 */
[----:B------:R-:W-:Y:S02]  /*8080*/  ISETP.GE.AND P2, PT, R11, RZ, PT ;  /* 0x000000ff0b00720c */ /* 0x000fe40003f46270 */
[----:B------:R-:W-:Y:S01]  /*8090*/  IABS R10, R29 ;  /* 0x0000001d000a7213 */ /* 0x000fe20000000000 */
[----:B------:R-:W-:Y:S02]  /*80a0*/  IMAD R13, R0, R9, R13 ;  /* 0x00000009000d7224 */ /* 0x000fe400078e020d */
[--C-:B------:R-:W-:Y:S01]  /*80b0*/  @!P3 IMAD.IADD R7, R7, 0x1, -R0.reuse ;  /* 0x000000010707b824 */ /* 0x100fe200078e0a00 */
[----:B----4-:R-:W-:Y:S01]  /*80c0*/  IABS R11, R15 ;  /* 0x0000000f000b7213 */ /* 0x010fe20000000000 */
[--C-:B------:R-:W-:Y:S01]  /*80d0*/  @!P5 IMAD.IADD R5, R5, 0x1, -R0.reuse ;  /* 0x000000010505d824 */ /* 0x100fe200078e0a00 */
[----:B------:R-:W3:Y:S01]  /*80e0*/  LDL R15, [R1+0x470] ;  /* 0x00047000010f7983 */ /* 0x000ee20000100800 */
[----:B------:R-:W-:Y:S01]  /*80f0*/  @!P6 IMAD.IADD R4, R4, 0x1, -R0 ;  /* 0x000000010404e824 */ /* 0x000fe200078e0a00 */
[----:B------:R-:W-:Y:S01]  /*8100*/  ISETP.GT.U32.AND P3, PT, R0, R7, PT ;  /* 0x000000070000720c */ /* 0x000fe20003f64070 */
[----:B------:R-:W-:Y:S01]  /*8110*/  IMAD.HI.U32 R8, R6, R10, RZ ;  /* 0x0000000a06087227 */ /* 0x000fe200078e00ff */
[----:B------:R-:W-:-:S03]  /*8120*/  ISETP.GT.U32.AND P6, PT, R0, R13, PT ;  /* 0x0000000d0000720c */ /* 0x000fc60003fc4070 */
[----:B------:R-:W-:Y:S01]  /*8130*/  IMAD.HI.U32 R9, R6, R11, RZ ;  /* 0x0000000b06097227 */ /* 0x000fe200078e00ff */
[----:B------:R-:W-:-:S03]  /*8140*/  ISETP.GT.U32.AND P5, PT, R0, R5, PT ;  /* 0x000000050000720c */ /* 0x000fc60003fa4070 */
[----:B------:R-:W-:Y:S02]  /*8150*/  IMAD.MOV R14, RZ, RZ, -R8 ;  /* 0x000000ffff0e7224 */ /* 0x000fe400078e0a08 */
[----:B------:R-:W-:Y:S02]  /*8160*/  IMAD.MOV R9, RZ, RZ, -R9 ;  /* 0x000000ffff097224 */ /* 0x000fe400078e0a09 */
[C---:B------:R-:W-:Y:S02]  /*8170*/  IMAD R10, R0.reuse, R14, R10 ;  /* 0x0000000e000a7224 */ /* 0x040fe400078e020a */
[C---:B------:R-:W-:Y:S01]  /*8180*/  IMAD R11, R0.reuse, R9, R11 ;  /* 0x00000009000b7224 */ /* 0x040fe200078e020b */
[----:B------:R-:W4:Y:S01]  /*8190*/  LDL R14, [R1+0x46c] ;  /* 0x00046c00010e7983 */ /* 0x000f220000100800 */
[--C-:B------:R-:W-:Y:S01]  /*81a0*/  @!P3 IMAD.IADD R7, R7, 0x1, -R0.reuse ;  /* 0x000000010707b824 */ /* 0x100fe200078e0a00 */
[C---:B------:R-:W-:Y:S01]  /*81b0*/  ISETP.GT.U32.AND P3, PT, R0.reuse, R10, PT ;  /* 0x0000000a0000720c */ /* 0x040fe20003f64070 */
[--C-:B------:R-:W-:Y:S01]  /*81c0*/  @!P6 IMAD.IADD R13, R13, 0x1, -R0.reuse ;  /* 0x000000010d0de824 */ /* 0x100fe200078e0a00 */
[----:B------:R-:W-:Y:S01]  /*81d0*/  ISETP.GT.U32.AND P6, PT, R0, R11, PT ;  /* 0x0000000b0000720c */ /* 0x000fe20003fc4070 */
[----:B------:R-:W-:Y:S01]  /*81e0*/  @!P5 IMAD.IADD R5, R5, 0x1, -R0 ;  /* 0x000000010505d824 */ /* 0x000fe200078e0a00 */
[----:B------:R-:W-:-:S02]  /*81f0*/  ISETP.GE.AND P5, PT, R28, RZ, PT ;  /* 0x000000ff1c00720c */ /* 0x000fc40003fa6270 */
[----:B------:R-:W3:Y:S01]  /*8200*/  LDL R28, [R1+0x474] ;  /* 0x00047400011c7983 */ /* 0x000ee20000100800 */
[----:B------:R-:W-:-:S06]  /*8210*/  ISETP.GE.AND P0, PT, R16, RZ, PT ;  /* 0x000000ff1000720c */ /* 0x000fcc0003f06270 */
[--C-:B------:R-:W-:Y:S02]  /*8220*/  @!P3 IMAD.IADD R10, R10, 0x1, -R0.reuse ;  /* 0x000000010a0ab824 */ /* 0x100fe400078e0a00 */
[----:B------:R-:W-:Y:S01]  /*8230*/  @!P6 IMAD.IADD R11, R11, 0x1, -R0 ;  /* 0x000000010b0be824 */ /* 0x000fe200078e0a00 */
[----:B--2---:R-:W-:Y:S02]  /*8240*/  IABS R16, R19 ;  /* 0x0000001300107213 */ /* 0x004fe40000000000 */
[----:B------:R-:W2:Y:S04]  /*8250*/  LDL R19, [R1+0x478] ;  /* 0x0004780001137983 */ /* 0x000ea80000100800 */
[----:B------:R-:W-:Y:S04]  /*8260*/  STL [R1+0x3f50], R10 ;  /* 0x003f500a01007387 */ /* 0x000fe80000100800 */
[----:B------:R0:W-:Y:S04]  /*8270*/  STL [R1+0x3f4c], R11 ;  /* 0x003f4c0b01007387 */ /* 0x0001e80000100800 */
[----:B0-----:R-:W2:Y:S01]  /*8280*/  LDL.LU R11, [R1+0x608] ;  /* 0x00060800010b7983 */ /* 0x001ea20000300800 */
[----:B------:R-:W-:-:S04]  /*8290*/  IMAD.HI.U32 R8, R6, R2, RZ ;  /* 0x0000000206087227 */ /* 0x000fc800078e00ff */
[----:B------:R-:W-:Y:S02]  /*82a0*/  IMAD.MOV R8, RZ, RZ, -R8 ;  /* 0x000000ffff087224 */ /* 0x000fe400078e0a08 */
[----:B------:R-:W-:-:S04]  /*82b0*/  IMAD.HI.U32 R9, R6, R16, RZ ;  /* 0x0000001006097227 */ /* 0x000fc800078e00ff */
[----:B------:R-:W-:Y:S02]  /*82c0*/  IMAD R2, R0, R8, R2 ;  /* 0x0000000800027224 */ /* 0x000fe400078e0202 */
[----:B------:R-:W-:-:S04]  /*82d0*/  IMAD.MOV R9, RZ, RZ, -R9 ;  /* 0x000000ffff097224 */ /* 0x000fc800078e0a09 */
[----:B------:R-:W-:Y:S01]  /*82e0*/  IMAD R16, R0, R9, R16 ;  /* 0x0000000900107224 */ /* 0x000fe200078e0210 */
[----:B----4-:R-:W-:Y:S02]  /*82f0*/  IABS R8, R14 ;  /* 0x0000000e00087213 */ /* 0x010fe40000000000 */
[----:B---3--:R-:W-:Y:S02]  /*8300*/  IABS R14, R15 ;  /* 0x0000000f000e7213 */ /* 0x008fe40000000000 */
[----:B------:R-:W-:Y:S01]  /*8310*/  IABS R15, R28 ;  /* 0x0000001c000f7213 */ /* 0x000fe20000000000 */
[----:B------:R-:W-:Y:S02]  /*8320*/  IMAD.MOV.U32 R28, RZ, RZ, R3 ;  /* 0x000000ffff1c7224 */ /* 0x000fe400078e0003 */
[----:B------:R-:W-:Y:S02]  /*8330*/  IMAD.MOV.U32 R3, RZ, RZ, R24 ;  /* 0x000000ffff037224 */ /* 0x000fe400078e0018 */
[----:B------:R-:W-:-:S02]  /*8340*/  IMAD.MOV.U32 R24, RZ, RZ, R17 ;  /* 0x000000ffff187224 */ /* 0x000fc400078e0011 */
[----:B------:R-:W-:-:S04]  /*8350*/  IMAD.HI.U32 R17, R6, R8, RZ ;  /* 0x0000000806117227 */ /* 0x000fc800078e00ff */
[----:B------:R-:W-:-:S04]  /*8360*/  IMAD.MOV R17, RZ, RZ, -R17 ;  /* 0x000000ffff117224 */ /* 0x000fc800078e0a11 */
[----:B------:R-:W-:Y:S02]  /*8370*/  IMAD R8, R0, R17, R8 ;  /* 0x0000001100087224 */ /* 0x000fe400078e0208 */
[----:B------:R-:W3:Y:S01]  /*8380*/  LDL.LU R17, [R1+0x794] ;  /* 0x0007940001117983 */ /* 0x000ee20000300800 */
[----:B--2---:R-:W-:Y:S01]  /*8390*/  IABS R9, R19 ;  /* 0x0000001300097213 */ /* 0x004fe20000000000 */
[----:B------:R-:W-:-:S04]  /*83a0*/  IMAD.HI.U32 R19, R6, R14, RZ ;  /* 0x0000000e06137227 */ /* 0x000fc800078e00ff */
[----:B------:R-:W-:-:S04]  /*83b0*/  IMAD.MOV R19, RZ, RZ, -R19 ;  /* 0x000000ffff137224 */ /* 0x000fc800078e0a13 */
[----:B------:R-:W-:Y:S02]  /*83c0*/  IMAD R14, R0, R19, R14 ;  /* 0x00000013000e7224 */ /* 0x000fe400078e020e */
[----:B------:R-:W-:Y:S02]  /*83d0*/  IMAD.MOV.U32 R19, RZ, RZ, R11 ;  /* 0x000000ffff137224 */ /* 0x000fe400078e000b */
[----:B------:R-:W-:Y:S02]  /*83e0*/  IMAD.MOV.U32 R11, RZ, RZ, R12 ;  /* 0x000000ffff0b7224 */ /* 0x000fe400078e000c */
[----:B------:R-:W2:Y:S01]  /*83f0*/  LDL R12, [R1+0x480] ;  /* 0x00048000010c7983 */ /* 0x000ea20000100800 */
[----:B------:R-:W-:Y:S02]  /*8400*/  IMAD.MOV.U32 R10, RZ, RZ, R18 ;  /* 0x000000ffff0a7224 */ /* 0x000fe400078e0012 */
[----:B------:R-:W-:-:S04]  /*8410*/  IMAD.HI.U32 R18, R6, R15, RZ ;  /* 0x0000000f06127227 */ /* 0x000fc800078e00ff */
[----:B------:R-:W-:Y:S02]  /*8420*/  IMAD.MOV R18, RZ, RZ, -R18 ;  /* 0x000000ffff127224 */ /* 0x000fe400078e0a12 */
[----:B------:R-:W-:Y:S02]  /*8430*/  @!P4 IMAD.MOV R11, RZ, RZ, -R11 ;  /* 0x000000ffff0bc224 */ /* 0x000fe400078e0a0b */
[C---:B------:R-:W-:Y:S02]  /*8440*/  IMAD R15, R0.reuse, R18, R15 ;  /* 0x00000012000f7224 */ /* 0x040fe400078e020f */
[----:B------:R-:W-:Y:S01]  /*8450*/  IMAD.MOV.U32 R18, RZ, RZ, R10 ;  /* 0x000000ffff127224 */ /* 0x000fe200078e000a */
[----:B------:R-:W-:Y:S01]  /*8460*/  ISETP.GT.U32.AND P4, PT, R0, R13, PT ;  /* 0x0000000d0000720c */ /* 0x000fe20003f84070 */
[----:B------:R-:W-:Y:S02]  /*8470*/  IMAD.MOV.U32 R10, RZ, RZ, R5 ;  /* 0x000000ffff0a7224 */ /* 0x000fe400078e0005 */
[----:B------:R-:W4:Y:S04]  /*8480*/  LDL R5, [R1+0x47c] ;  /* 0x00047c0001057983 */ /* 0x000f280000100800 */
[----:B------:R0:W-:Y:S01]  /*8490*/  STL [R1+0x970], R11 ;  /* 0x0009700b01007387 */ /* 0x0001e20000100800 */
[----:B------:R-:W-:-:S02]  /*84a0*/  @!P2 IMAD.MOV R10, RZ, RZ, -R10 ;  /* 0x000000ffff0aa224 */ /* 0x000fc400078e0a0a */
[----:B0-----:R-:W-:Y:S01]  /*84b0*/  IMAD.MOV.U32 R11, RZ, RZ, R4 ;  /* 0x000000ffff0b7224 */ /* 0x001fe200078e0004 */
[----:B------:R-:W-:Y:S02]  /*84c0*/  MOV R4, R7 ;  /* 0x0000000700047202 */ /* 0x000fe40000000f00 */
[----:B------:R-:W4:Y:S01]  /*84d0*/  LDL.LU R7, [R1+0x5ec] ;  /* 0x0005ec0001077983 */ /* 0x000f220000300800 */
[----:B------:R-:W-:Y:S02]  /*84e0*/  @!P1 IMAD.MOV R11, RZ, RZ, -R11 ;  /* 0x000000ffff0b9224 */ /* 0x000fe400078e0a0b */
[----:B------:R-:W-:Y:S01]  /*84f0*/  @!P0 IMAD.MOV R4, RZ, RZ, -R4 ;  /* 0x000000ffff048224 */ /* 0x000fe200078e0a04 */
[----:B------:R0:W-:Y:S01]  /*8500*/  STL [R1+0x96c], R10 ;  /* 0x00096c0a01007387 */ /* 0x0001e20000100800 */
[----:B------:R-:W-:-:S03]  /*8510*/  @!P4 IMAD.IADD R13, R13, 0x1, -R0 ;  /* 0x000000010d0dc824 */ /* 0x000fc600078e0a00 */
[----:B0-----:R-:W4:Y:S04]  /*8520*/  LDL.LU R10, [R1+0x3f50] ;  /* 0x003f5000010a7983 */ /* 0x001f280000300800 */
[----:B------:R0:W-:Y:S04]  /*8530*/  STL [R1+0x968], R11 ;  /* 0x0009680b01007387 */ /* 0x0001e80000100800 */
[----:B0-----:R-:W4:Y:S04]  /*8540*/  LDL.LU R11, [R1+0x3f4c] ;  /* 0x003f4c00010b7983 */ /* 0x001f280000300800 */
[----:B------:R2:W-:Y:S02]  /*8550*/  STL [R1+0x964], R4 ;  /* 0x0009640401007387 */ /* 0x0005e40000100800 */
[----:B--2---:R-:W-:-:S02]  /*8560*/  IABS R4, R12 ;  /* 0x0000000c00047213 */ /* 0x004fc40000000000 */
[----:B------:R-:W2:Y:S04]  /*8570*/  LDL.LU R12, [R1+0x460] ;  /* 0x00046000010c7983 */ /* 0x000ea80000300800 */
[----:B---3--:R0:W-:Y:S04]  /*8580*/  STL [R1+0x3f48], R17 ;  /* 0x003f481101007387 */ /* 0x0081e80000100800 */
[----:B0-----:R-:W3:Y:S04]  /*8590*/  LDL.LU R17, [R1+0x464] ;  /* 0x0004640001117983 */ /* 0x001ee80000300800 */
[----:B------:R0:W-:Y:S04]  /*85a0*/  STL [R1+0x3f40], R13 ;  /* 0x003f400d01007387 */ /* 0x0001e80000100800 */
[----:B0-----:R-:W2:Y:S01]  /*85b0*/  LDL.LU R13, [R1+0x46c] ;  /* 0x00046c00010d7983 */ /* 0x001ea20000300800 */
[----:B------:R-:W-:-:S02]  /*85c0*/  ISETP.GT.U32.AND P3, PT, R0, R2, PT ;  /* 0x000000020000720c */ /* 0x000fc40003f64070 */
[C---:B------:R-:W-:Y:S02]  /*85d0*/  ISETP.GT.U32.AND P4, PT, R0.reuse, R8, PT ;  /* 0x000000080000720c */ /* 0x040fe40003f84070 */
[----:B----4-:R-:W-:-:S09]  /*85e0*/  ISETP.GT.U32.AND P2, PT, R0, R10, PT ;  /* 0x0000000a0000720c */ /* 0x010fd20003f44070 */
[----:B------:R-:W-:Y:S01]  /*85f0*/  @!P3 IMAD.IADD R2, R2, 0x1, -R0 ;  /* 0x000000010202b824 */ /* 0x000fe200078e0a00 */
[----:B--2---:R0:W-:Y:S04]  /*8600*/  STL [R1+0x3f44], R13 ;  /* 0x003f440d01007387 */ /* 0x0041e80000100800 */
[----:B0-----:R-:W2:Y:S01]  /*8610*/  LDL.LU R13, [R1+0x468] ;  /* 0x00046800010d7983 */ /* 0x001ea20000300800 */
[----:B------:R-:W-:Y:S01]  /*8620*/  ISETP.GE.AND P3, PT, R29, RZ, PT ;  /* 0x000000ff1d00720c */ /* 0x000fe20003f66270 */
[----:B------:R-:W-:Y:S01]  /*8630*/  IMAD.MOV.U32 R29, RZ, RZ, R3 ;  /* 0x000000ffff1d7224 */ /* 0x000fe200078e0003 */
[----:B------:R-:W-:Y:S01]  /*8640*/  ISETP.GT.U32.AND P0, PT, R0, R2, PT ;  /* 0x000000020000720c */ /* 0x000fe20003f04070 */
[----:B------:R-:W-:Y:S02]  /*8650*/  IMAD.MOV.U32 R3, RZ, RZ, R24 ;  /* 0x000000ffff037224 */ /* 0x000fe400078e0018 */
[----:B------:R-:W-:Y:S01]  /*8660*/  @!P2 IMAD.IADD R10, R10, 0x1, -R0 ;  /* 0x000000010a0aa824 */ /* 0x000fe200078e0a00 */
[----:B------:R-:W-:Y:S01]  /*8670*/  ISETP.GT.U32.AND P2, PT, R0, R14, PT ;  /* 0x0000000e0000720c */ /* 0x000fe20003f44070 */
[----:B------:R-:W-:-:S02]  /*8680*/  IMAD.MOV.U32 R24, RZ, RZ, R25 ;  /* 0x000000ffff187224 */ /* 0x000fc400078e0019 */
[----:B------:R-:W-:Y:S02]  /*8690*/  IMAD.MOV.U32 R25, RZ, RZ, R20 ;  /* 0x000000ffff197224 */ /* 0x000fe400078e0014 */
[----:B------:R-:W-:Y:S01]  /*86a0*/  IMAD.HI.U32 R20, R6, R9, RZ ;  /* 0x0000000906147227 */ /* 0x000fe200078e00ff */
[----:B------:R-:W-:-:S03]  /*86b0*/  IABS R5, R5 ;  /* 0x0000000500057213 */ /* 0x000fc60000000000 */
[----:B------:R-:W-:Y:S02]  /*86c0*/  IMAD.MOV R20, RZ, RZ, -R20 ;  /* 0x000000ffff147224 */ /* 0x000fe400078e0a14 */
[----:B------:R-:W-:Y:S01]  /*86d0*/  @!P0 IMAD.IADD R2, R2, 0x1, -R0 ;  /* 0x0000000102028824 */ /* 0x000fe200078e0a00 */
[----:B------:R-:W-:Y:S01]  /*86e0*/  ISETP.GE.AND P0, PT, R12, RZ, PT ;  /* 0x000000ff0c00720c */ /* 0x000fe20003f06270 */
[----:B------:R-:W-:Y:S01]  /*86f0*/  IMAD R9, R0, R20, R9 ;  /* 0x0000001400097224 */ /* 0x000fe200078e0209 */
[----:B------:R0:W-:Y:S01]  /*8700*/  STL [R1+0x3f38], R6 ;  /* 0x003f380601007387 */ /* 0x0001e20000100800 */
[----:B------:R-:W-:Y:S02]  /*8710*/  IMAD.MOV.U32 R20, RZ, RZ, R7 ;  /* 0x000000ffff147224 */ /* 0x000fe400078e0007 */
[----:B------:R-:W-:-:S04]  /*8720*/  IMAD.HI.U32 R7, R6, R5, RZ ;  /* 0x0000000506077227 */ /* 0x000fc800078e00ff */
[----:B------:R-:W-:Y:S02]  /*8730*/  IMAD.HI.U32 R12, R6, R4, RZ ;  /* 0x00000004060c7227 */ /* 0x000fe400078e00ff */
[----:B0-----:R-:W4:Y:S02]  /*8740*/  LDL.LU R6, [R1+0x488] ;  /* 0x0004880001067983 */ /* 0x001f240000300800 */
[--C-:B------:R-:W-:Y:S01]  /*8750*/  @!P4 IMAD.IADD R8, R8, 0x1, -R0.reuse ;  /* 0x000000010808c824 */ /* 0x100fe200078e0a00 */
[----:B---3--:R-:W-:Y:S01]  /*8760*/  ISETP.GE.AND P4, PT, R17, RZ, PT ;  /* 0x000000ff1100720c */ /* 0x008fe20003f86270 */
[----:B------:R-:W-:Y:S01]  /*8770*/  @!P2 IMAD.IADD R14, R14, 0x1, -R0 ;  /* 0x000000010e0ea824 */ /* 0x000fe200078e0a00 */
[----:B------:R-:W3:Y:S01]  /*8780*/  LDL.LU R17, [R1+0x3f48] ;  /* 0x003f480001117983 */ /* 0x000ee20000300800 */
[----:B--2---:R-:W-:-:S03]  /*8790*/  ISETP.GE.AND P2, PT, R13, RZ, PT ;  /* 0x000000ff0d00720c */ /* 0x004fc60003f46270 */
[----:B------:R-:W2:Y:S01]  /*87a0*/  LDL.LU R13, [R1+0x3f44] ;  /* 0x003f4400010d7983 */ /* 0x000ea20000300800 */
[----:B------:R-:W-:Y:S01]  /*87b0*/  ISETP.GT.U32.AND P1, PT, R0, R11, PT ;  /* 0x0000000b0000720c */ /* 0x000fe20003f24070 */
[----:B------:R-:W-:-:S12]  /*87c0*/  IMAD.MOV R7, RZ, RZ, -R7 ;  /* 0x000000ffff077224 */ /* 0x000fd800078e0a07 */
[----:B------:R-:W-:Y:S01]  /*87d0*/  @!P1 IMAD.IADD R11, R11, 0x1, -R0 ;  /* 0x000000010b0b9824 */ /* 0x000fe200078e0a00 */
[C---:B------:R-:W-:Y:S01]  /*87e0*/  ISETP.GT.U32.AND P1, PT, R0.reuse, R15, PT ;  /* 0x0000000f0000720c */ /* 0x040fe20003f24070 */
[----:B------:R-:W-:Y:S02]  /*87f0*/  IMAD.MOV R12, RZ, RZ, -R12 ;  /* 0x000000ffff0c7224 */ /* 0x000fe400078e0a0c */
[C---:B------:R-:W-:Y:S02]  /*8800*/  IMAD R5, R0.reuse, R7, R5 ;  /* 0x0000000700057224 */ /* 0x040fe400078e0205 */
[----:B------:R-:W-:-:S08]  /*8810*/  IMAD R4, R0, R12, R4 ;  /* 0x0000000c00047224 */ /* 0x000fd000078e0204 */
[----:B------:R-:W-:Y:S01]  /*8820*/  @!P1 IMAD.IADD R15, R15, 0x1, -R0 ;  /* 0x000000010f0f9824 */ /* 0x000fe200078e0a00 */
[----:B--2---:R-:W-:Y:S02]  /*8830*/  ISETP.GE.AND P1, PT, R13, RZ, PT ;  /* 0x000000ff0d00720c */ /* 0x004fe40003f26270 */
[----:B------:R-:W2:Y:S04]  /*8840*/  LDL.LU R13, [R1+0x3f40] ;  /* 0x003f4000010d7983 */ /* 0x000ea80000300800 */
[----:B------:R0:W-:Y:S04]  /*8850*/  STL [R1+0x3f3c], R5 ;  /* 0x003f3c0501007387 */ /* 0x0001e80000100800 */
[----:B------:R-:W4:Y:S01]  /*8860*/  LDL.LU R12, [R1+0x484] ;  /* 0x00048400010c7983 */ /* 0x000f220000300800 */
[----:B------:R-:W-:-:S02]  /*8870*/  @!P0 IMAD.MOV R11, RZ, RZ, -R11 ;  /* 0x000000ffff0b8224 */ /* 0x000fc400078e0a0b */
[----:B------:R-:W-:Y:S01]  /*8880*/  @!P3 IMAD.MOV R10, RZ, RZ, -R10 ;  /* 0x000000ffff0ab224 */ /* 0x000fe200078e0a0a */
[----:B------:R-:W-:-:S13]  /*8890*/  ISETP.GT.U32.AND P6, PT, R0, R16, PT ;  /* 0x000000100000720c */ /* 0x000fda0003fc4070 */
[----:B------:R-:W-:-:S05]  /*88a0*/  @!P6 IMAD.IADD R16, R16, 0x1, -R0 ;  /* 0x000000011010e824 */ /* 0x000fca00078e0a00 */
[----:B------:R-:W-:Y:S01]  /*88b0*/  ISETP.GT.U32.AND P6, PT, R0, R16, PT ;  /* 0x000000100000720c */ /* 0x000fe20003fc4070 */
[----:B0-----:R-:W-:Y:S02]  /*88c0*/  IMAD.MOV.U32 R5, RZ, RZ, R2 ;  /* 0x000000ffff057224 */ /* 0x001fe400078e0002 */
[----:B--2---:R-:W-:Y:S01]  /*88d0*/  @!P5 IMAD.MOV R13, RZ, RZ, -R13 ;  /* 0x000000ffff0dd224 */ /* 0x004fe200078e0a0d */
[----:B----4-:R0:W-:Y:S01]  /*88e0*/  STL [R1+0x3f34], R12 ;  /* 0x003f340c01007387 */ /* 0x0101e20000100800 */
[----:B------:R-:W-:-:S03]  /*88f0*/  IABS R7, R12 ;  /* 0x0000000c00077213 */ /* 0x000fc60000000000 */
[----:B------:R-:W-:Y:S04]  /*8900*/  STL [R1+0x95c], R13 ;  /* 0x00095c0d01007387 */ /* 0x000fe80000100800 */
[----:B------:R-:W-:Y:S04]  /*8910*/  STL [R1+0x954], R11 ;  /* 0x0009540b01007387 */ /* 0x000fe80000100800 */
[----:B------:R1:W-:Y:S04]  /*8920*/  STL [R1+0x958], R10 ;  /* 0x0009580a01007387 */ /* 0x0003e80000100800 */
[----:B0-----:R-:W2:Y:S04]  /*8930*/  LDL.LU R12, [R1+0x474] ;  /* 0x00047400010c7983 */ /* 0x001ea80000300800 */
[----:B-1----:R-:W4:Y:S01]  /*8940*/  LDL.LU R10, [R1+0x47c] ;  /* 0x00047c00010a7983 */ /* 0x002f220000300800 */
[----:B------:R-:W-:-:S02]  /*8950*/  @!P6 IMAD.IADD R16, R16, 0x1, -R0 ;  /* 0x000000011010e824 */ /* 0x000fc400078e0a00 */
[----:B------:R-:W-:Y:S01]  /*8960*/  @!P4 IMAD.MOV R5, RZ, RZ, -R5 ;  /* 0x000000ffff05c224 */ /* 0x000fe200078e0a05 */
[----:B------:R-:W-:Y:S01]  /*8970*/  ISETP.GT.U32.AND P6, PT, R0, R9, PT ;  /* 0x000000090000720c */ /* 0x000fe20003fc4070 */
[----:B------:R-:W-:Y:S01]  /*8980*/  IMAD.MOV.U32 R11, RZ, RZ, R6 ;  /* 0x000000ffff0b7224 */ /* 0x000fe200078e0006 */
[----:B------:R-:W3:Y:S01]  /*8990*/  LDL.LU R13, [R1+0x480] ;  /* 0x00048000010d7983 */ /* 0x000ee20000300800 */
[----:B------:R-:W-:-:S03]  /*89a0*/  IMAD.MOV.U32 R6, RZ, RZ, R16 ;  /* 0x000000ffff067224 */ /* 0x000fc600078e0010 */
[----:B------:R-:W3:Y:S04]  /*89b0*/  LDL.LU R2, [R1+0x470] ;  /* 0x0004700001027983 */ /* 0x000ee80000300800 */
[----:B------:R-:W3:Y:S04]  /*89c0*/  LDL.LU R16, [R1+0x478] ;  /* 0x0004780001107983 */ /* 0x000ee80000300800 */
[----:B------:R0:W-:Y:S01]  /*89d0*/  STL [R1+0x950], R5 ;  /* 0x0009500501007387 */ /* 0x0001e20000100800 */
[----:B------:R-:W-:-:S03]  /*89e0*/  @!P6 IMAD.IADD R9, R9, 0x1, -R0 ;  /* 0x000000010909e824 */ /* 0x000fc600078e0a00 */
[----:B0-----:R-:W3:Y:S01]  /*89f0*/  LDL.LU R5, [R1+0x3f3c] ;  /* 0x003f3c0001057983 */ /* 0x001ee20000300800 */
[C---:B------:R-:W-:Y:S02]  /*8a00*/  ISETP.GT.U32.AND P6, PT, R0.reuse, R8, PT ;  /* 0x000000080000720c */ /* 0x040fe40003fc4070 */
[C---:B------:R-:W-:Y:S02]  /*8a10*/  ISETP.GT.U32.AND P3, PT, R0.reuse, R14, PT ;  /* 0x0000000e0000720c */ /* 0x040fe40003f64070 */
[----:B------:R-:W-:Y:S01]  /*8a20*/  ISETP.GT.U32.AND P5, PT, R0, R9, PT ;  /* 0x000000090000720c */ /* 0x000fe20003fa4070 */
[----:B------:R-:W-:-:S08]  /*8a30*/  @!P2 IMAD.MOV R6, RZ, RZ, -R6 ;  /* 0x000000ffff06a224 */ /* 0x000fd000078e0a06 */
[--C-:B------:R-:W-:Y:S01]  /*8a40*/  @!P6 IMAD.IADD R8, R8, 0x1, -R0.reuse ;  /* 0x000000010808e824 */ /* 0x100fe200078e0a00 */
[----:B------:R0:W-:Y:S01]  /*8a50*/  STL [R1+0x94c], R6 ;  /* 0x00094c0601007387 */ /* 0x0001e20000100800 */
[----:B------:R-:W-:Y:S02]  /*8a60*/  @!P3 IMAD.IADD R14, R14, 0x1, -R0 ;  /* 0x000000010e0eb824 */ /* 0x000fe400078e0a00 */
[----:B------:R-:W-:Y:S02]  /*8a70*/  @!P1 IMAD.MOV R8, RZ, RZ, -R8 ;  /* 0x000000ffff089224 */ /* 0x000fe400078e0a08 */
[----:B------:R-:W-:Y:S01]  /*8a80*/  @!P5 IMAD.IADD R9, R9, 0x1, -R0 ;  /* 0x000000010909d824 */ /* 0x000fe200078e0a00 */
[----:B0-----:R-:W3:Y:S01]  /*8a90*/  LDL.LU R6, [R1+0x3f38] ;  /* 0x003f380001067983 */ /* 0x001ee20000300800 */
[----:B--2---:R-:W-:-:S03]  /*8aa0*/  ISETP.GE.AND P3, PT, R12, RZ, PT ;  /* 0x000000ff0c00720c */ /* 0x004fc60003f66270 */
[----:B------:R-:W2:Y:S01]  /*8ab0*/  LDL.LU R12, [R1+0x3f34] ;  /* 0x003f3400010c7983 */ /* 0x000ea20000300800 */
[----:B----4-:R-:W-:-:S03]  /*8ac0*/  ISETP.GE.AND P5, PT, R10, RZ, PT ;  /* 0x000000ff0a00720c */ /* 0x010fc60003fa6270 */
[----:B------:R0:W-:Y:S01]  /*8ad0*/  STL [R1+0x948], R8 ;  /* 0x0009480801007387 */ /* 0x0001e20000100800 */
[----:B------:R-:W-:Y:S01]  /*8ae0*/  IABS R10, R11 ;  /* 0x0000000b000a7213 */ /* 0x000fe20000000000 */
[----:B0-----:R-:W-:Y:S02]  /*8af0*/  IMAD.MOV.U32 R8, RZ, RZ, R11 ;  /* 0x000000ffff087224 */ /* 0x001fe400078e000b */
[----:B------:R-:W4:Y:S01]  /*8b00*/  LDL.LU R11, [R1+0x48c] ;  /* 0x00048c00010b7983 */ /* 0x000f220000300800 */
[----:B------:R-:W-:Y:S02]  /*8b10*/  ISETP.GT.U32.AND P0, PT, R0, R15, PT ;  /* 0x0000000f0000720c */ /* 0x000fe40003f04070 */
[----:B---3--:R-:W-:Y:S02]  /*8b20*/  ISETP.GE.AND P2, PT, R2, RZ, PT ;  /* 0x000000ff0200720c */ /* 0x008fe40003f46270 */
[----:B------:R-:W-:-:S09]  /*8b30*/  ISETP.GT.U32.AND P4, PT, R0, R5, PT ;  /* 0x000000050000720c */ /* 0x000fd20003f84070 */
[--C-:B------:R-:W-:Y:S01]  /*8b40*/  @!P0 IMAD.IADD R15, R15, 0x1, -R0.reuse ;  /* 0x000000010f0f8824 */ /* 0x100fe200078e0a00 */
[----:B------:R-:W-:Y:S02]  /*8b50*/  ISETP.GE.AND P0, PT, R16, RZ, PT ;  /* 0x000000ff1000720c */ /* 0x000fe40003f06270 */
[----:B------:R-:W3:Y:S01]  /*8b60*/  LDL.LU R16, [R1+0x498] ;  /* 0x0004980001107983 */ /* 0x000ee20000300800 */
[----:B------:R-:W-:Y:S01]  /*8b70*/  @!P4 IMAD.IADD R5, R5, 0x1, -R0 ;  /* 0x000000010505c824 */ /* 0x000fe200078e0a00 */
[----:B------:R-:W-:Y:S01]  /*8b80*/  ISETP.GE.AND P4, PT, R13, RZ, PT ;  /* 0x000000ff0d00720c */ /* 0x000fe20003f86270 */
[----:B------:R-:W-:-:S03]  /*8b90*/  IMAD.MOV.U32 R13, RZ, RZ, R14 ;  /* 0x000000ffff0d7224 */ /* 0x000fc600078e000e */
[----:B------:R-:W-:Y:S01]  /*8ba0*/  ISETP.GT.U32.AND P1, PT, R0, R5, PT ;  /* 0x000000050000720c */ /* 0x000fe20003f24070 */
[----:B------:R-:W-:Y:S02]  /*8bb0*/  @!P2 IMAD.MOV R13, RZ, RZ, -R13 ;  /* 0x000000ffff0da224 */ /* 0x000fe400078e0a0d */
[----:B------:R-:W-:-:S03]  /*8bc0*/  IMAD.MOV.U32 R14, RZ, RZ, R15 ;  /* 0x000000ffff0e7224 */ /* 0x000fc600078e000f */
[----:B------:R0:W-:Y:S01]  /*8bd0*/  STL [R1+0x944], R13 ;  /* 0x0009440d01007387 */ /* 0x0001e20000100800 */
[----:B------:R-:W-:Y:S02]  /*8be0*/  @!P3 IMAD.MOV R14, RZ, RZ, -R14 ;  /* 0x000000ffff0eb224 */ /* 0x000fe400078e0a0e */
[----:B------:R-:W-:Y:S01]  /*8bf0*/  @!P0 IMAD.MOV R9, RZ, RZ, -R9 ;  /* 0x000000ffff098224 */ /* 0x000fe200078e0a09 */
[----:B------:R-:W-:-:S03]  /*8c00*/  ISETP.GE.AND P0, PT, R8, RZ, PT ;  /* 0x000000ff0800720c */ /* 0x000fc60003f06270 */
[----:B------:R-:W-:Y:S01]  /*8c10*/  @!P1 IMAD.IADD R5, R5, 0x1, -R0 ;  /* 0x0000000105059824 */ /* 0x000fe200078e0a00 */
[----:B0-----:R-:W3:Y:S01]  /*8c20*/  LDL.LU R13, [R1+0x490] ;  /* 0x00049000010d7983 */ /* 0x001ee20000300800 */
[----:B--2---:R-:W-:-:S03]  /*8c30*/  ISETP.GE.AND P3, PT, R12, RZ, PT ;  /* 0x000000ff0c00720c */ /* 0x004fc60003f66270 */
[----:B------:R-:W2:Y:S04]  /*8c40*/  LDL.LU R12, [R1+0x494] ;  /* 0x00049400010c7983 */ /* 0x000ea80000300800 */
[----:B------:R-:W2:Y:S01]  /*8c50*/  LDL.LU R15, [R1+0x49c] ;  /* 0x00049c00010f7983 */ /* 0x000ea20000300800 */
[----:B----4-:R-:W-:Y:S02]  /*8c60*/  IABS R8, R11 ;  /* 0x0000000b00087213 */ /* 0x010fe40000000000 */
[----:B------:R-:W-:Y:S01]  /*8c70*/  ISETP.GE.AND P1, PT, R11, RZ, PT ;  /* 0x000000ff0b00720c */ /* 0x000fe20003f26270 */
[----:B------:R-:W-:Y:S01]  /*8c80*/  IMAD.MOV.U32 R11, RZ, RZ, R5 ;  /* 0x000000ffff0b7224 */ /* 0x000fe200078e0005 */
[----:B------:R0:W-:Y:S03]  /*8c90*/  STL [R1+0x940], R14 ;  /* 0x0009400e01007387 */ /* 0x0001e60000100800 */
[----:B------:R-:W-:Y:S01]  /*8ca0*/  @!P5 IMAD.MOV R11, RZ, RZ, -R11 ;  /* 0x000000ffff0bd224 */ /* 0x000fe200078e0a0b */
[----:B------:R1:W-:Y:S04]  /*8cb0*/  STL [R1+0x93c], R9 ;  /* 0x00093c0901007387 */ /* 0x0003e80000100800 */
[----:B------:R4:W-:Y:S04]  /*8cc0*/  STL [R1+0x92c], R11 ;  /* 0x00092c0b01007387 */ /* 0x0009e80000100800 */
[----:B0-----:R-:W2:Y:S01]  /*8cd0*/  LDL R14, [R1+0x4a0] ;  /* 0x0004a000010e7983 */ /* 0x001ea20000100800 */
[----:B------:R-:W-:Y:S01]  /*8ce0*/  ISETP.GT.U32.AND P6, PT, R0, R4, PT ;  /* 0x000000040000720c */ /* 0x000fe20003fc4070 */
[----:B------:R-:W-:-:S04]  /*8cf0*/  IMAD.HI.U32 R2, R6, R7, RZ ;  /* 0x0000000706027227 */ /* 0x000fc800078e00ff */
[----:B------:R-:W-:-:S04]  /*8d00*/  IMAD.MOV R2, RZ, RZ, -R2 ;  /* 0x000000ffff027224 */ /* 0x000fc800078e0a02 */
[----:B------:R-:W-:-:S04]  /*8d10*/  IMAD R2, R0, R2, R7 ;  /* 0x0000000200027224 */ /* 0x000fc800078e0207 */
[----:B------:R-:W-:Y:S01]  /*8d20*/  @!P6 IMAD.IADD R4, R4, 0x1, -R0 ;  /* 0x000000010404e824 */ /* 0x000fe200078e0a00 */
[----:B------:R-:W-:-:S04]  /*8d30*/  ISETP.GT.U32.AND P6, PT, R0, R2, PT ;  /* 0x000000020000720c */ /* 0x000fc80003fc4070 */
[----:B------:R-:W-:Y:S01]  /*8d40*/  ISETP.GT.U32.AND P2, PT, R0, R4, PT ;  /* 0x000000040000720c */ /* 0x000fe20003f44070 */
[----:B------:R-:W-:-:S04]  /*8d50*/  IMAD.HI.U32 R7, R6, R10, RZ ;  /* 0x0000000a06077227 */ /* 0x000fc800078e00ff */
[----:B------:R-:W-:-:S04]  /*8d60*/  IMAD.MOV R7, RZ, RZ, -R7 ;  /* 0x000000ffff077224 */ /* 0x000fc800078e0a07 */
[----:B------:R-:W-:Y:S02]  /*8d70*/  @!P6 IMAD.IADD R2, R2, 0x1, -R0 ;  /* 0x000000010202e824 */ /* 0x000fe400078e0a00 */
[----:B------:R-:W-:Y:S02]  /*8d80*/  IMAD R10, R0, R7, R10 ;  /* 0x00000007000a7224 */ /* 0x000fe400078e020a */
[----:B------:R-:W-:Y:S01]  /*8d90*/  @!P2 IMAD.IADD R4, R4, 0x1, -R0 ;  /* 0x000000010404a824 */ /* 0x000fe200078e0a00 */
[----:B------:R-:W-:Y:S01]  /*8da0*/  ISETP.GT.U32.AND P6, PT, R0, R2, PT ;  /* 0x000000020000720c */ /* 0x000fe20003fc4070 */
[----:B-1----:R-:W-:Y:S01]  /*8db0*/  IMAD.HI.U32 R9, R6, R8, RZ ;  /* 0x0000000806097227 */ /* 0x002fe200078e00ff */
[----:B------:R-:W-:-:S03]  /*8dc0*/  ISETP.GT.U32.AND P5, PT, R0, R10, PT ;  /* 0x0000000a0000720c */ /* 0x000fc60003fa4070 */
[----:B----4-:R-:W-:Y:S02]  /*8dd0*/  IMAD.MOV.U32 R11, RZ, RZ, R4 ;  /* 0x000000ffff0b7224 */ /* 0x010fe400078e0004 */
[----:B------:R-:W-:-:S04]  /*8de0*/  IMAD.MOV R4, RZ, RZ, -R9 ;  /* 0x000000ffff047224 */ /* 0x000fc800078e0a09 */
[----:B------:R-:W-:Y:S02]  /*8df0*/  IMAD R4, R0, R4, R8 ;  /* 0x0000000400047224 */ /* 0x000fe400078e0208 */
[----:B------:R-:W-:-:S03]  /*8e00*/  @!P6 IADD3 R2, R2, -R0, RZ ;  /* 0x800000000202e210 */ /* 0x000fc60007ffe0ff */
[----:B------:R-:W-:Y:S01]  /*8e10*/  ISETP.GT.U32.AND P6, PT, R0, R4, PT ;  /* 0x000000040000720c */ /* 0x000fe20003fc4070 */
[----:B------:R-:W-:Y:S01]  /*8e20*/  @!P5 IMAD.IADD R10, R10, 0x1, -R0 ;  /* 0x000000010a0ad824 */ /* 0x000fe200078e0a00 */
[----:B---3--:R-:W-:Y:S01]  /*8e30*/  IABS R5, R13 ;  /* 0x0000000d00057213 */ /* 0x008fe20000000000 */
[----:B------:R-:W-:Y:S01]  /*8e40*/  @!P4 IMAD.MOV R11, RZ, RZ, -R11 ;  /* 0x000000ffff0bc224 */ /* 0x000fe200078e0a0b */
[----:B------:R-:W-:Y:S02]  /*8e50*/  ISETP.GE.AND P2, PT, R13, RZ, PT ;  /* 0x000000ff0d00720c */ /* 0x000fe40003f46270 */
[----:B------:R-:W-:Y:S01]  /*8e60*/  IABS R9, R16 ;  /* 0x0000001000097213 */ /* 0x000fe20000000000 */
[----:B------:R-:W-:Y:S01]  /*8e70*/  IMAD.HI.U32 R13, R6, R5, RZ ;  /* 0x00000005060d7227 */ /* 0x000fe200078e00ff */
[----:B------:R-:W-:Y:S01]  /*8e80*/  ISETP.GT.U32.AND P5, PT, R0, R10, PT ;  /* 0x0000000a0000720c */ /* 0x000fe20003fa4070 */
[----:B------:R0:W-:Y:S02]  /*8e90*/  STL [R1+0x928], R11 ;  /* 0x0009280b01007387 */ /* 0x0001e40000100800 */
[----:B------:R-:W-:-:S02]  /*8ea0*/  IMAD.MOV.U32 R8, RZ, RZ, R9 ;  /* 0x000000ffff087224 */ /* 0x000fc400078e0009 */
[----:B------:R-:W-:Y:S02]  /*8eb0*/  @!P6 IMAD.IADD R4, R4, 0x1, -R0 ;  /* 0x000000010404e824 */ /* 0x000fe400078e0a00 */
[----:B------:R-:W-:-:S03]  /*8ec0*/  IMAD.MOV R13, RZ, RZ, -R13 ;  /* 0x000000ffff0d7224 */ /* 0x000fc600078e0a0d */
[C---:B------:R-:W-:Y:S01]  /*8ed0*/  ISETP.GT.U32.AND P6, PT, R0.reuse, R4, PT ;  /* 0x000000040000720c */ /* 0x040fe20003fc4070 */
[----:B------:R-:W-:Y:S02]  /*8ee0*/  IMAD R5, R0, R13, R5 ;  /* 0x0000000d00057224 */ /* 0x000fe400078e0205 */
[----:B------:R-:W-:-:S04]  /*8ef0*/  @!P5 IMAD.IADD R10, R10, 0x1, -R0 ;  /* 0x000000010a0ad824 */ /* 0x000fc800078e0a00 */
[----:B------:R-:W-:-:S06]  /*8f00*/  @!P0 IMAD.MOV R10, RZ, RZ, -R10 ;  /* 0x000000ffff0a8224 */ /* 0x000fcc00078e0a0a */
[----:B------:R-:W-:Y:S01]  /*8f10*/  @!P6 IMAD.IADD R4, R4, 0x1, -R0 ;  /* 0x000000010404e824 */ /* 0x000fe200078e0a00 */
[----:B------:R-:W-:Y:S02]  /*8f20*/  ISETP.GE.AND P6, PT, R16, RZ, PT ;  /* 0x000000ff1000720c */ /* 0x000fe40003fc6270 */
[----:B--2---:R-:W-:-:S05]  /*8f30*/  IABS R7, R12 ;  /* 0x0000000c00077213 */ /* 0x004fca0000000000 */
[----:B0-----:R-:W-:Y:S01]  /*8f40*/  IMAD.HI.U32 R11, R6, R7, RZ ;  /* 0x00000007060b7227 */ /* 0x001fe200078e00ff */
[----:B------:R-:W-:-:S03]  /*8f50*/  IABS R9, R15 ;  /* 0x0000000f00097213 */ /* 0x000fc60000000000 */
[----:B------:R-:W-:Y:S01]  /*8f60*/  IMAD.MOV R11, RZ, RZ, -R11 ;  /* 0x000000ffff0b7224 */ /* 0x000fe200078e0a0b */
[----:B------:R-:W-:Y:S01]  /*8f70*/  ISETP.GE.AND P4, PT, R12, RZ, PT ;  /* 0x000000ff0c00720c */ /* 0x000fe20003f86270 */
[----:B------:R-:W-:-:S04]  /*8f80*/  IMAD.HI.U32 R12, R6, R8, RZ ;  /* 0x00000008060c7227 */ /* 0x000fc800078e00ff */
[C---:B------:R-:W-:Y:S02]  /*8f90*/  IMAD R7, R0.reuse, R11, R7 ;  /* 0x0000000b00077224 */ /* 0x040fe400078e0207 */
[----:B------:R-:W-:Y:S02]  /*8fa0*/  IMAD.MOV.U32 R11, RZ, RZ, R2 ;  /* 0x000000ffff0b7224 */ /* 0x000fe400078e0002 */
[----:B------:R-:W-:Y:S02]  /*8fb0*/  IMAD.MOV R12, RZ, RZ, -R12 ;  /* 0x000000ffff0c7224 */ /* 0x000fe400078e0a0c */
[----:B------:R-:W-:Y:S02]  /*8fc0*/  @!P3 IMAD.MOV R11, RZ, RZ, -R11 ;  /* 0x000000ffff0bb224 */ /* 0x000fe400078e0a0b */
[----:B------:R-:W-:Y:S02]  /*8fd0*/  IMAD R8, R0, R12, R8 ;  /* 0x0000000c00087224 */ /* 0x000fe400078e0208 */
[----:B------:R-:W2:Y:S01]  /*8fe0*/  LDL R12, [R1+0x4a8] ;  /* 0x0004a800010c7983 */ /* 0x000ea20000100800 */
[----:B------:R-:W-:Y:S01]  /*8ff0*/  IABS R13, R14 ;  /* 0x0000000e000d7213 */ /* 0x000fe20000000000 */
[----:B------:R-:W-:-:S04]  /*9000*/  IMAD.HI.U32 R14, R6, R9, RZ ;  /* 0x00000009060e7227 */ /* 0x000fc800078e00ff */
[----:B------:R-:W-:Y:S01]  /*9010*/  IMAD.MOV R14, RZ, RZ, -R14 ;  /* 0x000000ffff0e7224 */ /* 0x000fe200078e0a0e */
[----:B------:R0:W-:Y:S03]  /*9020*/  STL [R1+0x920], R11 ;  /* 0x0009200b01007387 */ /* 0x0001e60000100800 */
[----:B------:R-:W-:Y:S02]  /*9030*/  IMAD R9, R0, R14, R9 ;  /* 0x0000000e00097224 */ /* 0x000fe400078e0209 */
[----:B------:R-:W3:Y:S04]  /*9040*/  LDL R14, [R1+0x4b0] ;  /* 0x0004b000010e7983 */ /* 0x000ee80000100800 */
[----:B0-----:R-:W4:Y:S04]  /*9050*/  LDL R11, [R1+0x4ac] ;  /* 0x0004ac00010b7983 */ /* 0x001f280000100800 */
[----:B------:R-:W-:Y:S04]  /*9060*/  STL [R1+0x91c], R10 ;  /* 0x00091c0a01007387 */ /* 0x000fe80000100800 */
[----:B------:R-:W2:Y:S01]  /*9070*/  LDL.LU R16, [R1+0x4b4] ;  /* 0x0004b40001107983 */ /* 0x000ea20000300800 */
[----:B------:R-:W-:-:S03]  /*9080*/  IMAD.HI.U32 R2, R6, R13, RZ ;  /* 0x0000000d06027227 */ /* 0x000fc600078e00ff */
[----:B--2---:R0:W-:Y:S04]  /*9090*/  STL [R1+0x3f2c], R16 ;  /* 0x003f2c1001007387 */ /* 0x0041e80000100800 */
[----:B0-----:R-:W2:Y:S01]  /*90a0*/  LDL.LU R16, [R1+0x4a4] ;  /* 0x0004a40001107983 */ /* 0x001ea20000300800 */
[----:B------:R-:W-:-:S04]  /*90b0*/  IMAD.MOV R2, RZ, RZ, -R2 ;  /* 0x000000ffff027224 */ /* 0x000fc800078e0a02 */
[C---:B------:R-:W-:Y:S01]  /*90c0*/  IMAD R13, R0.reuse, R2, R13 ;  /* 0x00000002000d7224 */ /* 0x040fe200078e020d */
[----:B------:R-:W-:-:S13]  /*90d0*/  ISETP.GT.U32.AND P5, PT, R0, R5, PT ;  /* 0x000000050000720c */ /* 0x000fda0003fa4070 */
[----:B------:R-:W-:Y:S01]  /*90e0*/  @!P5 IMAD.IADD R5, R5, 0x1, -R0 ;  /* 0x000000010505d824 */ /* 0x000fe200078e0a00 */
[----:B------:R-:W-:Y:S02]  /*90f0*/  ISETP.GT.U32.AND P5, PT, R0, R9, PT ;  /* 0x000000090000720c */ /* 0x000fe40003fa4070 */
[----:B--2---:R-:W-:Y:S01]  /*9100*/  IABS R2, R16 ;  /* 0x0000001000027213 */ /* 0x004fe20000000000 */
[----:B------:R0:W-:Y:S04]  /*9110*/  STL [R1+0x3f30], R16 ;  /* 0x003f301001007387 */ /* 0x0001e80000100800 */
[----:B0-----:R-:W2:Y:S01]  /*9120*/  LDL.LU R16, [R1+0x4a0] ;  /* 0x0004a00001107983 */ /* 0x001ea20000300800 */
[----:B---3--:R-:W-:Y:S01]  /*9130*/  IABS R10, R14 ;  /* 0x0000000e000a7213 */ /* 0x008fe20000000000 */
[----:B------:R-:W-:-:S04]  /*9140*/  IMAD.MOV.U32 R14, RZ, RZ, R4 ;  /* 0x000000ffff0e7224 */ /* 0x000fc800078e0004 */
[----:B------:R-:W-:Y:S02]  /*9150*/  @!P5 IMAD.IADD R9, R9, 0x1, -R0 ;  /* 0x000000010909d824 */ /* 0x000fe400078e0a00 */
[----:B------:R-:W-:-:S03]  /*9160*/  @!P1 IMAD.MOV R14, RZ, RZ, -R14 ;  /* 0x000000ffff0e9224 */ /* 0x000fc600078e0a0e */
[C---:B------:R-:W-:Y:S02]  /*9170*/  ISETP.GT.U32.AND P1, PT, R0.reuse, R9, PT ;  /* 0x000000090000720c */ /* 0x040fe40003f24070 */
[----:B------:R0:W-:Y:S11]  /*9180*/  STL [R1+0x914], R14 ;  /* 0x0009140e01007387 */ /* 0x0001f60000100800 */
[----:B------:R-:W-:Y:S01]  /*9190*/  @!P1 IMAD.IADD R9, R9, 0x1, -R0 ;  /* 0x0000000109099824 */ /* 0x000fe200078e0a00 */
[----:B------:R-:W-:-:S02]  /*91a0*/  ISETP.GT.U32.AND P3, PT, R0, R7, PT ;  /* 0x000000070000720c */ /* 0x000fc40003f64070 */
[----:B--2---:R-:W-:Y:S02]  /*91b0*/  ISETP.GE.AND P1, PT, R16, RZ, PT ;  /* 0x000000ff1000720c */ /* 0x004fe40003f26270 */
[----:B------:R-:W2:Y:S09]  /*91c0*/  LDL.LU R16, [R1+0x3f30] ;  /* 0x003f300001107983 */ /* 0x000eb20000300800 */
[----:B------:R-:W-:Y:S01]  /*91d0*/  @!P3 IMAD.IADD R7, R7, 0x1, -R0 ;  /* 0x000000010707b824 */ /* 0x000fe200078e0a00 */
[----:B------:R-:W-:-:S02]  /*91e0*/  ISETP.GT.U32.AND P3, PT, R0, R5, PT ;  /* 0x000000050000720c */ /* 0x000fc40003f64070 */
[----:B------:R-:W-:-:S05]  /*91f0*/  IABS R12, R12 ;  /* 0x0000000c000c7213 */ /* 0x000fca0000000000 */
[----:B------:R-:W-:Y:S02]  /*9200*/  IMAD.MOV.U32 R4, RZ, RZ, R12 ;  /* 0x000000ffff047224 */ /* 0x000fe400078e000c */
[----:B------:R-:W-:-:S04]  /*9210*/  IMAD.HI.U32 R12, R6, R2, RZ ;  /* 0x00000002060c7227 */ /* 0x000fc800078e00ff */
[----:B------:R-:W-:Y:S01]  /*9220*/  @!P3 IMAD.IADD R5, R5, 0x1, -R0 ;  /* 0x000000010505b824 */ /* 0x000fe200078e0a00 */
[----:B------:R-:W-:Y:S01]  /*9230*/  ISETP.GT.U32.AND P3, PT, R0, R13, PT ;  /* 0x0000000d0000720c */ /* 0x000fe20003f64070 */
[----:B------:R-:W-:-:S04]  /*9240*/  IMAD.MOV R12, RZ, RZ, -R12 ;  /* 0x000000ffff0c7224 */ /* 0x000fc800078e0a0c */
[----:B------:R-:W-:Y:S02]  /*9250*/  IMAD R2, R0, R12, R2 ;  /* 0x0000000c00027224 */ /* 0x000fe400078e0202 */
[----:B------:R-:W-:-:S04]  /*9260*/  IMAD.HI.U32 R12, R6, R4, RZ ;  /* 0x00000004060c7227 */ /* 0x000fc800078e00ff */
[----:B------:R-:W-:Y:S02]  /*9270*/  IMAD.MOV R12, RZ, RZ, -R12 ;  /* 0x000000ffff0c7224 */ /* 0x000fe400078e0a0c */
[----:B------:R-:W-:Y:S02]  /*9280*/  @!P3 IMAD.IADD R13, R13, 0x1, -R0 ;  /* 0x000000010d0db824 */ /* 0x000fe400078e0a00 */
[----:B------:R-:W-:Y:S01]  /*9290*/  IMAD R4, R0, R12, R4 ;  /* 0x0000000c00047224 */ /* 0x000fe200078e0204 */
[----:B--2---:R-:W-:Y:S02]  /*92a0*/  ISETP.GE.AND P3, PT, R16, RZ, PT ;  /* 0x000000ff1000720c */ /* 0x004fe40003f66270 */
[----:B------:R-:W2:Y:S04]  /*92b0*/  LDL.LU R16, [R1+0x3f2c] ;  /* 0x003f2c0001107983 */ /* 0x000ea80000300800 */
[----:B------:R-:W3:Y:S01]  /*92c0*/  LDL R12, [R1+0x4b8] ;  /* 0x0004b800010c7983 */ /* 0x000ee20000100800 */
[----:B----4-:R-:W-:-:S05]  /*92d0*/  IABS R11, R11 ;  /* 0x0000000b000b7213 */ /* 0x010fca0000000000 */
[----:B0-----:R-:W-:-:S04]  /*92e0*/  IMAD.HI.U32 R14, R6, R11, RZ ;  /* 0x0000000b060e7227 */ /* 0x001fc800078e00ff */
[----:B------:R-:W-:-:S04]  /*92f0*/  IMAD.MOV R14, RZ, RZ, -R14 ;  /* 0x000000ffff0e7224 */ /* 0x000fc800078e0a0e */
[C---:B------:R-:W-:Y:S02]  /*9300*/  IMAD R11, R0.reuse, R14, R11 ;  /* 0x0000000e000b7224 */ /* 0x040fe400078e020b */
[----:B------:R-:W-:Y:S01]  /*9310*/  IMAD.MOV.U32 R14, RZ, RZ, R5 ;  /* 0x000000ffff0e7224 */ /* 0x000fe200078e0005 */
[----:B------:R-:W-:-:S13]  /*9320*/  ISETP.GT.U32.AND P0, PT, R0, R8, PT ;  /* 0x000000080000720c */ /* 0x000fda0003f04070 */
[----:B------:R-:W-:-:S05]  /*9330*/  @!P0 IMAD.IADD R8, R8, 0x1, -R0 ;  /* 0x0000000108088824 */ /* 0x000fca00078e0a00 */
[----:B------:R-:W-:Y:S02]  /*9340*/  ISETP.GT.U32.AND P5, PT, R0, R8, PT ;  /* 0x000000080000720c */ /* 0x000fe40003fa4070 */
[----:B---3--:R-:W-:Y:S02]  /*9350*/  IABS R5, R12 ;  /* 0x0000000c00057213 */ /* 0x008fe40000000000 */
[----:B------:R-:W3:Y:S09]  /*9360*/  LDL.LU R12, [R1+0x4a8] ;  /* 0x0004a800010c7983 */ /* 0x000ef20000300800 */
[----:B------:R-:W-:Y:S01]  /*9370*/  @!P5 IMAD.IADD R8, R8, 0x1, -R0 ;  /* 0x000000010808d824 */ /* 0x000fe200078e0a00 */
[----:B------:R-:W-:-:S02]  /*9380*/  ISETP.GT.U32.AND P0, PT, R0, R7, PT ;  /* 0x000000070000720c */ /* 0x000fc40003f04070 */
[----:B------:R-:W-:-:S11]  /*9390*/  ISETP.GT.U32.AND P5, PT, R0, R2, PT ;  /* 0x000000020000720c */ /* 0x000fd60003fa4070 */
[--C-:B------:R-:W-:Y:S02]  /*93a0*/  @!P0 IMAD.IADD R7, R7, 0x1, -R0.reuse ;  /* 0x0000000107078824 */ /* 0x100fe400078e0a00 */
[----:B------:R-:W-:Y:S01]  /*93b0*/  @!P5 IMAD.IADD R2, R2, 0x1, -R0 ;  /* 0x000000010202d824 */ /* 0x000fe200078e0a00 */
[----:B------:R-:W-:Y:S01]  /*93c0*/  ISETP.GE.AND P0, PT, R15, RZ, PT ;  /* 0x000000ff0f00720c */ /* 0x000fe20003f06270 */
[----:B------:R-:W-:-:S03]  /*93d0*/  @!P4 IMAD.MOV R7, RZ, RZ, -R7 ;  /* 0x000000ffff07c224 */ /* 0x000fc600078e0a07 */
[----:B------:R-:W-:Y:S01]  /*93e0*/  ISETP.GT.U32.AND P4, PT, R0, R2, PT ;  /* 0x000000020000720c */ /* 0x000fe20003f84070 */
[----:B------:R-:W-:Y:S02]  /*93f0*/  @!P2 IMAD.MOV R14, RZ, RZ, -R14 ;  /* 0x000000ffff0ea224 */ /* 0x000fe400078e0a0e */
[----:B------:R-:W-:-:S03]  /*9400*/  @!P6 IMAD.MOV R8, RZ, RZ, -R8 ;  /* 0x000000ffff08e224 */ /* 0x000fc600078e0a08 */
[----:B------:R0:W-:Y:S03]  /*9410*/  STL [R1+0x904], R14 ;  /* 0x0009040e01007387 */ /* 0x0001e60000100800 */
[----:B------:R-:W-:-:S04]  /*9420*/  @!P0 IMAD.MOV R9, RZ, RZ, -R9 ;  /* 0x000000ffff098224 */ /* 0x000fc800078e0a09 */
[----:B------:R-:W-:Y:S01]  /*9430*/  @!P4 IMAD.IADD R2, R2, 0x1, -R0 ;  /* 0x000000010202c824 */ /* 0x000fe200078e0a00 */
[----:B0-----:R-:W4:Y:S04]  /*9440*/  LDL.LU R14, [R1+0x4ac] ;  /* 0x0004ac00010e7983 */ /* 0x001f280000300800 */
[----:B------:R-:W-:Y:S04]  /*9450*/  STL [R1+0x900], R7 ;  /* 0x0009000701007387 */ /* 0x000fe80000100800 */
[----:B------:R-:W-:Y:S04]  /*9460*/  STL [R1+0x8f8], R8 ;  /* 0x0008f80801007387 */ /* 0x000fe80000100800 */
[----:B------:R-:W-:Y:S01]  /*9470*/  STL [R1+0x8f4], R9 ;  /* 0x0008f40901007387 */ /* 0x000fe20000100800 */
[----:B---3--:R-:W-:-:S03]  /*9480*/  ISETP.GE.AND P0, PT, R12, RZ, PT ;  /* 0x000000ff0c00720c */ /* 0x008fc60003f06270 */
[----:B------:R-:W3:Y:S04]  /*9490*/  LDL R12, [R1+0x4c0] ;  /* 0x0004c000010c7983 */ /* 0x000ee80000100800 */
[----:B------:R0:W-:Y:S04]  /*94a0*/  STL [R1+0x3f28], R2 ;  /* 0x003f280201007387 */ /* 0x0001e80000100800 */
[----:B0-----:R-:W3:Y:S01]  /*94b0*/  LDL.LU R2, [R1+0x4b0] ;  /* 0x0004b00001027983 */ /* 0x001ee20000300800 */
[----:B------:R-:W-:Y:S01]  /*94c0*/  IMAD.HI.U32 R15, R6, R10, RZ ;  /* 0x0000000a060f7227 */ /* 0x000fe200078e00ff */
[----:B------:R-:W-:-:S02]  /*94d0*/  ISETP.GT.U32.AND P2, PT, R0, R13, PT ;  /* 0x0000000d0000720c */ /* 0x000fc40003f44070 */
[C---:B------:R-:W-:Y:S01]  /*94e0*/  ISETP.GT.U32.AND P5, PT, R0.reuse, R4, PT ;  /* 0x000000040000720c */ /* 0x040fe20003fa4070 */
[----:B------:R-:W-:Y:S01]  /*94f0*/  IMAD.MOV R15, RZ, RZ, -R15 ;  /* 0x000000ffff0f7224 */ /* 0x000fe200078e0a0f */
[----:B------:R-:W3:Y:S03]  /*9500*/  LDL R9, [R1+0x4c4] ;  /* 0x0004c40001097983 */ /* 0x000ee60000100800 */
[----:B------:R-:W-:Y:S01]  /*9510*/  IMAD R15, R0, R15, R10 ;  /* 0x0000000f000f7224 */ /* 0x000fe200078e020a */
[----:B--2---:R-:W-:-:S05]  /*9520*/  IABS R10, R16 ;  /* 0x00000010000a7213 */ /* 0x004fca0000000000 */
[----:B------:R-:W-:-:S04]  /*9530*/  IMAD.HI.U32 R7, R6, R10, RZ ;  /* 0x0000000a06077227 */ /* 0x000fc800078e00ff */
[----:B------:R-:W-:-:S04]  /*9540*/  IMAD.MOV R7, RZ, RZ, -R7 ;  /* 0x000000ffff077224 */ /* 0x000fc800078e0a07 */
[----:B------:R-:W-:Y:S02]  /*9550*/  IMAD R10, R0, R7, R10 ;  /* 0x00000007000a7224 */ /* 0x000fe400078e020a */
[----:B------:R-:W2:Y:S01]  /*9560*/  LDL R7, [R1+0x4bc] ;  /* 0x0004bc0001077983 */ /* 0x000ea20000100800 */
[--C-:B------:R-:W-:Y:S02]  /*9570*/  @!P2 IMAD.IADD R13, R13, 0x1, -R0.reuse ;  /* 0x000000010d0da824 */ /* 0x100fe400078e0a00 */
[----:B------:R-:W-:Y:S01]  /*9580*/  @!P5 IMAD.IADD R4, R4, 0x1, -R0 ;  /* 0x000000010404d824 */ /* 0x000fe200078e0a00 */
[----:B----4-:R-:W-:Y:S02]  /*9590*/  ISETP.GE.AND P4, PT, R14, RZ, PT ;  /* 0x000000ff0e00720c */ /* 0x010fe40003f86270 */
[----:B------:R-:W4:Y:S01]  /*95a0*/  LDL R14, [R1+0x4c8] ;  /* 0x0004c800010e7983 */ /* 0x000f220000100800 */
[----:B------:R-:W-:Y:S02]  /*95b0*/  ISETP.GT.U32.AND P6, PT, R0, R11, PT ;  /* 0x0000000b0000720c */ /* 0x000fe40003fc4070 */
[----:B---3--:R-:W-:Y:S01]  /*95c0*/  ISETP.GE.AND P5, PT, R2, RZ, PT ;  /* 0x000000ff0200720c */ /* 0x008fe20003fa6270 */
[----:B------:R-:W-:-:S04]  /*95d0*/  IMAD.MOV.U32 R2, RZ, RZ, R13 ;  /* 0x000000ffff027224 */ /* 0x000fc800078e000d */
[----:B------:R-:W-:-:S05]  /*95e0*/  @!P1 IMAD.MOV R2, RZ, RZ, -R2 ;  /* 0x000000ffff029224 */ /* 0x000fca00078e0a02 */
[----:B------:R0:W-:Y:S04]  /*95f0*/  STL [R1+0x8ec], R2 ;  /* 0x0008ec0201007387 */ /* 0x0001e80000100800 */
[----:B0-----:R-:W3:Y:S01]  /*9600*/  LDL.LU R2, [R1+0x4b8] ;  /* 0x0004b80001027983 */ /* 0x001ee20000300800 */
[----:B------:R-:W-:Y:S01]  /*9610*/  ISETP.GT.U32.AND P2, PT, R0, R15, PT ;  /* 0x0000000f0000720c */ /* 0x000fe20003f44070 */
[----:B------:R-:W-:Y:S02]  /*9620*/  @!P6 IMAD.IADD R11, R11, 0x1, -R0 ;  /* 0x000000010b0be824 */ /* 0x000fe400078e0a00 */
[----:B------:R-:W-:Y:S01]  /*9630*/  IMAD.HI.U32 R8, R6, R5, RZ ;  /* 0x0000000506087227 */ /* 0x000fe200078e00ff */
[----:B--2---:R-:W-:-:S03]  /*9640*/  IABS R13, R7 ;  /* 0x00000007000d7213 */ /* 0x004fc60000000000 */
[----:B------:R-:W-:-:S06]  /*9650*/  IMAD.MOV R8, RZ, RZ, -R8 ;  /* 0x000000ffff087224 */ /* 0x000fcc00078e0a08 */
[----:B------:R-:W-:Y:S01]  /*9660*/  @!P2 IMAD.IADD R15, R15, 0x1, -R0 ;  /* 0x000000010f0fa824 */ /* 0x000fe200078e0a00 */
[----:B------:R-:W-:-:S04]  /*9670*/  ISETP.GT.U32.AND P2, PT, R0, R11, PT ;  /* 0x0000000b0000720c */ /* 0x000fc80003f44070 */
[C---:B------:R-:W-:Y:S01]  /*9680*/  ISETP.GT.U32.AND P1, PT, R0.reuse, R15, PT ;  /* 0x0000000f0000720c */ /* 0x040fe20003f24070 */
[----:B------:R-:W-:Y:S01]  /*9690*/  IMAD R7, R0, R8, R5 ;  /* 0x0000000800077224 */ /* 0x000fe200078e0205 */
[----:B------:R-:W-:Y:S02]  /*96a0*/  IABS R12, R12 ;  /* 0x0000000c000c7213 */ /* 0x000fe40000000000 */
[----:B------:R-:W-:-:S05]  /*96b0*/  IABS R8, R9 ;  /* 0x0000000900087213 */ /* 0x000fca0000000000 */
[----:B------:R-:W-:Y:S01]  /*96c0*/  @!P2 IMAD.IADD R11, R11, 0x1, -R0 ;  /* 0x000000010b0ba824 */ /* 0x000fe200078e0a00 */
[----:B------:R-:W-:Y:S01]  /*96d0*/  ISETP.GT.U32.AND P2, PT, R0, R7, PT ;  /* 0x000000070000720c */ /* 0x000fe20003f44070 */
[----:B------:R-:W-:-:S04]  /*96e0*/  IMAD.HI.U32 R9, R6, R12, RZ ;  /* 0x0000000c06097227 */ /* 0x000fc800078e00ff */
[----:B------:R-:W-:Y:S01]  /*96f0*/  @!P1 IMAD.IADD R15, R15, 0x1, -R0 ;  /* 0x000000010f0f9824 */ /* 0x000fe200078e0a00 */
[----:B------:R-:W-:Y:S01]  /*9700*/  ISETP.GE.AND P1, PT, R16, RZ, PT ;  /* 0x000000ff1000720c */ /* 0x000fe20003f26270 */
[----:B------:R-:W-:Y:S01]  /*9710*/  IMAD.HI.U32 R16, R6, R8, RZ ;  /* 0x0000000806107227 */ /* 0x000fe200078e00ff */
[----:B------:R-:W-:-:S03]  /*9720*/  IADD3 R9, -R9, RZ, RZ ;  /* 0x000000ff09097210 */ /* 0x000fc60007ffe1ff */
[----:B------:R-:W-:Y:S02]  /*9730*/  IMAD.MOV R16, RZ, RZ, -R16 ;  /* 0x000000ffff107224 */ /* 0x000fe400078e0a10 */
[----:B------:R-:W-:Y:S02]  /*9740*/  @!P2 IMAD.IADD R7, R7, 0x1, -R0 ;  /* 0x000000010707a824 */ /* 0x000fe400078e0a00 */
[C---:B------:R-:W-:Y:S02]  /*9750*/  IMAD R8, R0.reuse, R16, R8 ;  /* 0x0000001000087224 */ /* 0x040fe400078e0208 */
[----:B------:R-:W-:Y:S01]  /*9760*/  IMAD R9, R0, R9, R12 ;  /* 0x0000000900097224 */ /* 0x000fe200078e020c */
[----:B---3--:R-:W-:Y:S02]  /*9770*/  ISETP.GE.AND P2, PT, R2, RZ, PT ;  /* 0x000000ff0200720c */ /* 0x008fe40003f46270 */
[----:B------:R-:W2:Y:S04]  /*9780*/  LDL.LU R2, [R1+0x3f28] ;  /* 0x003f280001027983 */ /* 0x000ea80000300800 */
[----:B------:R-:W3:Y:S04]  /*9790*/  LDL R12, [R1+0x4cc] ;  /* 0x0004cc00010c7983 */ /* 0x000ee80000100800 */
[----:B------:R-:W3:Y:S04]  /*97a0*/  LDL.LU R16, [R1+0x56c] ;  /* 0x00056c0001107983 */ /* 0x000ee80000300800 */
[----:B------:R0:W-:Y:S04]  /*97b0*/  STL [R1+0x3f24], R8 ;  /* 0x003f240801007387 */ /* 0x0001e80000100800 */
[----:B0-----:R-:W2:Y:S01]  /*97c0*/  LDL R8, [R1+0x4d0] ;  /* 0x0004d00001087983 */ /* 0x001ea20000100800 */
[----:B------:R-:W-:-:S02]  /*97d0*/  ISETP.GT.U32.AND P6, PT, R0, R4, PT ;  /* 0x000000040000720c */ /* 0x000fc40003fc4070 */
[----:B----4-:R-:W-:Y:S01]  /*97e0*/  IABS R5, R14 ;  /* 0x0000000e00057213 */ /* 0x010fe20000000000 */
[----:B------:R-:W-:-:S04]  /*97f0*/  IMAD.HI.U32 R14, R6, R13, RZ ;  /* 0x0000000d060e7227 */ /* 0x000fc800078e00ff */
[----:B------:R-:W-:-:S04]  /*9800*/  IMAD.MOV R14, RZ, RZ, -R14 ;  /* 0x000000ffff0e7224 */ /* 0x000fc800078e0a0e */
[----:B------:R-:W-:Y:S02]  /*9810*/  IMAD R13, R0, R14, R13 ;  /* 0x0000000e000d7224 */ /* 0x000fe400078e020d */
[----:B------:R-:W-:Y:S01]  /*9820*/  @!P6 IMAD.IADD R4, R4, 0x1, -R0 ;  /* 0x000000010404e824 */ /* 0x000fe200078e0a00 */
[----:B------:R-:W-:Y:S01]  /*9830*/  ISETP.GT.U32.AND P6, PT, R0, R10, PT ;  /* 0x0000000a0000720c */ /* 0x000fe20003fc4070 */
[----:B------:R-:W-:-:S04]  /*9840*/  IMAD.HI.U32 R14, R6, R5, RZ ;  /* 0x00000005060e7227 */ /* 0x000fc800078e00ff */
[----:B------:R-:W-:-:S04]  /*9850*/  IMAD.MOV R14, RZ, RZ, -R14 ;  /* 0x000000ffff0e7224 */ /* 0x000fc800078e0a0e */
[----:B------:R-:W-:-:S04]  /*9860*/  IMAD R5, R0, R14, R5 ;  /* 0x0000000e00057224 */ /* 0x000fc800078e0205 */
[----:B------:R-:W-:Y:S01]  /*9870*/  @!P6 IMAD.IADD R10, R10, 0x1, -R0 ;  /* 0x000000010a0ae824 */ /* 0x000fe200078e0a00 */
[----:B------:R-:W-:Y:S01]  /*9880*/  ISETP.GT.U32.AND P6, PT, R0, R13, PT ;  /* 0x0000000d0000720c */ /* 0x000fe20003fc4070 */
[----:B------:R-:W-:-:S12]  /*9890*/  @!P0 IMAD.MOV R4, RZ, RZ, -R4 ;  /* 0x000000ffff048224 */ /* 0x000fd800078e0a04 */
[----:B------:R-:W-:-:S05]  /*98a0*/  @!P6 IMAD.IADD R13, R13, 0x1, -R0 ;  /* 0x000000010d0de824 */ /* 0x000fca00078e0a00 */
[----:B------:R-:W-:Y:S02]  /*98b0*/  ISETP.GT.U32.AND P0, PT, R0, R13, PT ;  /* 0x0000000d0000720c */ /* 0x000fe40003f04070 */
[----:B--2---:R-:W-:Y:S01]  /*98c0*/  IABS R14, R8 ;  /* 0x00000008000e7213 */ /* 0x004fe20000000000 */
[----:B------:R-:W-:Y:S02]  /*98d0*/  IMAD.MOV.U32 R8, RZ, RZ, R2 ;  /* 0x000000ffff087224 */ /* 0x000fe400078e0002 */
[----:B------:R-:W2:Y:S02]  /*98e0*/  LDL.LU R2, [R1+0x4e8] ;  /* 0x0004e80001027983 */ /* 0x000ea40000300800 */
[----:B------:R-:W-:-:S05]  /*98f0*/  @!P3 IMAD.MOV R8, RZ, RZ, -R8 ;  /* 0x000000ffff08b224 */ /* 0x000fca00078e0a08 */
[----:B------:R-:W-:Y:S04]  /*9900*/  STL [R1+0x8e8], R8 ;  /* 0x0008e80801007387 */ /* 0x000fe80000100800 */
[----:B------:R-:W-:Y:S04]  /*9910*/  STL [R1+0x8e4], R4 ;  /* 0x0008e40401007387 */ /* 0x000fe80000100800 */
[----:B------:R0:W-:Y:S04]  /*9920*/  STL [R1+0x3f20], R13 ;  /* 0x003f200d01007387 */ /* 0x0001e80000100800 */
[----:B0-----:R-:W4:Y:S01]  /*9930*/  LDL.LU R13, [R1+0x4bc] ;  /* 0x0004bc00010d7983 */ /* 0x001f220000300800 */
[----:B------:R-:W-:-:S02]  /*9940*/  IMAD.MOV.U32 R4, RZ, RZ, R11 ;  /* 0x000000ffff047224 */ /* 0x000fc400078e000b */
[----:B------:R-:W-:Y:S01]  /*9950*/  IMAD.MOV.U32 R8, RZ, RZ, R15 ;  /* 0x000000ffff087224 */ /* 0x000fe200078e000f */
[----:B---3--:R-:W-:Y:S01]  /*9960*/  IABS R12, R12 ;  /* 0x0000000c000c7213 */ /* 0x008fe20000000000 */
[----:B------:R-:W-:Y:S01]  /*9970*/  @!P4 IMAD.MOV R4, RZ, RZ, -R4 ;  /* 0x000000ffff04c224 */ /* 0x000fe200078e0a04 */
[----:B------:R-:W3:Y:S01]  /*9980*/  LDL.LU R15, [R1+0x4c4] ;  /* 0x0004c400010f7983 */ /* 0x000ee20000300800 */
[----:B------:R-:W-:-:S03]  /*9990*/  @!P5 IMAD.MOV R8, RZ, RZ, -R8 ;  /* 0x000000ffff08d224 */ /* 0x000fc600078e0a08 */
[----:B------:R0:W-:Y:S04]  /*99a0*/  STL [R1+0x8e0], R4 ;  /* 0x0008e00401007387 */ /* 0x0001e80000100800 */
[----:B------:R1:W-:Y:S01]  /*99b0*/  STL [R1+0x3f18], R6 ;  /* 0x003f180601007387 */ /* 0x0003e20000100800 */
[----:B0-----:R-:W-:Y:S01]  /*99c0*/  IMAD.HI.U32 R4, R6, R14, RZ ;  /* 0x0000000e06047227 */ /* 0x001fe200078e00ff */
[C---:B------:R-:W-:Y:S02]  /*99d0*/  ISETP.GT.U32.AND P6, PT, R0.reuse, R7, PT ;  /* 0x000000070000720c */ /* 0x040fe40003fc4070 */
[----:B------:R-:W-:Y:S01]  /*99e0*/  ISETP.GT.U32.AND P3, PT, R0, R10, PT ;  /* 0x0000000a0000720c */ /* 0x000fe20003f64070 */
[----:B------:R-:W-:-:S10]  /*99f0*/  IMAD.MOV R4, RZ, RZ, -R4 ;  /* 0x000000ffff047224 */ /* 0x000fd400078e0a04 */
[--C-:B------:R-:W-:Y:S02]  /*9a00*/  @!P6 IMAD.IADD R7, R7, 0x1, -R0.reuse ;  /* 0x000000010707e824 */ /* 0x100fe400078e0a00 */
[----:B------:R-:W-:Y:S02]  /*9a10*/  @!P3 IMAD.IADD R10, R10, 0x1, -R0 ;  /* 0x000000010a0ab824 */ /* 0x000fe400078e0a00 */
[----:B------:R-:W-:Y:S02]  /*9a20*/  IMAD R4, R0, R4, R14 ;  /* 0x0000000400047224 */ /* 0x000fe400078e020e */
[----:B--2---:R-:W-:Y:S02]  /*9a30*/  IMAD.MOV.U32 R11, RZ, RZ, R2 ;  /* 0x000000ffff0b7224 */ /* 0x004fe400078e0002 */
[----:B------:R-:W-:Y:S02]  /*9a40*/  IMAD.HI.U32 R2, R6, R12, RZ ;  /* 0x0000000c06027227 */ /* 0x000fe400078e00ff */
[----:B-1----:R-:W2:Y:S04]  /*9a50*/  LDL.LU R6, [R1+0x4c0] ;  /* 0x0004c00001067983 */ /* 0x002ea80000300800 */
[----:B------:R0:W-:Y:S04]  /*9a60*/  STL [R1+0x8dc], R8 ;  /* 0x0008dc0801007387 */ /* 0x0001e80000100800 */
[----:B0-----:R-:W2:Y:S01]  /*9a70*/  LDL.LU R8, [R1+0x3f24] ;  /* 0x003f240001087983 */ /* 0x001ea20000300800 */
[----:B----4-:R-:W-:-:S03]  /*9a80*/  ISETP.GE.AND P6, PT, R13, RZ, PT ;  /* 0x000000ff0d00720c */ /* 0x010fc60003fc6270 */
[----:B------:R-:W4:Y:S01]  /*9a90*/  LDL.LU R13, [R1+0x3f20] ;  /* 0x003f2000010d7983 */ /* 0x000f220000300800 */
[----:B------:R-:W-:-:S03]  /*9aa0*/  IMAD.MOV R2, RZ, RZ, -R2 ;  /* 0x000000ffff027224 */ /* 0x000fc600078e0a02 */
[----:B------:R0:W-:Y:S01]  /*9ab0*/  STL [R1+0x3f1c], R3 ;  /* 0x003f1c0301007387 */ /* 0x0001e20000100800 */
[----:B------:R-:W-:-:S03]  /*9ac0*/  IMAD R2, R0, R2, R12 ;  /* 0x0000000200027224 */ /* 0x000fc600078e020c */
[----:B------:R-:W4:Y:S01]  /*9ad0*/  LDL.LU R14, [R1+0x4d4] ;  /* 0x0004d400010e7983 */ /* 0x000f220000300800 */
[----:B0-----:R-:W-:-:S03]  /*9ae0*/  IMAD.MOV.U32 R3, RZ, RZ, R10 ;  /* 0x000000ffff037224 */ /* 0x001fc600078e000a */
[----:B------:R-:W4:Y:S04]  /*9af0*/  LDL.LU R10, [R1+0x4c8] ;  /* 0x0004c800010a7983 */ /* 0x000f280000300800 */
[----:B------:R-:W4:Y:S01]  /*9b00*/  LDL.LU R12, [R1+0x4cc] ;  /* 0x0004cc00010c7983 */ /* 0x000f220000300800 */
[----:B------:R-:W-:Y:S01]  /*9b10*/  ISETP.GT.U32.AND P4, PT, R0, R9, PT ;  /* 0x000000090000720c */ /* 0x000fe20003f84070 */
[----:B------:R-:W-:-:S12]  /*9b20*/  @!P1 IMAD.MOV R3, RZ, RZ, -R3 ;  /* 0x000000ffff039224 */ /* 0x000fd800078e0a03 */
[----:B------:R-:W-:Y:S01]  /*9b30*/  @!P4 IMAD.IADD R9, R9, 0x1, -R0 ;  /* 0x000000010909c824 */ /* 0x000fe200078e0a00 */
[----:B---3--:R-:W-:Y:S01]  /*9b40*/  ISETP.GE.AND P4, PT, R15, RZ, PT ;  /* 0x000000ff0f00720c */ /* 0x008fe20003f86270 */
[----:B------:R-:W-:Y:S02]  /*9b50*/  IMAD.MOV.U32 R15, RZ, RZ, R11 ;  /* 0x000000ffff0f7224 */ /* 0x000fe400078e000b */
[----:B------:R-:W3:Y:S04]  /*9b60*/  LDL.LU R11, [R1+0x4d0] ;  /* 0x0004d000010b7983 */ /* 0x000ee80000300800 */
[----:B------:R0:W-:Y:S02]  /*9b70*/  STL [R1+0x8d8], R3 ;  /* 0x0008d80301007387 */ /* 0x0001e40000100800 */
[----:B0-----:R-:W-:-:S04]  /*9b80*/  IMAD.MOV.U32 R3, RZ, RZ, R7 ;  /* 0x000000ffff037224 */ /* 0x001fc800078e0007 */
[----:B------:R-:W-:Y:S01]  /*9b90*/  @!P2 IMAD.MOV R3, RZ, RZ, -R3 ;  /* 0x000000ffff03a224 */ /* 0x000fe200078e0a03 */
[----:B--2---:R-:W-:-:S13]  /*9ba0*/  ISETP.GT.U32.AND P5, PT, R0, R8, PT ;  /* 0x000000080000720c */ /* 0x004fda0003fa4070 */
[--C-:B------:R-:W-:Y:S02]  /*9bb0*/  @!P5 IMAD.IADD R8, R8, 0x1, -R0.reuse ;  /* 0x000000010808d824 */ /* 0x100fe400078e0a00 */
[----:B----4-:R-:W-:-:S03]  /*9bc0*/  @!P0 IMAD.IADD R13, R13, 0x1, -R0 ;  /* 0x000000010d0d8824 */ /* 0x010fc600078e0a00 */
[----:B------:R-:W-:Y:S02]  /*9bd0*/  ISETP.GT.U32.AND P1, PT, R0, R8, PT ;  /* 0x000000080000720c */ /* 0x000fe40003f24070 */
[----:B------:R-:W-:Y:S01]  /*9be0*/  ISETP.GE.AND P0, PT, R6, RZ, PT ;  /* 0x000000ff0600720c */ /* 0x000fe20003f06270 */
[----:B------:R-:W-:Y:S02]  /*9bf0*/  IMAD.MOV.U32 R6, RZ, RZ, R13 ;  /* 0x000000ffff067224 */ /* 0x000fe400078e000d */
[----:B------:R-:W2:Y:S02]  /*9c00*/  LDL.LU R13, [R1+0x4d8] ;  /* 0x0004d800010d7983 */ /* 0x000ea40000300800 */
[----:B------:R-:W-:Y:S02]  /*9c10*/  @!P6 IMAD.MOV R6, RZ, RZ, -R6 ;  /* 0x000000ffff06e224 */ /* 0x000fe400078e0a06 */
[----:B------:R0:W-:Y:S04]  /*9c20*/  STL [R1+0x8d4], R3 ;  /* 0x0008d40301007387 */ /* 0x0001e80000100800 */
[----:B------:R-:W-:Y:S01]  /*9c30*/  @!P1 IMAD.IADD R8, R8, 0x1, -R0 ;  /* 0x0000000108089824 */ /* 0x000fe200078e0a00 */
[----:B------:R-:W-:Y:S01]  /*9c40*/  ISETP.GE.AND P1, PT, R12, RZ, PT ;  /* 0x000000ff0c00720c */ /* 0x000fe20003f26270 */
[----:B0-----:R-:W4:Y:S04]  /*9c50*/  LDL.LU R3, [R1+0x3f1c] ;  /* 0x003f1c0001037983 */ /* 0x001f280000300800 */
[----:B------:R0:W-:Y:S04]  /*9c60*/  STL [R1+0x8d0], R6 ;  /* 0x0008d00601007387 */ /* 0x0001e80000100800 */
[----:B0-----:R-:W3:Y:S04]  /*9c70*/  LDL.LU R6, [R1+0x3f18] ;  /* 0x003f180001067983 */ /* 0x001ee80000300800 */
[----:B------:R-:W2:Y:S01]  /*9c80*/  LDL.LU R12, [R1+0x4e4] ;  /* 0x0004e400010c7983 */ /* 0x000ea20000300800 */
[----:B------:R-:W-:-:S02]  /*9c90*/  ISETP.GT.U32.AND P5, PT, R0, R9, PT ;  /* 0x000000090000720c */ /* 0x000fc40003fa4070 */
[----:B------:R-:W-:Y:S02]  /*9ca0*/  ISETP.GT.U32.AND P2, PT, R0, R2, PT ;  /* 0x000000020000720c */ /* 0x000fe40003f44070 */
[----:B------:R-:W-:-:S09]  /*9cb0*/  IABS R7, R14 ;  /* 0x0000000e00077213 */ /* 0x000fd20000000000 */
[--C-:B------:R-:W-:Y:S02]  /*9cc0*/  @!P5 IMAD.IADD R9, R9, 0x1, -R0.reuse ;  /* 0x000000010909d824 */ /* 0x100fe400078e0a00 */
[----:B------:R-:W-:Y:S01]  /*9cd0*/  @!P2 IMAD.IADD R2, R2, 0x1, -R0 ;  /* 0x000000010202a824 */ /* 0x000fe200078e0a00 */
[----:B------:R-:W-:Y:S01]  /*9ce0*/  ISETP.GE.AND P2, PT, R14, RZ, PT ;  /* 0x000000ff0e00720c */ /* 0x000fe20003f46270 */
[----:B------:R-:W-:Y:S01]  /*9cf0*/  IMAD.MOV.U32 R14, RZ, RZ, R15 ;  /* 0x000000ffff0e7224 */ /* 0x000fe200078e000f */
[----:B------:R-:W-:-:S13]  /*9d00*/  ISETP.GT.U32.AND P3, PT, R0, R5, PT ;  /* 0x000000050000720c */ /* 0x000fda0003f64070 */
[----:B------:R-:W-:Y:S01]  /*9d10*/  @!P3 IMAD.IADD R5, R5, 0x1, -R0 ;  /* 0x000000010505b824 */ /* 0x000fe200078e0a00 */
[----:B--2---:R0:W-:Y:S02]  /*9d20*/  STL [R1+0x3f14], R12 ;  /* 0x003f140c01007387 */ /* 0x0041e40000100800 */
[----:B0-----:R-:W-:Y:S02]  /*9d30*/  IMAD.MOV.U32 R12, RZ, RZ, R9 ;  /* 0x000000ffff0c7224 */ /* 0x001fe400078e0009 */
[----:B------:R-:W2:Y:S04]  /*9d40*/  LDL.LU R9, [R1+0x4dc] ;  /* 0x0004dc0001097983 */ /* 0x000ea80000300800 */
[----:B------:R-:W4:Y:S01]  /*9d50*/  LDL.LU R15, [R1+0x4e0] ;  /* 0x0004e000010f7983 */ /* 0x000f220000300800 */
[----:B------:R-:W-:Y:S01]  /*9d60*/  ISETP.GT.U32.AND P3, PT, R0, R5, PT ;  /* 0x000000050000720c */ /* 0x000fe20003f64070 */
[----:B------:R-:W-:Y:S01]  /*9d70*/  @!P0 IMAD.MOV R12, RZ, RZ, -R12 ;  /* 0x000000ffff0c8224 */ /* 0x000fe200078e0a0c */
[----:B------:R-:W-:Y:S01]  /*9d80*/  ISETP.GE.AND P6, PT, R10, RZ, PT ;  /* 0x000000ff0a00720c */ /* 0x000fe20003fc6270 */
[----:B---3--:R-:W-:Y:S01]  /*9d90*/  IMAD.HI.U32 R10, R6, R7, RZ ;  /* 0x00000007060a7227 */ /* 0x008fe200078e00ff */
[----:B------:R-:W-:-:S03]  /*9da0*/  ISETP.GT.U32.AND P0, PT, R0, R2, PT ;  /* 0x000000020000720c */ /* 0x000fc60003f04070 */
[----:B------:R-:W-:Y:S01]  /*9db0*/  IMAD.MOV R10, RZ, RZ, -R10 ;  /* 0x000000ffff0a7224 */ /* 0x000fe200078e0a0a */
[----:B------:R0:W-:Y:S05]  /*9dc0*/  STL [R1+0x8cc], R12 ;  /* 0x0008cc0c01007387 */ /* 0x0001ea0000100800 */
[----:B------:R-:W-:Y:S01]  /*9dd0*/  @!P3 IMAD.IADD R5, R5, 0x1, -R0 ;  /* 0x000000010505b824 */ /* 0x000fe200078e0a00 */
[----:B------:R-:W-:Y:S02]  /*9de0*/  ISETP.GE.AND P3, PT, R11, RZ, PT ;  /* 0x000000ff0b00720c */ /* 0x000fe40003f66270 */
[----:B------:R-:W-:Y:S01]  /*9df0*/  IABS R11, R13 ;  /* 0x0000000d000b7213 */ /* 0x000fe20000000000 */
[----:B------:R-:W-:-:S02]  /*9e00*/  IMAD R10, R0, R10, R7 ;  /* 0x0000000a000a7224 */ /* 0x000fc400078e0207 */
[----:B0-----:R-:W-:Y:S02]  /*9e10*/  IMAD.MOV.U32 R12, RZ, RZ, R8 ;  /* 0x000000ffff0c7224 */ /* 0x001fe400078e0008 */
[----:B------:R-:W-:-:S04]  /*9e20*/  IMAD.HI.U32 R7, R6, R11, RZ ;  /* 0x0000000b06077227 */ /* 0x000fc800078e00ff */
[----:B------:R-:W-:Y:S01]  /*9e30*/  @!P4 IMAD.MOV R12, RZ, RZ, -R12 ;  /* 0x000000ffff0cc224 */ /* 0x000fe200078e0a0c */
[----:B------:R-:W-:Y:S01]  /*9e40*/  ISETP.GT.U32.AND P4, PT, R0, R10, PT ;  /* 0x0000000a0000720c */ /* 0x000fe20003f84070 */
[----:B------:R-:W-:Y:S02]  /*9e50*/  IMAD.MOV R7, RZ, RZ, -R7 ;  /* 0x000000ffff077224 */ /* 0x000fe400078e0a07 */
[----:B------:R-:W-:Y:S02]  /*9e60*/  @!P0 IMAD.IADD R2, R2, 0x1, -R0 ;  /* 0x0000000102028824 */ /* 0x000fe400078e0a00 */
[----:B------:R-:W-:Y:S02]  /*9e70*/  IMAD R7, R0, R7, R11 ;  /* 0x0000000700077224 */ /* 0x000fe400078e020b */
[----:B------:R-:W-:Y:S02]  /*9e80*/  IMAD.MOV.U32 R11, RZ, RZ, R2 ;  /* 0x000000ffff0b7224 */ /* 0x000fe400078e0002 */
[----:B------:R-:W-:Y:S01]  /*9e90*/  @!P6 IMAD.MOV R5, RZ, RZ, -R5 ;  /* 0x000000ffff05e224 */ /* 0x000fe200078e0a05 */
[----:B------:R0:W-:Y:S01]  /*9ea0*/  STL [R1+0x8c8], R12 ;  /* 0x0008c80c01007387 */ /* 0x0001e20000100800 */
[----:B------:R-:W-:Y:S01]  /*9eb0*/  @!P1 IMAD.MOV R11, RZ, RZ, -R11 ;  /* 0x000000ffff0b9224 */ /* 0x000fe200078e0a0b */
[----:B------:R-:W-:Y:S01]  /*9ec0*/  ISETP.GE.AND P6, PT, R13, RZ, PT ;  /* 0x000000ff0d00720c */ /* 0x000fe20003fc6270 */
[----:B------:R-:W-:Y:S01]  /*9ed0*/  @!P4 IMAD.IADD R10, R10, 0x1, -R0 ;  /* 0x000000010a0ac824 */ /* 0x000fe200078e0a00 */
[----:B0-----:R-:W3:Y:S04]  /*9ee0*/  LDL.LU R12, [R1+0x3f14] ;  /* 0x003f1400010c7983 */ /* 0x001ee80000300800 */
[----:B------:R4:W-:Y:S04]  /*9ef0*/  STL [R1+0x8c4], R5 ;  /* 0x0008c40501007387 */ /* 0x0009e80000100800 */
[----:B------:R-:W3:Y:S04]  /*9f00*/  LDL.LU R13, [R1+0x4ec] ;  /* 0x0004ec00010d7983 */ /* 0x000ee80000300800 */
[----:B------:R0:W-:Y:S01]  /*9f10*/  STL [R1+0x8bc], R11 ;  /* 0x0008bc0b01007387 */ /* 0x0001e20000100800 */
[----:B----4-:R-:W-:-:S02]  /*9f20*/  IABS R5, R15 ;  /* 0x0000000f00057213 */ /* 0x010fc40000000000 */
[----:B------:R-:W-:Y:S02]  /*9f30*/  ISETP.GE.AND P4, PT, R15, RZ, PT ;  /* 0x000000ff0f00720c */ /* 0x000fe40003f86270 */
[----:B------:R-:W4:Y:S01]  /*9f40*/  LDL.LU R15, [R1+0x4f0] ;  /* 0x0004f000010f7983 */ /* 0x000f220000300800 */
[----:B------:R-:W-:Y:S02]  /*9f50*/  ISETP.GT.U32.AND P5, PT, R0, R4, PT ;  /* 0x000000040000720c */ /* 0x000fe40003fa4070 */
[----:B--2---:R-:W-:-:S11]  /*9f60*/  IABS R8, R9 ;  /* 0x0000000900087213 */ /* 0x004fd60000000000 */
[----:B------:R-:W-:-:S05]  /*9f70*/  @!P5 IMAD.IADD R4, R4, 0x1, -R0 ;  /* 0x000000010404d824 */ /* 0x000fca00078e0a00 */
[----:B------:R-:W-:Y:S02]  /*9f80*/  ISETP.GT.U32.AND P5, PT, R0, R4, PT ;  /* 0x000000040000720c */ /* 0x000fe40003fa4070 */
[----:B------:R-:W-:Y:S01]  /*9f90*/  ISETP.GE.AND P0, PT, R9, RZ, PT ;  /* 0x000000ff0900720c */ /* 0x000fe20003f06270 */
[----:B------:R-:W-:Y:S01]  /*9fa0*/  IMAD.HI.U32 R9, R6, R8, RZ ;  /* 0x0000000806097227 */ /* 0x000fe200078e00ff */
[----:B------:R-:W-:-:S03]  /*9fb0*/  ISETP.GT.U32.AND P1, PT, R0, R10, PT ;  /* 0x0000000a0000720c */ /* 0x000fc60003f24070 */
[----:B------:R-:W-:-:S06]  /*9fc0*/  IMAD.MOV R9, RZ, RZ, -R9 ;  /* 0x000000ffff097224 */ /* 0x000fcc00078e0a09 */
[----:B------:R-:W-:Y:S02]  /*9fd0*/  @!P5 IMAD.IADD R4, R4, 0x1, -R0 ;  /* 0x000000010404d824 */ /* 0x000fe400078e0a00 */
[----:B------:R-:W-:Y:S02]  /*9fe0*/  IMAD R8, R0, R9, R8 ;  /* 0x0000000900087224 */ /* 0x000fe400078e0208 */
[----:B0-----:R-:W-:Y:S02]  /*9ff0*/  IMAD.MOV.U32 R11, RZ, RZ, R4 ;  /* 0x000000ffff0b7224 */ /* 0x001fe400078e0004 */
[----:B------:R-:W-:-:S04]  /*a000*/  IMAD.HI.U32 R9, R6, R5, RZ ;  /* 0x0000000506097227 */ /* 0x000fc800078e00ff */
[----:B------:R-:W-:Y:S02]  /*a010*/  @!P3 IMAD.MOV R11, RZ, RZ, -R11 ;  /* 0x000000ffff0bb224 */ /* 0x000fe400078e0a0b */
[----:B------:R-:W-:Y:S02]  /*a020*/  IMAD.MOV R9, RZ, RZ, -R9 ;  /* 0x000000ffff097224 */ /* 0x000fe400078e0a09 */
[----:B------:R-:W-:Y:S02]  /*a030*/  @!P1 IMAD.IADD R10, R10, 0x1, -R0 ;  /* 0x000000010a0a9824 */ /* 0x000fe400078e0a00 */
[C---:B------:R-:W-:Y:S01]  /*a040*/  IMAD R5, R0.reuse, R9, R5 ;  /* 0x0000000900057224 */ /* 0x040fe200078e0205 */
[----:B------:R-:W-:Y:S01]  /*a050*/  ISETP.GT.U32.AND P5, PT, R0, R7, PT ;  /* 0x000000070000720c */ /* 0x000fe20003fa4070 */
[----:B----4-:R0:W-:Y:S04]  /*a060*/  STL [R1+0x3f10], R15 ;  /* 0x003f100f01007387 */ /* 0x0101e80000100800 */
[----:B------:R1:W-:Y:S01]  /*a070*/  STL [R1+0x8b4], R11 ;  /* 0x0008b40b01007387 */ /* 0x0003e20000100800 */
[----:B0-----:R-:W-:-:S03]  /*a080*/  MOV R15, R14 ;  /* 0x0000000e000f7202 */ /* 0x001fc60000000f00 */
[----:B------:R-:W2:Y:S01]  /*a090*/  LDL.LU R14, [R1+0x4f4] ;  /* 0x0004f400010e7983 */ /* 0x000ea20000300800 */
[----:B-1----:R-:W-:Y:S01]  /*a0a0*/  IABS R11, R15 ;  /* 0x0000000f000b7213 */ /* 0x002fe20000000000 */
[----:B------:R-:W-:Y:S02]  /*a0b0*/  IMAD.MOV.U32 R9, RZ, RZ, R15 ;  /* 0x000000ffff097224 */ /* 0x000fe400078e000f */
[----:B------:R-:W-:-:S04]  /*a0c0*/  IMAD.MOV.U32 R15, RZ, RZ, R10 ;  /* 0x000000ffff0f7224 */ /* 0x000fc800078e000a */
[----:B------:R-:W-:-:S05]  /*a0d0*/  @!P2 IMAD.MOV R15, RZ, RZ, -R15 ;  /* 0x000000ffff0fa224 */ /* 0x000fca00078e0a0f */
[----:B------:R0:W-:Y:S04]  /*a0e0*/  STL [R1+0x8ac], R15 ;  /* 0x0008ac0f01007387 */ /* 0x0001e80000100800 */
[----:B0-----:R-:W4:Y:S01]  /*a0f0*/  LDL.LU R15, [R1+0x3f10] ;  /* 0x003f1000010f7983 */ /* 0x001f220000300800 */
[----:B------:R-:W-:-:S05]  /*a100*/  @!P5 IMAD.IADD R7, R7, 0x1, -R0 ;  /* 0x000000010707d824 */ /* 0x000fca00078e0a00 */
[C---:B------:R-:W-:Y:S02]  /*a110*/  ISETP.GT.U32.AND P5, PT, R0.reuse, R7, PT ;  /* 0x000000070000720c */ /* 0x040fe40003fa4070 */
[----:B------:R-:W-:-:S11]  /*a120*/  ISETP.GT.U32.AND P3, PT, R0, R8, PT ;  /* 0x000000080000720c */ /* 0x000fd60003f64070 */
[--C-:B------:R-:W-:Y:S01]  /*a130*/  @!P5 IMAD.IADD R7, R7, 0x1, -R0.reuse ;  /* 0x000000010707d824 */ /* 0x100fe200078e0a00 */
[----:B------:R-:W-:Y:S01]  /*a140*/  ISETP.GT.U32.AND P5, PT, R0, R5, PT ;  /* 0x000000050000720c */ /* 0x000fe20003fa4070 */
[----:B------:R-:W-:-:S05]  /*a150*/  @!P3 IMAD.IADD R8, R8, 0x1, -R0 ;  /* 0x000000010808b824 */ /* 0x000fca00078e0a00 */
[----:B------:R-:W-:-:S07]  /*a160*/  ISETP.GT.U32.AND P3, PT, R0, R8, PT ;  /* 0x000000080000720c */ /* 0x000fce0003f64070 */
[----:B------:R-:W-:-:S05]  /*a170*/  @!P5 IMAD.IADD R5, R5, 0x1, -R0 ;  /* 0x000000010505d824 */ /* 0x000fca00078e0a00 */
[----:B------:R-:W-:Y:S01]  /*a180*/  ISETP.GT.U32.AND P5, PT, R0, R5, PT ;  /* 0x000000050000720c */ /* 0x000fe20003fa4070 */
[----:B------:R-:W-:Y:S01]  /*a190*/  IMAD.MOV.U32 R10, RZ, RZ, R9 ;  /* 0x000000ffff0a7224 */ /* 0x000fe200078e0009 */
[----:B---3--:R-:W-:Y:S02]  /*a1a0*/  IABS R2, R12 ;  /* 0x0000000c00027213 */ /* 0x008fe40000000000 */
[----:B------:R-:W-:Y:S01]  /*a1b0*/  ISETP.GE.AND P1, PT, R12, RZ, PT ;  /* 0x000000ff0c00720c */ /* 0x000fe20003f26270 */
[----:B------:R-:W-:Y:S01]  /*a1c0*/  @!P6 IMAD.MOV R7, RZ, RZ, -R7 ;  /* 0x000000ffff07e224 */ /* 0x000fe200078e0a07 */
[----:B------:R-:W-:Y:S01]  /*a1d0*/  IABS R12, R13 ;  /* 0x0000000d000c7213 */ /* 0x000fe20000000000 */
[----:B------:R-:W-:Y:S01]  /*a1e0*/  @!P3 IMAD.IADD R8, R8, 0x1, -R0 ;  /* 0x000000010808b824 */ /* 0x000fe200078e0a00 */
[----:B------:R-:W-:Y:S02]  /*a1f0*/  ISETP.GE.AND P6, PT, R10, RZ, PT ;  /* 0x000000ff0a00720c */ /* 0x000fe40003fc6270 */
[----:B------:R4:W-:Y:S01]  /*a200*/  STL [R1+0x8a8], R7 ;  /* 0x0008a80701007387 */ /* 0x0009e20000100800 */
[----:B------:R-:W-:-:S04]  /*a210*/  IMAD.HI.U32 R9, R6, R12, RZ ;  /* 0x0000000c06097227 */ /* 0x000fc800078e00ff */
[----:B------:R-:W-:Y:S02]  /*a220*/  @!P5 IMAD.IADD R5, R5, 0x1, -R0 ;  /* 0x000000010505d824 */ /* 0x000fe400078e0a00 */
[----:B------:R-:W-:Y:S02]  /*a230*/  IMAD.MOV.U32 R10, RZ, RZ, R8 ;  /* 0x000000ffff0a7224 */ /* 0x000fe400078e0008 */
[----:B------:R-:W-:Y:S02]  /*a240*/  IMAD.MOV R9, RZ, RZ, -R9 ;  /* 0x000000ffff097224 */ /* 0x000fe400078e0a09 */
[----:B------:R-:W-:Y:S02]  /*a250*/  @!P0 IMAD.MOV R10, RZ, RZ, -R10 ;  /* 0x000000ffff0a8224 */ /* 0x000fe400078e0a0a */
[----:B------:R-:W-:Y:S01]  /*a260*/  IMAD R9, R0, R9, R12 ;  /* 0x0000000900097224 */ /* 0x000fe200078e020c */
[----:B------:R-:W-:Y:S02]  /*a270*/  ISETP.GE.AND P5, PT, R13, RZ, PT ;  /* 0x000000ff0d00720c */ /* 0x000fe40003fa6270 */
[----:B----4-:R-:W-:Y:S01]  /*a280*/  IABS R7, R15 ;  /* 0x0000000f00077213 */ /* 0x010fe20000000000 */
[----:B------:R0:W-:Y:S04]  /*a290*/  STL [R1+0x3f0c], R15 ;  /* 0x003f0c0f01007387 */ /* 0x0001e80000100800 */
[----:B------:R-:W3:Y:S01]  /*a2a0*/  LDL.LU R12, [R1+0x4f8] ;  /* 0x0004f800010c7983 */ /* 0x000ee20000300800 */
[----:B0-----:R-:W-:-:S03]  /*a2b0*/  IMAD.MOV.U32 R15, RZ, RZ, R5 ;  /* 0x000000ffff0f7224 */ /* 0x001fc600078e0005 */
[----:B------:R-:W-:Y:S01]  /*a2c0*/  STL [R1+0x8a4], R10 ;  /* 0x0008a40a01007387 */ /* 0x000fe20000100800 */
[----:B------:R-:W-:-:S03]  /*a2d0*/  @!P4 IMAD.MOV R15, RZ, RZ, -R15 ;  /* 0x000000ffff0fc224 */ /* 0x000fc600078e0a0f */
[----:B------:R-:W4:Y:S04]  /*a2e0*/  LDL.LU R13, [R1+0x504] ;  /* 0x00050400010d7983 */ /* 0x000f280000300800 */
[----:B------:R0:W-:Y:S04]  /*a2f0*/  STL [R1+0x8a0], R15 ;  /* 0x0008a00f01007387 */ /* 0x0001e80000100800 */
[----:B0-----:R-:W3:Y:S01]  /*a300*/  LDL.LU R15, [R1+0x3f0c] ;  /* 0x003f0c00010f7983 */ /* 0x001ee20000300800 */
[----:B------:R-:W-:-:S04]  /*a310*/  IMAD.HI.U32 R4, R6, R2, RZ ;  /* 0x0000000206047227 */ /* 0x000fc800078e00ff */
[----:B------:R-:W-:-:S04]  /*a320*/  IMAD.MOV R4, RZ, RZ, -R4 ;  /* 0x000000ffff047224 */ /* 0x000fc800078e0a04 */
[----:B------:R-:W-:-:S05]  /*a330*/  IMAD R2, R0, R4, R2 ;  /* 0x0000000400027224 */ /* 0x000fca00078e0202 */
[----:B------:R-:W-:-:S13]  /*a340*/  ISETP.GT.U32.AND P2, PT, R0, R2, PT ;  /* 0x000000020000720c */ /* 0x000fda0003f44070 */
[----:B------:R-:W-:-:S05]  /*a350*/  @!P2 IMAD.IADD R2, R2, 0x1, -R0 ;  /* 0x000000010202a824 */ /* 0x000fca00078e0a00 */
[----:B------:R-:W-:Y:S02]  /*a360*/  ISETP.GT.U32.AND P2, PT, R0, R2, PT ;  /* 0x000000020000720c */ /* 0x000fe40003f44070 */
[----:B--2---:R-:W-:-:S11]  /*a370*/  IABS R8, R14 ;  /* 0x0000000e00087213 */ /* 0x004fd60000000000 */
[----:B------:R-:W-:-:S04]  /*a380*/  @!P2 IMAD.IADD R2, R2, 0x1, -R0 ;  /* 0x000000010202a824 */ /* 0x000fc800078e0a00 */
[----:B------:R-:W-:Y:S01]  /*a390*/  @!P1 IMAD.MOV R2, RZ, RZ, -R2 ;  /* 0x000000ffff029224 */ /* 0x000fe200078e0a02 */
[----:B------:R-:W-:Y:S01]  /*a3a0*/  ISETP.GE.AND P1, PT, R14, RZ, PT ;  /* 0x000000ff0e00720c */ /* 0x000fe20003f26270 */
[----:B------:R-:W-:Y:S01]  /*a3b0*/  IMAD.HI.U32 R4, R6, R11, RZ ;  /* 0x0000000b06047227 */ /* 0x000fe200078e00ff */
[----:B---3--:R-:W-:Y:S02]  /*a3c0*/  ISETP.GE.AND P4, PT, R15, RZ, PT ;  /* 0x000000ff0f00720c */ /* 0x008fe40003f86270 */
[----:B------:R-:W2:Y:S04]  /*a3d0*/  LDL.LU R15, [R1+0x508] ;  /* 0x00050800010f7983 */ /* 0x000ea80000300800 */
[----:B------:R-:W3:Y:S01]  /*a3e0*/  LDL.LU R14, [R1+0x500] ;  /* 0x00050000010e7983 */ /* 0x000ee20000300800 */
[----:B------:R-:W-:-:S04]  /*a3f0*/  IMAD.MOV R4, RZ, RZ, -R4 ;  /* 0x000000ffff047224 */ /* 0x000fc800078e0a04 */
[----:B------:R-:W-:Y:S02]  /*a400*/  IMAD R4, R0, R4, R11 ;  /* 0x0000000400047224 */ /* 0x000fe400078e020b */
[----:B------:R-:W-:Y:S01]  /*a410*/  IMAD.HI.U32 R11, R6, R7, RZ ;  /* 0x00000007060b7227 */ /* 0x000fe200078e00ff */
[----:B------:R-:W-:-:S03]  /*a420*/  ISETP.GT.U32.AND P0, PT, R0, R9, PT ;  /* 0x000000090000720c */ /* 0x000fc60003f04070 */
[----:B------:R-:W-:Y:S01]  /*a430*/  IMAD.MOV R11, RZ, RZ, -R11 ;  /* 0x000000ffff0b7224 */ /* 0x000fe200078e0a0b */
[----:B------:R-:W-:-:S03]  /*a440*/  ISETP.GT.U32.AND P3, PT, R0, R4, PT ;  /* 0x000000040000720c */ /* 0x000fc60003f64070 */
[----:B------:R-:W-:-:S05]  /*a450*/  IMAD R7, R0, R11, R7 ;  /* 0x0000000b00077224 */ /* 0x000fca00078e0207 */
[----:B------:R-:W-:Y:S01]  /*a460*/  ISETP.GT.U32.AND P2, PT, R0, R7, PT ;  /* 0x000000070000720c */ /* 0x000fe20003f44070 */
[----:B------:R-:W-:-:S04]  /*a470*/  @!P0 IMAD.IADD R9, R9, 0x1, -R0 ;  /* 0x0000000109098824 */ /* 0x000fc800078e0a00 */
[----:B------:R-:W-:Y:S01]  /*a480*/  @!P3 IMAD.IADD R4, R4, 0x1, -R0 ;  /* 0x000000010404b824 */ /* 0x000fe200078e0a00 */
[----:B------:R-:W-:-:S04]  /*a490*/  ISETP.GT.U32.AND P0, PT, R0, R9, PT ;  /* 0x000000090000720c */ /* 0x000fc80003f04070 */
[----:B------:R-:W-:-:S03]  /*a4a0*/  ISETP.GT.U32.AND P3, PT, R0, R4, PT ;  /* 0x000000040000720c */ /* 0x000fc60003f64070 */
[----:B------:R-:W-:Y:S02]  /*a4b0*/  @!P2 IMAD.IADD R7, R7, 0x1, -R0 ;  /* 0x000000010707a824 */ /* 0x000fe400078e0a00 */
[----:B------:R-:W-:-:S03]  /*a4c0*/  IMAD.HI.U32 R11, R6, R8, RZ ;  /* 0x00000008060b7227 */ /* 0x000fc600078e00ff */
[----:B------:R-:W-:Y:S01]  /*a4d0*/  ISETP.GT.U32.AND P2, PT, R0, R7, PT ;  /* 0x000000070000720c */ /* 0x000fe20003f44070 */
[----:B------:R-:W-:Y:S02]  /*a4e0*/  IMAD.MOV R11, RZ, RZ, -R11 ;  /* 0x000000ffff0b7224 */ /* 0x000fe400078e0a0b */
[--C-:B------:R-:W-:Y:S01]  /*a4f0*/  @!P0 IMAD.IADD R9, R9, 0x1, -R0.reuse ;  /* 0x0000000109098824 */ /* 0x100fe200078e0a00 */
[----:B------:R-:W-:Y:S01]  /*a500*/  IABS R10, R12 ;  /* 0x0000000c000a7213 */ /* 0x000fe20000000000 */
[----:B------:R-:W-:Y:S01]  /*a510*/  @!P3 IMAD.IADD R4, R4, 0x1, -R0 ;  /* 0x000000010404b824 */ /* 0x000fe200078e0a00 */
[----:B------:R-:W-:Y:S01]  /*a520*/  ISETP.GE.AND P3, PT, R12, RZ, PT ;  /* 0x000000ff0c00720c */ /* 0x000fe20003f66270 */
[----:B------:R-:W-:Y:S01]  /*a530*/  IMAD.MOV.U32 R12, RZ, RZ, R9 ;  /* 0x000000ffff0c7224 */ /* 0x000fe200078e0009 */
[----:B------:R-:W-:Y:S01]  /*a540*/  STL [R1+0x89c], R2 ;  /* 0x00089c0201007387 */ /* 0x000fe20000100800 */
[----:B------:R-:W-:Y:S02]  /*a550*/  IMAD R8, R0, R11, R8 ;  /* 0x0000000b00087224 */ /* 0x000fe400078e0208 */
[----:B------:R-:W-:Y:S01]  /*a560*/  @!P6 IMAD.MOV R4, RZ, RZ, -R4 ;  /* 0x000000ffff04e224 */ /* 0x000fe200078e0a04 */
[----:B------:R-:W4:Y:S01]  /*a570*/  LDL.LU R11, [R1+0x4fc] ;  /* 0x0004fc00010b7983 */ /* 0x000f220000300800 */
[----:B------:R-:W-:-:S02]  /*a580*/  @!P5 IMAD.MOV R12, RZ, RZ, -R12 ;  /* 0x000000ffff0cd224 */ /* 0x000fc400078e0a0c */
[----:B------:R-:W-:Y:S01]  /*a590*/  @!P2 IMAD.IADD R7, R7, 0x1, -R0 ;  /* 0x000000010707a824 */ /* 0x000fe200078e0a00 */
[----:B------:R-:W-:Y:S04]  /*a5a0*/  STL [R1+0x898], R4 ;  /* 0x0008980401007387 */ /* 0x000fe80000100800 */
[----:B------:R0:W-:Y:S01]  /*a5b0*/  STL [R1+0x894], R12 ;  /* 0x0008940c01007387 */ /* 0x0001e20000100800 */
[----:B---3--:R-:W-:Y:S02]  /*a5c0*/  IABS R9, R14 ;  /* 0x0000000e00097213 */ /* 0x008fe40000000000 */
[----:B------:R-:W-:Y:S01]  /*a5d0*/  ISETP.GE.AND P2, PT, R14, RZ, PT ;  /* 0x000000ff0e00720c */ /* 0x000fe20003f46270 */
[----:B------:R-:W-:Y:S02]  /*a5e0*/  IMAD.MOV.U32 R14, RZ, RZ, R7 ;  /* 0x000000ffff0e7224 */ /* 0x000fe400078e0007 */
[----:B0-----:R-:W-:Y:S01]  /*a5f0*/  IMAD.HI.U32 R12, R6, R9, RZ ;  /* 0x00000009060c7227 */ /* 0x001fe200078e00ff */
[----:B------:R-:W3:Y:S03]  /*a600*/  LDL R7, [R1+0x50c] ;  /* 0x00050c0001077983 */ /* 0x000ee60000100800 */
[----:B------:R-:W-:-:S02]  /*a610*/  @!P4 IMAD.MOV R14, RZ, RZ, -R14 ;  /* 0x000000ffff0ec224 */ /* 0x000fc400078e0a0e */
[----:B------:R-:W-:-:S03]  /*a620*/  IMAD.MOV R12, RZ, RZ, -R12 ;  /* 0x000000ffff0c7224 */ /* 0x000fc600078e0a0c */
[----:B------:R0:W-:Y:S01]  /*a630*/  STL [R1+0x890], R14 ;  /* 0x0008900e01007387 */ /* 0x0001e20000100800 */
[----:B------:R-:W-:-:S03]  /*a640*/  IMAD R9, R0, R12, R9 ;  /* 0x0000000c00097224 */ /* 0x000fc600078e0209 */
[----:B0-----:R-:W3:Y:S04]  /*a650*/  LDL.LU R14, [R1+0x514] ;  /* 0x00051400010e7983 */ /* 0x001ee80000300800 */
[----:B------:R-:W3:Y:S01]  /*a660*/  LDL R12, [R1+0x510] ;  /* 0x00051000010c7983 */ /* 0x000ee20000100800 */
[----:B------:R-:W-:-:S04]  /*a670*/  IMAD.HI.U32 R5, R6, R10, RZ ;  /* 0x0000000a06057227 */ /* 0x000fc800078e00ff */
[----:B------:R-:W-:Y:S01]  /*a680*/  IMAD.MOV R5, RZ, RZ, -R5 ;  /* 0x000000ffff057224 */ /* 0x000fe200078e0a05 */
[----:B------:R-:W-:-:S03]  /*a690*/  ISETP.GT.U32.AND P0, PT, R0, R8, PT ;  /* 0x000000080000720c */ /* 0x000fc60003f04070 */
[----:B------:R-:W-:-:S05]  /*a6a0*/  IMAD R5, R0, R5, R10 ;  /* 0x0000000500057224 */ /* 0x000fca00078e020a */
[----:B------:R-:W-:-:S05]  /*a6b0*/  ISETP.GT.U32.AND P5, PT, R0, R5, PT ;  /* 0x000000050000720c */ /* 0x000fca0003fa4070 */
[----:B------:R-:W-:Y:S01]  /*a6c0*/  @!P0 IMAD.IADD R8, R8, 0x1, -R0 ;  /* 0x0000000108088824 */ /* 0x000fe200078e0a00 */
[----:B----4-:R-:W-:-:S04]  /*a6d0*/  IABS R2, R11 ;  /* 0x0000000b00027213 */ /* 0x010fc80000000000 */
[----:B------:R-:W-:-:S03]  /*a6e0*/  ISETP.GT.U32.AND P0, PT, R0, R8, PT ;  /* 0x000000080000720c */ /* 0x000fc60003f04070 */
[----:B------:R-:W-:Y:S01]  /*a6f0*/  @!P5 IMAD.IADD R5, R5, 0x1, -R0 ;  /* 0x000000010505d824 */ /* 0x000fe200078e0a00 */
[----:B------:R-:W-:Y:S01]  /*a700*/  IABS R4, R13 ;  /* 0x0000000d00047213 */ /* 0x000fe20000000000 */
[----:B------:R-:W-:Y:S01]  /*a710*/  IMAD.HI.U32 R10, R6, R2, RZ ;  /* 0x00000002060a7227 */ /* 0x000fe200078e00ff */
[----:B------:R-:W-:Y:S02]  /*a720*/  ISETP.GE.AND P6, PT, R11, RZ, PT ;  /* 0x000000ff0b00720c */ /* 0x000fe40003fc6270 */
[----:B------:R-:W-:Y:S01]  /*a730*/  ISETP.GT.U32.AND P5, PT, R0, R5, PT ;  /* 0x000000050000720c */ /* 0x000fe20003fa4070 */
[----:B------:R-:W-:Y:S02]  /*a740*/  IMAD.MOV R10, RZ, RZ, -R10 ;  /* 0x000000ffff0a7224 */ /* 0x000fe400078e0a0a */
[----:B------:R-:W-:-:S04]  /*a750*/  IMAD.HI.U32 R11, R6, R4, RZ ;  /* 0x00000004060b7227 */ /* 0x000fc800078e00ff */
[----:B------:R-:W-:Y:S01]  /*a760*/  IMAD R2, R0, R10, R2 ;  /* 0x0000000a00027224 */ /* 0x000fe200078e0202 */
[----:B--2---:R-:W-:Y:S01]  /*a770*/  IABS R10, R15 ;  /* 0x0000000f000a7213 */ /* 0x004fe20000000000 */
[----:B------:R-:W-:Y:S02]  /*a780*/  IMAD.MOV R11, RZ, RZ, -R11 ;  /* 0x000000ffff0b7224 */ /* 0x000fe400078e0a0b */
[----:B------:R-:W-:Y:S01]  /*a790*/  @!P0 IMAD.IADD R8, R8, 0x1, -R0 ;  /* 0x0000000108088824 */ /* 0x000fe200078e0a00 */
[C---:B------:R-:W-:Y:S01]  /*a7a0*/  ISETP.GT.U32.AND P0, PT, R0.reuse, R9, PT ;  /* 0x000000090000720c */ /* 0x040fe20003f04070 */
[----:B------:R-:W-:Y:S02]  /*a7b0*/  IMAD R4, R0, R11, R4 ;  /* 0x0000000b00047224 */ /* 0x000fe400078e0204 */
[----:B------:R-:W-:Y:S01]  /*a7c0*/  @!P5 IMAD.IADD R5, R5, 0x1, -R0 ;  /* 0x000000010505d824 */ /* 0x000fe200078e0a00 */
[----:B------:R-:W-:-:S03]  /*a7d0*/  @!P1 IADD3 R8, -R8, RZ, RZ ;  /* 0x000000ff08089210 */ /* 0x000fc60007ffe1ff */
[----:B------:R-:W-:Y:S02]  /*a7e0*/  @!P3 IMAD.MOV R5, RZ, RZ, -R5 ;  /* 0x000000ffff05b224 */ /* 0x000fe400078e0a05 */
[----:B------:R0:W-:Y:S04]  /*a7f0*/  STL [R1+0x88c], R8 ;  /* 0x00088c0801007387 */ /* 0x0001e80000100800 */
[----:B------:R-:W-:Y:S01]  /*a800*/  @!P0 IMAD.IADD R9, R9, 0x1, -R0 ;  /* 0x0000000109098824 */ /* 0x000fe200078e0a00 */
[----:B------:R-:W-:Y:S01]  /*a810*/  STL [R1+0x888], R5 ;  /* 0x0008880501007387 */ /* 0x000fe20000100800 */
[----:B------:R-:W-:Y:S02]  /*a820*/  ISETP.GE.AND P0, PT, R15, RZ, PT ;  /* 0x000000ff0f00720c */ /* 0x000fe40003f06270 */
[----:B---3--:R-:W-:Y:S01]  /*a830*/  IABS R11, R12 ;  /* 0x0000000c000b7213 */ /* 0x008fe20000000000 */
[----:B------:R-:W-:-:S04]  /*a840*/  IMAD.HI.U32 R12, R6, R10, RZ ;  /* 0x0000000a060c7227 */ /* 0x000fc800078e00ff */
[----:B------:R-:W-:-:S04]  /*a850*/  IMAD.MOV R12, RZ, RZ, -R12 ;  /* 0x000000ffff0c7224 */ /* 0x000fc800078e0a0c */
[C---:B------:R-:W-:Y:S02]  /*a860*/  IMAD R10, R0.reuse, R12, R10 ;  /* 0x0000000c000a7224 */ /* 0x040fe400078e020a */
[----:B------:R-:W2:Y:S04]  /*a870*/  LDL.LU R12, [R1+0x50c] ;  /* 0x00050c00010c7983 */ /* 0x000ea80000300800 */
[----:B------:R-:W3:Y:S01]  /*a880*/  LDL.LU R15, [R1+0x520] ;  /* 0x00052000010f7983 */ /* 0x000ee20000300800 */
[----:B------:R-:W-:Y:S02]  /*a890*/  ISETP.GT.U32.AND P4, PT, R0, R2, PT ;  /* 0x000000020000720c */ /* 0x000fe40003f84070 */
[----:B------:R-:W-:-:S11]  /*a8a0*/  IABS R7, R7 ;  /* 0x0000000700077213 */ /* 0x000fd60000000000 */
[----:B------:R-:W-:-:S05]  /*a8b0*/  @!P4 IMAD.IADD R2, R2, 0x1, -R0 ;  /* 0x000000010202c824 */ /* 0x000fca00078e0a00 */
[----:B------:R-:W-:Y:S01]  /*a8c0*/  ISETP.GT.U32.AND P4, PT, R0, R2, PT ;  /* 0x000000020000720c */ /* 0x000fe20003f84070 */
[----:B0-----:R-:W-:Y:S01]  /*a8d0*/  IMAD.HI.U32 R8, R6, R7, RZ ;  /* 0x0000000706087227 */ /* 0x001fe200078e00ff */
[----:B------:R-:W-:-:S03]  /*a8e0*/  ISETP.GE.AND P1, PT, R13, RZ, PT ;  /* 0x000000ff0d00720c */ /* 0x000fc60003f26270 */
[----:B------:R-:W-:-:S04]  /*a8f0*/  IMAD.HI.U32 R13, R6, R11, RZ ;  /* 0x0000000b060d7227 */ /* 0x000fc800078e00ff */
[----:B------:R-:W-:Y:S02]  /*a900*/  IMAD.MOV R8, RZ, RZ, -R8 ;  /* 0x000000ffff087224 */ /* 0x000fe400078e0a08 */
[----:B------:R-:W-:Y:S02]  /*a910*/  IMAD.MOV R13, RZ, RZ, -R13 ;  /* 0x000000ffff0d7224 */ /* 0x000fe400078e0a0d */
[----:B------:R-:W-:Y:S02]  /*a920*/  @!P4 IMAD.IADD R2, R2, 0x1, -R0 ;  /* 0x000000010202c824 */ /* 0x000fe400078e0a00 */
[C---:B------:R-:W-:Y:S02]  /*a930*/  IMAD R7, R0.reuse, R8, R7 ;  /* 0x0000000800077224 */ /* 0x040fe400078e0207 */
[----:B------:R-:W-:Y:S02]  /*a940*/  IMAD.MOV.U32 R8, RZ, RZ, R2 ;  /* 0x000000ffff087224 */ /* 0x000fe400078e0002 */
[C---:B------:R-:W-:Y:S01]  /*a950*/  IMAD R11, R0.reuse, R13, R11 ;  /* 0x0000000d000b7224 */ /* 0x040fe200078e020b */
[----:B---3--:R0:W-:Y:S04]  /*a960*/  STL [R1+0x3f08], R15 ;  /* 0x003f080f01007387 */ /* 0x0081e80000100800 */
[----:B------:R-:W3:Y:S04]  /*a970*/  LDL R2, [R1+0x518] ;  /* 0x0005180001027983 */ /* 0x000ee80000100800 */
[----:B0-----:R-:W4:Y:S04]  /*a980*/  LDL R15, [R1+0x51c] ;  /* 0x00051c00010f7983 */ /* 0x001f280000100800 */
[----:B------:R-:W2:Y:S01]  /*a990*/  LDL.LU R13, [R1+0x510] ;  /* 0x00051000010d7983 */ /* 0x000ea20000300800 */
[----:B------:R-:W-:-:S02]  /*a9a0*/  ISETP.GT.U32.AND P5, PT, R0, R4, PT ;  /* 0x000000040000720c */ /* 0x000fc40003fa4070 */
[C---:B------:R-:W-:Y:S02]  /*a9b0*/  ISETP.GT.U32.AND P3, PT, R0.reuse, R9, PT ;  /* 0x000000090000720c */ /* 0x040fe40003f64070 */
[----:B------:R-:W-:-:S09]  /*a9c0*/  ISETP.GT.U32.AND P4, PT, R0, R10, PT ;  /* 0x0000000a0000720c */ /* 0x000fd20003f84070 */
[----:B------:R-:W-:-:S05]  /*a9d0*/  @!P5 IMAD.IADD R4, R4, 0x1, -R0 ;  /* 0x000000010404d824 */ /* 0x000fca00078e0a00 */
[----:B------:R-:W-:Y:S01]  /*a9e0*/  ISETP.GT.U32.AND P5, PT, R0, R4, PT ;  /* 0x000000040000720c */ /* 0x000fe20003fa4070 */
[--C-:B------:R-:W-:Y:S02]  /*a9f0*/  @!P3 IMAD.IADD R9, R9, 0x1, -R0.reuse ;  /* 0x000000010909b824 */ /* 0x100fe400078e0a00 */
[----:B------:R-:W-:Y:S02]  /*aa00*/  @!P4 IMAD.IADD R10, R10, 0x1, -R0 ;  /* 0x000000010a0ac824 */ /* 0x000fe400078e0a00 */
[----:B------:R-:W-:-:S08]  /*aa10*/  @!P6 IMAD.MOV R8, RZ, RZ, -R8 ;  /* 0x000000ffff08e224 */ /* 0x000fd000078e0a08 */
[----:B------:R-:W-:Y:S01]  /*aa20*/  @!P5 IMAD.IADD R4, R4, 0x1, -R0 ;  /* 0x000000010404d824 */ /* 0x000fe200078e0a00 */
[----:B------:R-:W-:Y:S01]  /*aa30*/  STL [R1+0x884], R8 ;  /* 0x0008840801007387 */ /* 0x000fe20000100800 */
[----:B--2---:R-:W-:Y:S02]  /*aa40*/  ISETP.GE.AND P4, PT, R13, RZ, PT ;  /* 0x000000ff0d00720c */ /* 0x004fe40003f86270 */
[----:B----4-:R-:W-:Y:S01]  /*aa50*/  IABS R13, R15 ;  /* 0x0000000f000d7213 */ /* 0x010fe20000000000 */
[----:B------:R-:W-:-:S04]  /*aa60*/  IMAD.MOV.U32 R15, RZ, RZ, R9 ;  /* 0x000000ffff0f7224 */ /* 0x000fc800078e0009 */
[----:B------:R-:W-:Y:S02]  /*aa70*/  @!P2 IMAD.MOV R15, RZ, RZ, -R15 ;  /* 0x000000ffff0fa224 */ /* 0x000fe400078e0a0f */
[----:B------:R-:W-:Y:S02]  /*aa80*/  IMAD.MOV.U32 R9, RZ, RZ, R4 ;  /* 0x000000ffff097224 */ /* 0x000fe400078e0004 */
[----:B------:R-:W2:Y:S04]  /*aa90*/  LDL R4, [R1+0x524] ;  /* 0x0005240001047983 */ /* 0x000ea80000100800 */
[----:B------:R0:W-:Y:S04]  /*aaa0*/  STL [R1+0x880], R15 ;  /* 0x0008800f01007387 */ /* 0x0001e80000100800 */
[----:B0-----:R-:W4:Y:S01]  /*aab0*/  LDL.LU R15, [R1+0x3f08] ;  /* 0x003f0800010f7983 */ /* 0x001f220000300800 */
[----:B------:R-:W-:-:S02]  /*aac0*/  ISETP.GT.U32.AND P3, PT, R0, R11, PT ;  /* 0x0000000b0000720c */ /* 0x000fc40003f64070 */
[----:B------:R-:W-:Y:S02]  /*aad0*/  IABS R5, R14 ;  /* 0x0000000e00057213 */ /* 0x000fe40000000000 */
[----:B---3--:R-:W-:Y:S02]  /*aae0*/  IABS R2, R2 ;  /* 0x0000000200027213 */ /* 0x008fe40000000000 */
[----:B------:R-:W-:Y:S01]  /*aaf0*/  ISETP.GE.AND P5, PT, R12, RZ, PT ;  /* 0x000000ff0c00720c */ /* 0x000fe20003fa6270 */
[----:B------:R-:W-:-:S04]  /*ab00*/  IMAD.HI.U32 R12, R6, R5, RZ ;  /* 0x00000005060c7227 */ /* 0x000fc800078e00ff */
[----:B------:R-:W-:-:S04]  /*ab10*/  IMAD.HI.U32 R8, R6, R2, RZ ;  /* 0x0000000206087227 */ /* 0x000fc800078e00ff */
[----:B------:R-:W-:Y:S02]  /*ab20*/  @!P1 IMAD.MOV R9, RZ, RZ, -R9 ;  /* 0x000000ffff099224 */ /* 0x000fe400078e0a09 */
[----:B------:R-:W-:Y:S02]  /*ab30*/  IMAD.MOV R12, RZ, RZ, -R12 ;  /* 0x000000ffff0c7224 */ /* 0x000fe400078e0a0c */
[----:B------:R-:W-:Y:S01]  /*ab40*/  IMAD.MOV R8, RZ, RZ, -R8 ;  /* 0x000000ffff087224 */ /* 0x000fe200078e0a08 */
[----:B------:R-:W-:Y:S01]  /*ab50*/  STL [R1+0x87c], R9 ;  /* 0x00087c0901007387 */ /* 0x000fe20000100800 */
[----:B------:R-:W-:Y:S01]  /*ab60*/  @!P3 IMAD.IADD R11, R11, 0x1, -R0 ;  /* 0x000000010b0bb824 */ /* 0x000fe200078e0a00 */
[----:B------:R-:W-:Y:S01]  /*ab70*/  ISETP.GE.AND P3, PT, R14, RZ, PT ;  /* 0x000000ff0e00720c */ /* 0x000fe20003f66270 */
[C---:B------:R-:W-:Y:S01]  /*ab80*/  IMAD R5, R0.reuse, R12, R5 ;  /* 0x0000000c00057224 */ /* 0x040fe200078e0205 */
[----:B------:R-:W3:Y:S01]  /*ab90*/  LDL R14, [R1+0x528] ;  /* 0x00052800010e7983 */ /* 0x000ee20000100800 */
[----:B------:R-:W-:-:S03]  /*aba0*/  IMAD R2, R0, R8, R2 ;  /* 0x0000000800027224 */ /* 0x000fc600078e0202 */
[----:B------:R-:W3:Y:S01]  /*abb0*/  LDL.LU R12, [R1+0x518] ;  /* 0x00051800010c7983 */ /* 0x000ee20000300800 */
[----:B----4-:R-:W-:-:S03]  /*abc0*/  IABS R8, R15 ;  /* 0x0000000f00087213 */ /* 0x010fc60000000000 */
[----:B------:R0:W-:Y:S04]  /*abd0*/  STL [R1+0x3f00], R15 ;  /* 0x003f000f01007387 */ /* 0x0001e80000100800 */
[----:B0-----:R-:W4:Y:S01]  /*abe0*/  LDL.LU R15, [R1+0x51c] ;  /* 0x00051c00010f7983 */ /* 0x001f220000300800 */
[----:B------:R-:W-:-:S13]  /*abf0*/  ISETP.GT.U32.AND P6, PT, R0, R7, PT ;  /* 0x000000070000720c */ /* 0x000fda0003fc4070 */
[----:B------:R-:W-:Y:S01]  /*ac00*/  @!P6 IMAD.IADD R7, R7, 0x1, -R0 ;  /* 0x000000010707e824 */ /* 0x000fe200078e0a00 */
[----:B------:R-:W-:-:S13]  /*ac10*/  ISETP.GT.U32.AND P6, PT, R0, R10, PT ;  /* 0x0000000a0000720c */ /* 0x000fda0003fc4070 */
[----:B------:R-:W-:Y:S01]  /*ac20*/  @!P6 IMAD.IADD R10, R10, 0x1, -R0 ;  /* 0x000000010a0ae824 */ /* 0x000fe200078e0a00 */
[----:B----4-:R0:W-:Y:S03]  /*ac30*/  STL [R1+0x3f04], R15 ;  /* 0x003f040f01007387 */ /* 0x0101e60000100800 */
[----:B0-----:R-:W-:Y:S02]  /*ac40*/  IMAD.MOV.U32 R15, RZ, RZ, R10 ;  /* 0x000000ffff0f7224 */ /* 0x001fe400078e000a */
[----:B------:R-:W4:Y:S02]  /*ac50*/  LDL R10, [R1+0x52c] ;  /* 0x00052c00010a7983 */ /* 0x000f240000100800 */
[----:B------:R-:W-:-:S05]  /*ac60*/  @!P0 IMAD.MOV R15, RZ, RZ, -R15 ;  /* 0x000000ffff0f8224 */ /* 0x000fca00078e0a0f */
[----:B------:R0:W-:Y:S04]  /*ac70*/  STL [R1+0x878], R15 ;  /* 0x0008780f01007387 */ /* 0x0001e80000100800 */
[----:B0-----:R-:W4:Y:S01]  /*ac80*/  LDL.LU R15, [R1+0x3f04] ;  /* 0x003f0400010f7983 */ /* 0x001f220000300800 */
[----:B------:R-:W-:Y:S01]  /*ac90*/  IMAD.HI.U32 R9, R6, R13, RZ ;  /* 0x0000000d06097227 */ /* 0x000fe200078e00ff */
[----:B--2---:R-:W-:-:S03]  /*aca0*/  IABS R4, R4 ;  /* 0x0000000400047213 */ /* 0x004fc60000000000 */
[----:B------:R-:W-:-:S04]  /*acb0*/  IMAD.MOV R9, RZ, RZ, -R9 ;  /* 0x000000ffff097224 */ /* 0x000fc800078e0a09 */
[----:B------:R-:W-:Y:S01]  /*acc0*/  IMAD R13, R0, R9, R13 ;  /* 0x00000009000d7224 */ /* 0x000fe200078e020d */
[----:B---3--:R-:W-:Y:S01]  /*acd0*/  IABS R9, R14 ;  /* 0x0000000e00097213 */ /* 0x008fe20000000000 */
[----:B------:R-:W-:-:S04]  /*ace0*/  IMAD.HI.U32 R14, R6, R4, RZ ;  /* 0x00000004060e7227 */ /* 0x000fc800078e00ff */
[----:B------:R-:W-:-:S04]  /*acf0*/  IMAD.MOV R14, RZ, RZ, -R14 ;  /* 0x000000ffff0e7224 */ /* 0x000fc800078e0a0e */
[C---:B------:R-:W-:Y:S01]  /*ad00*/  IMAD R4, R0.reuse, R14, R4 ;  /* 0x0000000e00047224 */ /* 0x040fe200078e0204 */
[C---:B------:R-:W-:Y:S02]  /*ad10*/  ISETP.GT.U32.AND P1, PT, R0.reuse, R11, PT ;  /* 0x0000000b0000720c */ /* 0x040fe40003f24070 */
[----:B------:R-:W-:Y:S02]  /*ad20*/  ISETP.GT.U32.AND P2, PT, R0, R7, PT ;  /* 0x000000070000720c */ /* 0x000fe40003f44070 */
[----:B----4-:R-:W-:Y:S02]  /*ad30*/  ISETP.GE.AND P0, PT, R15, RZ, PT ;  /* 0x000000ff0f00720c */ /* 0x010fe40003f06270 */
[----:B------:R-:W2:Y:S04]  /*ad40*/  LDL.LU R15, [R1+0x3f00] ;  /* 0x003f0000010f7983 */ /* 0x000ea80000300800 */
[----:B------:R-:W-:Y:S04]  /*ad50*/  STL [R1+0x3efc], R4 ;  /* 0x003efc0401007387 */ /* 0x000fe80000100800 */
[----:B------:R-:W3:Y:S01]  /*ad60*/  LDL.LU R14, [R1+0x530] ;  /* 0x00053000010e7983 */ /* 0x000ee20000300800 */
[----:B------:R-:W-:Y:S01]  /*ad70*/  @!P1 IMAD.IADD R11, R11, 0x1, -R0 ;  /* 0x000000010b0b9824 */ /* 0x000fe200078e0a00 */
[----:B------:R-:W-:Y:S01]  /*ad80*/  ISETP.GE.AND P1, PT, R12, RZ, PT ;  /* 0x000000ff0c00720c */ /* 0x000fe20003f26270 */
[----:B------:R-:W-:-:S04]  /*ad90*/  IMAD.HI.U32 R12, R6, R8, RZ ;  /* 0x00000008060c7227 */ /* 0x000fc800078e00ff */
[----:B------:R-:W-:Y:S02]  /*ada0*/  IMAD.MOV R12, RZ, RZ, -R12 ;  /* 0x000000ffff0c7224 */ /* 0x000fe400078e0a0c */
[----:B------:R-:W-:Y:S02]  /*adb0*/  @!P2 IMAD.IADD R7, R7, 0x1, -R0 ;  /* 0x000000010707a824 */ /* 0x000fe400078e0a00 */
[----:B------:R-:W-:Y:S01]  /*adc0*/  IMAD R12, R0, R12, R8 ;  /* 0x0000000c000c7224 */ /* 0x000fe200078e0208 */
[----:B------:R-:W-:Y:S01]  /*add0*/  IABS R8, R10 ;  /* 0x0000000a00087213 */ /* 0x000fe20000000000 */
[----:B------:R-:W-:-:S04]  /*ade0*/  IMAD.MOV.U32 R10, RZ, RZ, R7 ;  /* 0x000000ffff0a7224 */ /* 0x000fc800078e0007 */
[----:B------:R-:W-:Y:S02]  /*adf0*/  @!P5 IMAD.MOV R10, RZ, RZ, -R10 ;  /* 0x000000ffff0ad224 */ /* 0x000fe400078e0a0a */
[----:B------:R-:W-:-:S04]  /*ae00*/  IMAD.HI.U32 R7, R6, R9, RZ ;  /* 0x0000000906077227 */ /* 0x000fc800078e00ff */
[----:B------:R-:W-:-:S04]  /*ae10*/  IMAD.MOV R7, RZ, RZ, -R7 ;  /* 0x000000ffff077224 */ /* 0x000fc800078e0a07 */
[C---:B------:R-:W-:Y:S01]  /*ae20*/  IMAD R7, R0.reuse, R7, R9 ;  /* 0x0000000700077224 */ /* 0x040fe200078e0209 */
[----:B------:R-:W-:Y:S01]  /*ae30*/  ISETP.GT.U32.AND P6, PT, R0, R5, PT ;  /* 0x000000050000720c */ /* 0x000fe20003fc4070 */
[----:B---3--:R0:W-:Y:S04]  /*ae40*/  STL [R1+0x3ef8], R14 ;  /* 0x003ef80e01007387 */ /* 0x0081e80000100800 */
[----:B------:R1:W-:Y:S04]  /*ae50*/  STL [R1+0x874], R10 ;  /* 0x0008740a01007387 */ /* 0x0003e80000100800 */
[----:B0-----:R-:W3:Y:S01]  /*ae60*/  LDL.LU R14, [R1+0x524] ;  /* 0x00052400010e7983 */ /* 0x001ee20000300800 */
[----:B-1----:R-:W-:-:S03]  /*ae70*/  IMAD.MOV.U32 R10, RZ, RZ, R11 ;  /* 0x000000ffff0a7224 */ /* 0x002fc600078e000b */
[----:B------:R-:W4:Y:S01]  /*ae80*/  LDL.LU R11, [R1+0x528] ;  /* 0x00052800010b7983 */ /* 0x000f220000300800 */
[----:B------:R-:W-:Y:S01]  /*ae90*/  @!P4 IMAD.MOV R10, RZ, RZ, -R10 ;  /* 0x000000ffff0ac224 */ /* 0x000fe200078e0a0a */
[----:B--2---:R-:W-:-:S04]  /*aea0*/  ISETP.GE.AND P4, PT, R15, RZ, PT ;  /* 0x000000ff0f00720c */ /* 0x004fc80003f86270 */
[----:B------:R0:W-:Y:S04]  /*aeb0*/  STL [R1+0x870], R10 ;  /* 0x0008700a01007387 */ /* 0x0001e80000100800 */
[----:B------:R-:W2:Y:S04]  /*aec0*/  LDL R9, [R1+0x534] ;  /* 0x0005340001097983 */ /* 0x000ea80000100800 */
[----:B------:R-:W4:Y:S04]  /*aed0*/  LDL R15, [R1+0x53c] ;  /* 0x00053c00010f7983 */ /* 0x000f280000100800 */
[----:B0-----:R-:W4:Y:S01]  /*aee0*/  LDL R10, [R1+0x538] ;  /* 0x00053800010a7983 */ /* 0x001f220000100800 */
[----:B------:R-:W-:Y:S01]  /*aef0*/  ISETP.GT.U32.AND P2, PT, R0, R2, PT ;  /* 0x000000020000720c */ /* 0x000fe20003f44070 */
[----:B------:R-:W-:-:S12]  /*af00*/  @!P6 IMAD.IADD R5, R5, 0x1, -R0 ;  /* 0x000000010505e824 */ /* 0x000fd800078e0a00 */
[----:B------:R-:W-:Y:S01]  /*af10*/  @!P2 IMAD.IADD R2, R2, 0x1, -R0 ;  /* 0x000000010202a824 */ /* 0x000fe200078e0a00 */
[----:B------:R-:W-:-:S04]  /*af20*/  ISETP.GT.U32.AND P2, PT, R0, R5, PT ;  /* 0x000000050000720c */ /* 0x000fc80003f44070 */
[----:B------:R-:W-:-:S09]  /*af30*/  ISETP.GT.U32.AND P5, PT, R0, R2, PT ;  /* 0x000000020000720c */ /* 0x000fd20003fa4070 */
[----:B------:R-:W-:-:S04]  /*af40*/  @!P2 IMAD.IADD R5, R5, 0x1, -R0 ;  /* 0x000000010505a824 */ /* 0x000fc800078e0a00 */
[----:B------:R-:W-:Y:S02]  /*af50*/  IMAD.MOV.U32 R4, RZ, RZ, R5 ;  /* 0x000000ffff047224 */ /* 0x000fe400078e0005 */
[----:B------:R-:W-:-:S04]  /*af60*/  IMAD.HI.U32 R5, R6, R8, RZ ;  /* 0x0000000806057227 */ /* 0x000fc800078e00ff */
[----:B------:R-:W-:Y:S02]  /*af70*/  IMAD.MOV R5, RZ, RZ, -R5 ;  /* 0x000000ffff057224 */ /* 0x000fe400078e0a05 */
[----:B------:R-:W-:Y:S02]  /*af80*/  @!P5 IMAD.IADD R2, R2, 0x1, -R0 ;  /* 0x000000010202d824 */ /* 0x000fe400078e0a00 */
[----:B------:R-:W-:Y:S02]  /*af90*/  IMAD R8, R0, R5, R8 ;  /* 0x0000000500087224 */ /* 0x000fe400078e0208 */
[----:B------:R-:W-:-:S05]  /*afa0*/  @!P3 IMAD.MOV R4, RZ, RZ, -R4 ;  /* 0x000000ffff04b224 */ /* 0x000fca00078e0a04 */
[----:B------:R0:W-:Y:S04]  /*afb0*/  STL [R1+0x86c], R4 ;  /* 0x00086c0401007387 */ /* 0x0001e80000100800 */
[----:B0-----:R-:W4:Y:S01]  /*afc0*/  LDL.LU R4, [R1+0x3efc] ;  /* 0x003efc0001047983 */ /* 0x001f220000300800 */
[----:B---3--:R-:W-:-:S03]  /*afd0*/  ISETP.GE.AND P5, PT, R14, RZ, PT ;  /* 0x000000ff0e00720c */ /* 0x008fc60003fa6270 */
[----:B------:R-:W3:Y:S01]  /*afe0*/  LDL.LU R14, [R1+0x3ef8] ;  /* 0x003ef800010e7983 */ /* 0x000ee20000300800 */
[----:B--2---:R-:W-:Y:S02]  /*aff0*/  IABS R5, R9 ;  /* 0x0000000900057213 */ /* 0x004fe40000000000 */
[----:B----4-:R-:W-:Y:S02]  /*b000*/  IABS R9, R10 ;  /* 0x0000000a00097213 */ /* 0x010fe40000000000 */
[----:B------:R-:W-:Y:S01]  /*b010*/  IABS R10, R15 ;  /* 0x0000000f000a7213 */ /* 0x000fe20000000000 */
[----:B------:R-:W-:-:S04]  /*b020*/  IMAD.MOV.U32 R15, RZ, RZ, R2 ;  /* 0x000000ffff0f7224 */ /* 0x000fc800078e0002 */
[----:B------:R-:W-:-:S05]  /*b030*/  @!P1 IMAD.MOV R15, RZ, RZ, -R15 ;  /* 0x000000ffff0f9224 */ /* 0x000fca00078e0a0f */
[----:B------:R0:W-:Y:S04]  /*b040*/  STL [R1+0x868], R15 ;  /* 0x0008680f01007387 */ /* 0x0001e80000100800 */
[----:B0-----:R-:W2:Y:S01]  /*b050*/  LDL.LU R15, [R1+0x540] ;  /* 0x00054000010f7983 */ /* 0x001ea20000300800 */
[----:B------:R-:W-:-:S13]  /*b060*/  ISETP.GT.U32.AND P6, PT, R0, R13, PT ;  /* 0x0000000d0000720c */ /* 0x000fda0003fc4070 */
[----:B------:R-:W-:-:S05]  /*b070*/  @!P6 IMAD.IADD R13, R13, 0x1, -R0 ;  /* 0x000000010d0de824 */ /* 0x000fca00078e0a00 */
[----:B------:R-:W-:-:S13]  /*b080*/  ISETP.GT.U32.AND P6, PT, R0, R13, PT ;  /* 0x0000000d0000720c */ /* 0x000fda0003fc4070 */
[----:B------:R-:W-:Y:S01]  /*b090*/  @!P6 IMAD.IADD R13, R13, 0x1, -R0 ;  /* 0x000000010d0de824 */ /* 0x000fe200078e0a00 */
[----:B--2---:R0:W-:Y:S04]  /*b0a0*/  STL [R1+0x3ef4], R15 ;  /* 0x003ef40f01007387 */ /* 0x0041e80000100800 */
[----:B0-----:R-:W-:Y:S02]  /*b0b0*/  MOV R15, R13 ;  /* 0x0000000d000f7202 */ /* 0x001fe40000000f00 */
[----:B------:R-:W2:Y:S03]  /*b0c0*/  LDL.LU R13, [R1+0x52c] ;  /* 0x00052c00010d7983 */ /* 0x000ea60000300800 */
[----:B------:R-:W-:-:S05]  /*b0d0*/  @!P0 IMAD.MOV R15, RZ, RZ, -R15 ;  /* 0x000000ffff0f8224 */ /* 0x000fca00078e0a0f */
[----:B------:R0:W-:Y:S04]  /*b0e0*/  STL [R1+0x864], R15 ;  /* 0x0008640f01007387 */ /* 0x0001e80000100800 */
[----:B0-----:R-:W4:Y:S01]  /*b0f0*/  LDL.LU R15, [R1+0x534] ;  /* 0x00053400010f7983 */ /* 0x001f220000300800 */
[----:B------:R-:W-:-:S13]  /*b100*/  ISETP.GT.U32.AND P0, PT, R0, R8, PT ;  /* 0x000000080000720c */ /* 0x000fda0003f04070 */
[----:B------:R-:W-:Y:S01]  /*b110*/  @!P0 IMAD.IADD R8, R8, 0x1, -R0 ;  /* 0x0000000108088824 */ /* 0x000fe200078e0a00 */
[C---:B------:R-:W-:Y:S02]  /*b120*/  ISETP.GT.U32.AND P2, PT, R0.reuse, R12, PT ;  /* 0x0000000c0000720c */ /* 0x040fe40003f44070 */
[C---:B------:R-:W-:Y:S02]  /*b130*/  ISETP.GT.U32.AND P3, PT, R0.reuse, R4, PT ;  /* 0x000000040000720c */ /* 0x040fe40003f64070 */
[----:B------:R-:W-:-:S09]  /*b140*/  ISETP.GT.U32.AND P6, PT, R0, R7, PT ;  /* 0x000000070000720c */ /* 0x000fd20003fc4070 */
[--C-:B------:R-:W-:Y:S01]  /*b150*/  @!P2 IMAD.IADD R12, R12, 0x1, -R0.reuse ;  /* 0x000000010c0ca824 */ /* 0x100fe200078e0a00 */
[----:B------:R-:W-:Y:S01]  /*b160*/  ISETP.GE.AND P2, PT, R11, RZ, PT ;  /* 0x000000ff0b00720c */ /* 0x000fe20003f46270 */
[--C-:B------:R-:W-:Y:S01]  /*b170*/  @!P3 IMAD.IADD R4, R4, 0x1, -R0.reuse ;  /* 0x000000010404b824 */ /* 0x100fe200078e0a00 */
[----:B---3--:R-:W-:Y:S01]  /*b180*/  IABS R11, R14 ;  /* 0x0000000e000b7213 */ /* 0x008fe20000000000 */
[----:B------:R-:W-:-:S03]  /*b190*/  @!P6 IMAD.IADD R7, R7, 0x1, -R0 ;  /* 0x000000010707e824 */ /* 0x000fc600078e0a00 */
[----:B------:R-:W-:Y:S01]  /*b1a0*/  ISETP.GT.U32.AND P6, PT, R0, R4, PT ;  /* 0x000000040000720c */ /* 0x000fe20003fc4070 */
[----:B------:R-:W-:Y:S01]  /*b1b0*/  IMAD.HI.U32 R2, R6, R11, RZ ;  /* 0x0000000b06027227 */ /* 0x000fe200078e00ff */
[----:B------:R-:W-:-:S03]  /*b1c0*/  ISETP.GT.U32.AND P3, PT, R0, R12, PT ;  /* 0x0000000c0000720c */ /* 0x000fc60003f64070 */
[----:B------:R-:W-:Y:S01]  /*b1d0*/  IMAD.MOV R2, RZ, RZ, -R2 ;  /* 0x000000ffff027224 */ /* 0x000fe200078e0a02 */
[----:B----4-:R-:W-:Y:S02]  /*b1e0*/  ISETP.GE.AND P0, PT, R15, RZ, PT ;  /* 0x000000ff0f00720c */ /* 0x010fe40003f06270 */
[----:B------:R-:W3:Y:S01]  /*b1f0*/  LDL.LU R15, [R1+0x3ef4] ;  /* 0x003ef400010f7983 */ /* 0x000ee20000300800 */
[----:B------:R-:W-:-:S04]  /*b200*/  IMAD R2, R0, R2, R11 ;  /* 0x0000000200027224 */ /* 0x000fc800078e020b */
[--C-:B------:R-:W-:Y:S01]  /*b210*/  @!P6 IMAD.IADD R4, R4, 0x1, -R0.reuse ;  /* 0x000000010404e824 */ /* 0x100fe200078e0a00 */
[----:B------:R-:W-:Y:S01]  /*b220*/  ISETP.GT.U32.AND P6, PT, R0, R2, PT ;  /* 0x000000020000720c */ /* 0x000fe20003fc4070 */
[----:B------:R-:W-:Y:S01]  /*b230*/  @!P3 IMAD.IADD R12, R12, 0x1, -R0 ;  /* 0x000000010c0cb824 */ /* 0x000fe200078e0a00 */
[----:B--2---:R-:W-:Y:S01]  /*b240*/  ISETP.GE.AND P3, PT, R13, RZ, PT ;  /* 0x000000ff0d00720c */ /* 0x004fe20003f66270 */
[----:B------:R-:W-:Y:S01]  /*b250*/  IMAD.HI.U32 R13, R6, R5, RZ ;  /* 0x00000005060d7227 */ /* 0x000fe200078e00ff */
[----:B------:R-:W-:-:S03]  /*b260*/  ISETP.GT.U32.AND P1, PT, R0, R7, PT ;  /* 0x000000070000720c */ /* 0x000fc60003f24070 */
[----:B------:R-:W-:Y:S02]  /*b270*/  IMAD.MOV R13, RZ, RZ, -R13 ;  /* 0x000000ffff0d7224 */ /* 0x000fe400078e0a0d */
[----:B------:R-:W-:-:S04]  /*b280*/  IMAD.HI.U32 R11, R6, R9, RZ ;  /* 0x00000009060b7227 */ /* 0x000fc800078e00ff */
[----:B------:R-:W-:Y:S02]  /*b290*/  IMAD R5, R0, R13, R5 ;  /* 0x0000000d00057224 */ /* 0x000fe400078e0205 */
[----:B------:R-:W-:Y:S02]  /*b2a0*/  IMAD.MOV.U32 R13, RZ, RZ, R4 ;  /* 0x000000ffff0d7224 */ /* 0x000fe400078e0004 */
[----:B------:R-:W-:Y:S01]  /*b2b0*/  @!P6 IMAD.IADD R2, R2, 0x1, -R0 ;  /* 0x000000010202e824 */ /* 0x000fe200078e0a00 */
[----:B------:R-:W2:Y:S01]  /*b2c0*/  LDL R4, [R1+0x544] ;  /* 0x0005440001047983 */ /* 0x000ea20000100800 */
[----:B------:R-:W-:Y:S02]  /*b2d0*/  IMAD.MOV R11, RZ, RZ, -R11 ;  /* 0x000000ffff0b7224 */ /* 0x000fe400078e0a0b */
[----:B------:R-:W-:Y:S01]  /*b2e0*/  @!P5 IMAD.MOV R13, RZ, RZ, -R13 ;  /* 0x000000ffff0dd224 */ /* 0x000fe200078e0a0d */
[----:B------:R-:W-:Y:S01]  /*b2f0*/  ISETP.GT.U32.AND P5, PT, R0, R2, PT ;  /* 0x000000020000720c */ /* 0x000fe20003fa4070 */
[----:B------:R-:W-:-:S02]  /*b300*/  @!P4 IMAD.MOV R12, RZ, RZ, -R12 ;  /* 0x000000ffff0cc224 */ /* 0x000fc400078e0a0c */
[----:B------:R-:W-:Y:S02]  /*b310*/  @!P1 IMAD.IADD R7, R7, 0x1, -R0 ;  /* 0x0000000107079824 */ /* 0x000fe400078e0a00 */
[----:B------:R-:W-:Y:S01]  /*b320*/  IMAD R9, R0, R11, R9 ;  /* 0x0000000b00097224 */ /* 0x000fe200078e0209 */
[----:B------:R-:W-:Y:S01]  /*b330*/  ISETP.GE.AND P1, PT, R14, RZ, PT ;  /* 0x000000ff0e00720c */ /* 0x000fe20003f26270 */
[----:B------:R-:W4:Y:S01]  /*b340*/  LDL R11, [R1+0x548] ;  /* 0x00054800010b7983 */ /* 0x000f220000100800 */
[----:B------:R-:W-:-:S03]  /*b350*/  IMAD.HI.U32 R14, R6, R10, RZ ;  /* 0x0000000a060e7227 */ /* 0x000fc600078e00ff */
[----:B------:R0:W-:Y:S01]  /*b360*/  STL [R1+0x860], R12 ;  /* 0x0008600c01007387 */ /* 0x0001e20000100800 */
[----:B------:R-:W-:Y:S02]  /*b370*/  IMAD.MOV R14, RZ, RZ, -R14 ;  /* 0x000000ffff0e7224 */ /* 0x000fe400078e0a0e */
[----:B------:R-:W-:Y:S01]  /*b380*/  @!P5 IMAD.IADD R2, R2, 0x1, -R0 ;  /* 0x000000010202d824 */ /* 0x000fe200078e0a00 */
[----:B------:R1:W-:Y:S01]  /*b390*/  STL [R1+0x85c], R13 ;  /* 0x00085c0d01007387 */ /* 0x0003e20000100800 */
[----:B0-----:R-:W-:-:S04]  /*b3a0*/  IMAD.MOV.U32 R12, RZ, RZ, R7 ;  /* 0x000000ffff0c7224 */ /* 0x001fc800078e0007 */
[----:B------:R-:W-:Y:S01]  /*b3b0*/  @!P2 IMAD.MOV R12, RZ, RZ, -R12 ;  /* 0x000000ffff0ca224 */ /* 0x000fe200078e0a0c */
[----:B-1----:R-:W4:Y:S01]  /*b3c0*/  LDL.LU R13, [R1+0x538] ;  /* 0x00053800010d7983 */ /* 0x002f220000300800 */
[----:B------:R-:W-:-:S03]  /*b3d0*/  IMAD R10, R0, R14, R10 ;  /* 0x0000000e000a7224 */ /* 0x000fc600078e020a */
[----:B---3--:R-:W-:Y:S04]  /*b3e0*/  STL [R1+0x3ef0], R15 ;  /* 0x003ef00f01007387 */ /* 0x008fe80000100800 */
[----:B------:R-:W-:Y:S04]  /*b3f0*/  STL [R1+0x858], R12 ;  /* 0x0008580c01007387 */ /* 0x000fe80000100800 */
[----:B------:R-:W3:Y:S04]  /*b400*/  LDL.LU R14, [R1+0x53c] ;  /* 0x00053c00010e7983 */ /* 0x000ee80000300800 */
[----:B------:R0:W-:Y:S04]  /*b410*/  STL [R1+0x3eec], R2 ;  /* 0x003eec0201007387 */ /* 0x0001e80000100800 */
[----:B0-----:R-:W3:Y:S01]  /*b420*/  LDL R2, [R1+0x550] ;  /* 0x0005500001027983 */ /* 0x001ee20000100800 */
[----:B------:R-:W-:-:S02]  /*b430*/  ISETP.GT.U32.AND P4, PT, R0, R8, PT ;  /* 0x000000080000720c */ /* 0x000fc40003f84070 */
[----:B------:R-:W-:Y:S02]  /*b440*/  IABS R7, R15 ;  /* 0x0000000f00077213 */ /* 0x000fe40000000000 */
[----:B--2---:R-:W-:-:S09]  /*b450*/  IABS R4, R4 ;  /* 0x0000000400047213 */ /* 0x004fd20000000000 */
[----:B------:R-:W-:-:S04]  /*b460*/  @!P4 IMAD.IADD R8, R8, 0x1, -R0 ;  /* 0x000000010808c824 */ /* 0x000fc800078e0a00 */
[----:B------:R-:W-:Y:S02]  /*b470*/  IMAD.MOV.U32 R15, RZ, RZ, R8 ;  /* 0x000000ffff0f7224 */ /* 0x000fe400078e0008 */
[----:B------:R-:W2:Y:S02]  /*b480*/  LDL R8, [R1+0x54c] ;  /* 0x00054c0001087983 */ /* 0x000ea40000100800 */
[----:B------:R-:W-:Y:S01]  /*b490*/  @!P3 IMAD.MOV R15, RZ, RZ, -R15 ;  /* 0x000000ffff0fb224 */ /* 0x000fe200078e0a0f */
[----:B----4-:R-:W-:Y:S01]  /*b4a0*/  IABS R12, R11 ;  /* 0x0000000b000c7213 */ /* 0x010fe20000000000 */
[----:B------:R-:W-:-:S03]  /*b4b0*/  IMAD.HI.U32 R11, R6, R4, RZ ;  /* 0x00000004060b7227 */ /* 0x000fc600078e00ff */
[----:B------:R0:W-:Y:S01]  /*b4c0*/  STL [R1+0x854], R15 ;  /* 0x0008540f01007387 */ /* 0x0001e20000100800 */
[----:B------:R-:W-:-:S03]  /*b4d0*/  IMAD.MOV R11, RZ, RZ, -R11 ;  /* 0x000000ffff0b7224 */ /* 0x000fc600078e0a0b */
[----:B0-----:R-:W4:Y:S01]  /*b4e0*/  LDL.LU R15, [R1+0x3ef0] ;  /* 0x003ef000010f7983 */ /* 0x001f220000300800 */
[----:B------:R-:W-:Y:S01]  /*b4f0*/  IMAD R4, R0, R11, R4 ;  /* 0x0000000b00047224 */ /* 0x000fe200078e0204 */
[----:B---3--:R-:W-:Y:S02]  /*b500*/  ISETP.GE.AND P3, PT, R14, RZ, PT ;  /* 0x000000ff0e00720c */ /* 0x008fe40003f66270 */
[----:B------:R-:W3:Y:S01]  /*b510*/  LDL R14, [R1+0x554] ;  /* 0x00055400010e7983 */ /* 0x000ee20000100800 */
[----:B------:R-:W-:-:S03]  /*b520*/  IABS R11, R2 ;  /* 0x00000002000b7213 */ /* 0x000fc60000000000 */
[----:B------:R-:W3:Y:S01]  /*b530*/  LDL.LU R2, [R1+0x544] ;  /* 0x0005440001027983 */ /* 0x000ee20000300800 */
[C---:B------:R-:W-:Y:S02]  /*b540*/  ISETP.GT.U32.AND P2, PT, R0.reuse, R9, PT ;  /* 0x000000090000720c */ /* 0x040fe40003f44070 */
[----:B------:R-:W-:-:S11]  /*b550*/  ISETP.GT.U32.AND P4, PT, R0, R10, PT ;  /* 0x0000000a0000720c */ /* 0x000fd60003f84070 */
[--C-:B------:R-:W-:Y:S02]  /*b560*/  @!P2 IMAD.IADD R9, R9, 0x1, -R0.reuse ;  /* 0x000000010909a824 */ /* 0x100fe400078e0a00 */
[----:B------:R-:W-:-:S03]  /*b570*/  @!P4 IMAD.IADD R10, R10, 0x1, -R0 ;  /* 0x000000010a0ac824 */ /* 0x000fc600078e0a00 */
[C---:B------:R-:W-:Y:S02]  /*b580*/  ISETP.GT.U32.AND P2, PT, R0.reuse, R9, PT ;  /* 0x000000090000720c */ /* 0x040fe40003f44070 */
[----:B------:R-:W-:Y:S02]  /*b590*/  ISETP.GT.U32.AND P4, PT, R0, R10, PT ;  /* 0x0000000a0000720c */ /* 0x000fe40003f84070 */
[----:B--2---:R-:W-:-:S09]  /*b5a0*/  IABS R8, R8 ;  /* 0x0000000800087213 */ /* 0x004fd20000000000 */
[--C-:B------:R-:W-:Y:S01]  /*b5b0*/  @!P2 IMAD.IADD R9, R9, 0x1, -R0.reuse ;  /* 0x000000010909a824 */ /* 0x100fe200078e0a00 */
[----:B------:R-:W-:Y:S01]  /*b5c0*/  ISETP.GT.U32.AND P2, PT, R0, R4, PT ;  /* 0x000000040000720c */ /* 0x000fe20003f44070 */
[----:B------:R-:W-:Y:S01]  /*b5d0*/  @!P4 IMAD.IADD R10, R10, 0x1, -R0 ;  /* 0x000000010a0ac824 */ /* 0x000fe200078e0a00 */
[----:B----4-:R-:W-:Y:S01]  /*b5e0*/  ISETP.GE.AND P4, PT, R15, RZ, PT ;  /* 0x000000ff0f00720c */ /* 0x010fe20003f86270 */
[----:B------:R-:W-:-:S04]  /*b5f0*/  IMAD.HI.U32 R15, R6, R8, RZ ;  /* 0x00000008060f7227 */ /* 0x000fc800078e00ff */
[----:B------:R-:W-:-:S04]  /*b600*/  IMAD.MOV R15, RZ, RZ, -R15 ;  /* 0x000000ffff0f7224 */ /* 0x000fc800078e0a0f */
[----:B------:R-:W-:Y:S02]  /*b610*/  IMAD R8, R0, R15, R8 ;  /* 0x0000000f00087224 */ /* 0x000fe400078e0208 */
[----:B------:R-:W-:Y:S01]  /*b620*/  @!P2 IMAD.IADD R4, R4, 0x1, -R0 ;  /* 0x000000010404a824 */ /* 0x000fe200078e0a00 */
[----:B---3--:R-:W-:Y:S02]  /*b630*/  ISETP.GE.AND P2, PT, R2, RZ, PT ;  /* 0x000000ff0200720c */ /* 0x008fe40003f46270 */
[----:B------:R-:W2:Y:S04]  /*b640*/  LDL.LU R2, [R1+0x3eec] ;  /* 0x003eec0001027983 */ /* 0x000ea80000300800 */
[----:B------:R-:W3:Y:S01]  /*b650*/  LDL R15, [R1+0x558] ;  /* 0x00055800010f7983 */ /* 0x000ee20000100800 */
[----:B------:R-:W-:Y:S01]  /*b660*/  ISETP.GE.AND P5, PT, R13, RZ, PT ;  /* 0x000000ff0d00720c */ /* 0x000fe20003fa6270 */
[----:B------:R-:W-:-:S04]  /*b670*/  IMAD.HI.U32 R13, R6, R7, RZ ;  /* 0x00000007060d7227 */ /* 0x000fc800078e00ff */
[----:B------:R-:W-:-:S04]  /*b680*/  IMAD.MOV R13, RZ, RZ, -R13 ;  /* 0x000000ffff0d7224 */ /* 0x000fc800078e0a0d */
[----:B------:R-:W-:Y:S02]  /*b690*/  IMAD R7, R0, R13, R7 ;  /* 0x0000000d00077224 */ /* 0x000fe400078e0207 */
[----:B------:R-:W-:-:S04]  /*b6a0*/  IMAD.HI.U32 R13, R6, R12, RZ ;  /* 0x0000000c060d7227 */ /* 0x000fc800078e00ff */
[----:B------:R-:W-:-:S04]  /*b6b0*/  IMAD.MOV R13, RZ, RZ, -R13 ;  /* 0x000000ffff0d7224 */ /* 0x000fc800078e0a0d */
[----:B------:R-:W-:Y:S02]  /*b6c0*/  IMAD R12, R0, R13, R12 ;  /* 0x0000000d000c7224 */ /* 0x000fe400078e020c */
[----:B------:R-:W-:-:S04]  /*b6d0*/  IMAD.HI.U32 R13, R6, R11, RZ ;  /* 0x0000000b060d7227 */ /* 0x000fc800078e00ff */
[----:B------:R-:W-:Y:S01]  /*b6e0*/  IMAD.MOV R13, RZ, RZ, -R13 ;  /* 0x000000ffff0d7224 */ /* 0x000fe200078e0a0d */
[----:B------:R2:W-:Y:S03]  /*b6f0*/  STL [R1+0x3ee8], R8 ;  /* 0x003ee80801007387 */ /* 0x0005e60000100800 */
[C---:B------:R-:W-:Y:S01]  /*b700*/  IMAD R13, R0.reuse, R13, R11 ;  /* 0x0000000d000d7224 */ /* 0x040fe200078e020b */
[----:B------:R-:W-:-:S13]  /*b710*/  ISETP.GT.U32.AND P6, PT, R0, R5, PT ;  /* 0x000000050000720c */ /* 0x000fda0003fc4070 */
[----:B------:R-:W-:-:S05]  /*b720*/  @!P6 IMAD.IADD R5, R5, 0x1, -R0 ;  /* 0x000000010505e824 */ /* 0x000fca00078e0a00 */
[----:B------:R-:W-:Y:S02]  /*b730*/  ISETP.GT.U32.AND P6, PT, R0, R5, PT ;  /* 0x000000050000720c */ /* 0x000fe40003fc4070 */
[----:B---3--:R-:W-:Y:S02]  /*b740*/  IABS R11, R15 ;  /* 0x0000000f000b7213 */ /* 0x008fe40000000000 */
[----:B------:R-:W3:Y:S09]  /*b750*/  LDL.LU R15, [R1+0x548] ;  /* 0x00054800010f7983 */ /* 0x000ef20000300800 */
[----:B------:R-:W-:-:S02]  /*b760*/  @!P6 IMAD.IADD R5, R5, 0x1, -R0 ;  /* 0x000000010505e824 */ /* 0x000fc400078e0a00 */
[----:B--2---:R-:W-:Y:S02]  /*b770*/  IMAD.MOV.U32 R8, RZ, RZ, R2 ;  /* 0x000000ffff087224 */ /* 0x004fe400078e0002 */
[----:B------:R-:W-:Y:S02]  /*b780*/  @!P0 IMAD.MOV R5, RZ, RZ, -R5 ;  /* 0x000000ffff058224 */ /* 0x000fe400078e0a05 */
[----:B------:R-:W-:-:S03]  /*b790*/  @!P1 IMAD.MOV R8, RZ, RZ, -R8 ;  /* 0x000000ffff089224 */ /* 0x000fc600078e0a08 */
[----:B------:R0:W-:Y:S04]  /*b7a0*/  STL [R1+0x84c], R5 ;  /* 0x00084c0501007387 */ /* 0x0001e80000100800 */
[----:B------:R1:W-:Y:S04]  /*b7b0*/  STL [R1+0x850], R8 ;  /* 0x0008500801007387 */ /* 0x0003e80000100800 */
[----:B0-----:R-:W2:Y:S01]  /*b7c0*/  LDL.LU R5, [R1+0x54c] ;  /* 0x00054c0001057983 */ /* 0x001ea20000300800 */
[----:B-1----:R-:W-:-:S04]  /*b7d0*/  IMAD.MOV.U32 R8, RZ, RZ, R9 ;  /* 0x000000ffff087224 */ /* 0x002fc800078e0009 */
[----:B------:R-:W-:Y:S02]  /*b7e0*/  @!P5 IMAD.MOV R8, RZ, RZ, -R8 ;  /* 0x000000ffff08d224 */ /* 0x000fe400078e0a08 */
[----:B------:R-:W-:Y:S02]  /*b7f0*/  IMAD.MOV.U32 R9, RZ, RZ, R10 ;  /* 0x000000ffff097224 */ /* 0x000fe400078e000a */
[----:B------:R-:W4:Y:S04]  /*b800*/  LDL.LU R10, [R1+0x55c] ;  /* 0x00055c00010a7983 */ /* 0x000f280000300800 */
[----:B------:R0:W-:Y:S04]  /*b810*/  STL [R1+0x848], R8 ;  /* 0x0008480801007387 */ /* 0x0001e80000100800 */
[----:B0-----:R-:W4:Y:S01]  /*b820*/  LDL.LU R8, [R1+0x3ee8] ;  /* 0x003ee80001087983 */ /* 0x001f220000300800 */
[----:B------:R-:W-:Y:S01]  /*b830*/  @!P3 IMAD.MOV R9, RZ, RZ, -R9 ;  /* 0x000000ffff09b224 */ /* 0x000fe200078e0a09 */
[----:B------:R-:W-:-:S04]  /*b840*/  IABS R14, R14 ;  /* 0x0000000e000e7213 */ /* 0x000fc80000000000 */
[----:B------:R0:W-:Y:S01]  /*b850*/  STL [R1+0x844], R9 ;  /* 0x0008440901007387 */ /* 0x0001e20000100800 */
[----:B------:R-:W-:-:S04]  /*b860*/  IMAD.HI.U32 R2, R6, R14, RZ ;  /* 0x0000000e06027227 */ /* 0x000fc800078e00ff */
[----:B------:R-:W-:Y:S01]  /*b870*/  IMAD.MOV R2, RZ, RZ, -R2 ;  /* 0x000000ffff027224 */ /* 0x000fe200078e0a02 */
[----:B0-----:R-:W4:Y:S03]  /*b880*/  LDL.LU R9, [R1+0x550] ;  /* 0x0005500001097983 */ /* 0x001f260000300800 */
[C---:B------:R-:W-:Y:S01]  /*b890*/  IMAD R2, R0.reuse, R2, R14 ;  /* 0x0000000200027224 */ /* 0x040fe200078e020e */
[----:B---3--:R-:W-:Y:S02]  /*b8a0*/  ISETP.GE.AND P3, PT, R15, RZ, PT ;  /* 0x000000ff0f00720c */ /* 0x008fe40003f66270 */
[----:B------:R-:W3:Y:S04]  /*b8b0*/  LDL.LU R15, [R1+0x554] ;  /* 0x00055400010f7983 */ /* 0x000ee80000300800 */
[----:B------:R-:W3:Y:S01]  /*b8c0*/  LDL.LU R14, [R1+0x560] ;  /* 0x00056000010e7983 */ /* 0x000ee20000300800 */
[----:B------:R-:W-:-:S02]  /*b8d0*/  ISETP.GT.U32.AND P6, PT, R0, R7, PT ;  /* 0x000000070000720c */ /* 0x000fc40003fc4070 */
[----:B------:R-:W-:-:S11]  /*b8e0*/  ISETP.GT.U32.AND P0, PT, R0, R4, PT ;  /* 0x000000040000720c */ /* 0x000fd60003f04070 */
[----:B------:R-:W-:Y:S01]  /*b8f0*/  @!P6 IMAD.IADD R7, R7, 0x1, -R0 ;  /* 0x000000010707e824 */ /* 0x000fe200078e0a00 */
[----:B------:R-:W-:-:S04]  /*b900*/  ISETP.GT.U32.AND P6, PT, R0, R12, PT ;  /* 0x0000000c0000720c */ /* 0x000fc80003fc4070 */
[----:B------:R-:W-:Y:S01]  /*b910*/  ISETP.GT.U32.AND P1, PT, R0, R7, PT ;  /* 0x000000070000720c */ /* 0x000fe20003f24070 */
[----:B------:R-:W-:Y:S01]  /*b920*/  @!P0 IMAD.IADD R4, R4, 0x1, -R0 ;  /* 0x0000000104048824 */ /* 0x000fe200078e0a00 */
[----:B--2---:R-:W-:Y:S01]  /*b930*/  ISETP.GE.AND P0, PT, R5, RZ, PT ;  /* 0x000000ff0500720c */ /* 0x004fe20003f06270 */
[----:B------:R-:W-:-:S06]  /*b940*/  IMAD.HI.U32 R5, R6, R11, RZ ;  /* 0x0000000b06057227 */ /* 0x000fcc00078e00ff */
[----:B------:R-:W-:Y:S01]  /*b950*/  @!P6 IMAD.IADD R12, R12, 0x1, -R0 ;  /* 0x000000010c0ce824 */ /* 0x000fe200078e0a00 */
[----:B----4-:R-:W-:-:S03]  /*b960*/  ISETP.GT.U32.AND P5, PT, R0, R8, PT ;  /* 0x000000080000720c */ /* 0x010fc60003fa4070 */
[----:B------:R-:W-:Y:S01]  /*b970*/  @!P1 IMAD.IADD R7, R7, 0x1, -R0 ;  /* 0x0000000107079824 */ /* 0x000fe200078e0a00 */
[C---:B------:R-:W-:Y:S02]  /*b980*/  ISETP.GT.U32.AND P1, PT, R0.reuse, R13, PT ;  /* 0x0000000d0000720c */ /* 0x040fe40003f24070 */
[----:B------:R-:W-:Y:S01]  /*b990*/  ISETP.GT.U32.AND P6, PT, R0, R12, PT ;  /* 0x0000000c0000720c */ /* 0x000fe20003fc4070 */
[----:B------:R-:W-:-:S06]  /*b9a0*/  @!P4 IMAD.MOV R7, RZ, RZ, -R7 ;  /* 0x000000ffff07c224 */ /* 0x000fcc00078e0a07 */
[----:B------:R-:W-:Y:S02]  /*b9b0*/  @!P5 IMAD.IADD R8, R8, 0x1, -R0 ;  /* 0x000000010808d824 */ /* 0x000fe400078e0a00 */
[----:B------:R-:W-:-:S03]  /*b9c0*/  IMAD.MOV R5, RZ, RZ, -R5 ;  /* 0x000000ffff057224 */ /* 0x000fc600078e0a05 */
[C---:B------:R-:W-:Y:S01]  /*b9d0*/  ISETP.GT.U32.AND P4, PT, R0.reuse, R8, PT ;  /* 0x000000080000720c */ /* 0x040fe20003f84070 */
[----:B------:R0:W-:Y:S01]  /*b9e0*/  STL [R1+0x840], R7 ;  /* 0x0008400701007387 */ /* 0x0001e20000100800 */
[----:B------:R-:W-:Y:S02]  /*b9f0*/  IMAD R5, R0, R5, R11 ;  /* 0x0000000500057224 */ /* 0x000fe400078e020b */
[----:B------:R-:W-:Y:S01]  /*ba00*/  IMAD.MOV.U32 R11, RZ, RZ, R10 ;  /* 0x000000ffff0b7224 */ /* 0x000fe200078e000a */
[----:B------:R-:W-:Y:S01]  /*ba10*/  @!P1 IADD3 R13, R13, -R0, RZ ;  /* 0x800000000d0d9210 */ /* 0x000fe20007ffe0ff */
[----:B------:R-:W-:Y:S01]  /*ba20*/  @!P6 IMAD.IADD R12, R12, 0x1, -R0 ;  /* 0x000000010c0ce824 */ /* 0x000fe200078e0a00 */
[----:B0-----:R-:W-:Y:S01]  /*ba30*/  IABS R7, R10 ;  /* 0x0000000a00077213 */ /* 0x001fe20000000000 */
[----:B------:R-:W-:Y:S01]  /*ba40*/  IMAD.MOV.U32 R10, RZ, RZ, R4 ;  /* 0x000000ffff0a7224 */ /* 0x000fe200078e0004 */
[----:B------:R0:W-:Y:S04]  /*ba50*/  STL [R1+0x3ee4], R16 ;  /* 0x003ee41001007387 */ /* 0x0001e80000100800 */
[----:B------:R-:W-:-:S02]  /*ba60*/  @!P4 IMAD.IADD R8, R8, 0x1, -R0 ;  /* 0x000000010808c824 */ /* 0x000fc400078e0a00 */
[----:B------:R-:W-:Y:S01]  /*ba70*/  @!P2 IMAD.MOV R10, RZ, RZ, -R10 ;  /* 0x000000ffff0aa224 */ /* 0x000fe200078e0a0a */
[----:B------:R-:W-:Y:S01]  /*ba80*/  ISETP.GT.U32.AND P2, PT, R0, R13, PT ;  /* 0x0000000d0000720c */ /* 0x000fe20003f44070 */
[----:B0-----:R-:W-:Y:S02]  /*ba90*/  IMAD.MOV.U32 R16, RZ, RZ, R12 ;  /* 0x000000ffff107224 */ /* 0x001fe400078e000c */
[----:B------:R-:W-:Y:S02]  /*baa0*/  IMAD.MOV.U32 R12, RZ, RZ, R8 ;  /* 0x000000ffff0c7224 */ /* 0x000fe400078e0008 */
[----:B------:R-:W-:Y:S02]  /*bab0*/  @!P3 IMAD.MOV R16, RZ, RZ, -R16 ;  /* 0x000000ffff10b224 */ /* 0x000fe400078e0a10 */
[----:B------:R-:W-:Y:S01]  /*bac0*/  @!P0 IMAD.MOV R12, RZ, RZ, -R12 ;  /* 0x000000ffff0c8224 */ /* 0x000fe200078e0a0c */
[----:B------:R-:W-:-:S05]  /*bad0*/  ISETP.GE.AND P5, PT, R9, RZ, PT ;  /* 0x000000ff0900720c */ /* 0x000fca0003fa6270 */
[----:B------:R-:W-:Y:S01]  /*bae0*/  @!P2 IMAD.IADD R13, R13, 0x1, -R0 ;  /* 0x000000010d0da824 */ /* 0x000fe200078e0a00 */
[----:B---3--:R-:W-:Y:S02]  /*baf0*/  ISETP.GE.AND P1, PT, R15, RZ, PT ;  /* 0x000000ff0f00720c */ /* 0x008fe40003f26270 */
[----:B------:R-:W2:Y:S04]  /*bb00*/  LDL.LU R15, [R1+0x568] ;  /* 0x00056800010f7983 */ /* 0x000ea80000300800 */
[----:B------:R0:W-:Y:S01]  /*bb10*/  STL [R1+0x83c], R10 ;  /* 0x00083c0a01007387 */ /* 0x0001e20000100800 */
[----:B------:R-:W-:Y:S02]  /*bb20*/  IABS R9, R14 ;  /* 0x0000000e00097213 */ /* 0x000fe40000000000 */
[----:B------:R-:W-:Y:S01]  /*bb30*/  ISETP.GE.AND P2, PT, R14, RZ, PT ;  /* 0x000000ff0e00720c */ /* 0x000fe20003f46270 */
[----:B0-----:R-:W3:Y:S04]  /*bb40*/  LDL.LU R10, [R1+0x564] ;  /* 0x00056400010a7983 */ /* 0x001ee80000300800 */
[----:B------:R-:W4:Y:S04]  /*bb50*/  LDL.LU R8, [R1+0x558] ;  /* 0x0005580001087983 */ /* 0x000f280000300800 */
[----:B------:R0:W-:Y:S04]  /*bb60*/  STL [R1+0x838], R16 ;  /* 0x0008381001007387 */ /* 0x0001e80000100800 */
[----:B0-----:R-:W2:Y:S04]  /*bb70*/  LDL.LU R16, [R1+0x3ee4] ;  /* 0x003ee40001107983 */ /* 0x001ea80000300800 */
[----:B------:R0:W-:Y:S04]  /*bb80*/  STL [R1+0x834], R12 ;  /* 0x0008340c01007387 */ /* 0x0001e80000100800 */
[----:B0-----:R-:W2:Y:S04]  /*bb90*/  LDL R12, [R1+0x570] ;  /* 0x00057000010c7983 */ /* 0x001ea80000100800 */
[----:B------:R-:W2:Y:S01]  /*bba0*/  LDL.LU R14, [R1+0x578] ;  /* 0x00057800010e7983 */ /* 0x000ea20000300800 */
[----:B------:R-:W-:-:S02]  /*bbb0*/  ISETP.GT.U32.AND P6, PT, R0, R2, PT ;  /* 0x000000020000720c */ /* 0x000fc40003fc4070 */
[----:B------:R-:W-:-:S11]  /*bbc0*/  ISETP.GT.U32.AND P4, PT, R0, R5, PT ;  /* 0x000000050000720c */ /* 0x000fd60003f84070 */
[----:B------:R-:W-:-:S05]  /*bbd0*/  @!P6 IMAD.IADD R2, R2, 0x1, -R0 ;  /* 0x000000010202e824 */ /* 0x000fca00078e0a00 */
[----:B------:R-:W-:Y:S02]  /*bbe0*/  ISETP.GT.U32.AND P6, PT, R0, R2, PT ;  /* 0x000000020000720c */ /* 0x000fe40003fc4070 */
[----:B------:R-:W-:Y:S01]  /*bbf0*/  ISETP.GE.AND P0, PT, R11, RZ, PT ;  /* 0x000000ff0b00720c */ /* 0x000fe20003f06270 */
[----:B------:R-:W-:-:S10]  /*bc00*/  @!P4 IMAD.IADD R5, R5, 0x1, -R0 ;  /* 0x000000010505c824 */ /* 0x000fd400078e0a00 */
[----:B------:R-:W-:Y:S01]  /*bc10*/  @!P6 IMAD.IADD R2, R2, 0x1, -R0 ;  /* 0x000000010202e824 */ /* 0x000fe200078e0a00 */
[----:B----4-:R-:W-:Y:S01]  /*bc20*/  ISETP.GE.AND P3, PT, R8, RZ, PT ;  /* 0x000000ff0800720c */ /* 0x010fe20003f66270 */
[----:B------:R-:W-:Y:S01]  /*bc30*/  IMAD.HI.U32 R8, R6, R9, RZ ;  /* 0x0000000906087227 */ /* 0x000fe200078e00ff */
[----:B---3--:R-:W-:-:S03]  /*bc40*/  IABS R11, R10 ;  /* 0x0000000a000b7213 */ /* 0x008fc60000000000 */
[----:B------:R-:W-:Y:S01]  /*bc50*/  IMAD.MOV R8, RZ, RZ, -R8 ;  /* 0x000000ffff087224 */ /* 0x000fe200078e0a08 */
[----:B------:R-:W-:-:S03]  /*bc60*/  ISETP.GE.AND P4, PT, R10, RZ, PT ;  /* 0x000000ff0a00720c */ /* 0x000fc60003f86270 */
[----:B------:R-:W-:Y:S02]  /*bc70*/  IMAD R10, R0, R8, R9 ;  /* 0x00000008000a7224 */ /* 0x000fe400078e0209 */
[----:B------:R-:W-:Y:S01]  /*bc80*/  IMAD.MOV.U32 R9, RZ, RZ, R11 ;  /* 0x000000ffff097224 */ /* 0x000fe200078e000b */
[----:B--2---:R0:W-:Y:S02]  /*bc90*/  STL [R1+0x3ee0], R14 ;  /* 0x003ee00e01007387 */ /* 0x0041e40000100800 */
[----:B0-----:R-:W-:-:S04]  /*bca0*/  IMAD.MOV.U32 R14, RZ, RZ, R13 ;  /* 0x000000ffff0e7224 */ /* 0x001fc800078e000d */
[----:B------:R-:W-:Y:S02]  /*bcb0*/  @!P5 IMAD.MOV R14, RZ, RZ, -R14 ;  /* 0x000000ffff0ed224 */ /* 0x000fe400078e0a0e */
[----:B------:R-:W-:-:S03]  /*bcc0*/  IMAD.HI.U32 R13, R6, R9, RZ ;  /* 0x00000009060d7227 */ /* 0x000fc600078e00ff */
[----:B------:R0:W-:Y:S02]  /*bcd0*/  STL [R1+0x830], R14 ;  /* 0x0008300e01007387 */ /* 0x0001e40000100800 */
[----:B0-----:R-:W-:-:S04]  /*bce0*/  IMAD.MOV.U32 R14, RZ, RZ, R2 ;  /* 0x000000ffff0e7224 */ /* 0x001fc800078e0002 */
[----:B------:R-:W-:Y:S02]  /*bcf0*/  @!P1 IMAD.MOV R14, RZ, RZ, -R14 ;  /* 0x000000ffff0e9224 */ /* 0x000fe400078e0a0e */
[----:B------:R-:W-:Y:S02]  /*bd00*/  IMAD.MOV R2, RZ, RZ, -R13 ;  /* 0x000000ffff027224 */ /* 0x000fe400078e0a0d */
[----:B------:R-:W2:Y:S04]  /*bd10*/  LDL R13, [R1+0x574] ;  /* 0x00057400010d7983 */ /* 0x000ea80000100800 */
[----:B------:R0:W-:Y:S04]  /*bd20*/  STL [R1+0x82c], R14 ;  /* 0x00082c0e01007387 */ /* 0x0001e80000100800 */
[----:B0-----:R-:W3:Y:S01]  /*bd30*/  LDL.LU R14, [R1+0x3ee0] ;  /* 0x003ee000010e7983 */ /* 0x001ee20000300800 */
[----:B------:R-:W-:-:S04]  /*bd40*/  IMAD.HI.U32 R4, R6, R7, RZ ;  /* 0x0000000706047227 */ /* 0x000fc800078e00ff */
[----:B------:R-:W-:-:S04]  /*bd50*/  IMAD.MOV R4, RZ, RZ, -R4 ;  /* 0x000000ffff047224 */ /* 0x000fc800078e0a04 */
[----:B------:R-:W-:-:S05]  /*bd60*/  IMAD R4, R0, R4, R7 ;  /* 0x0000000400047224 */ /* 0x000fca00078e0207 */
[C---:B------:R-:W-:Y:S02]  /*bd70*/  ISETP.GT.U32.AND P6, PT, R0.reuse, R4, PT ;  /* 0x000000040000720c */ /* 0x040fe40003fc4070 */
[C---:B------:R-:W-:Y:S02]  /*bd80*/  ISETP.GT.U32.AND P5, PT, R0.reuse, R5, PT ;  /* 0x000000050000720c */ /* 0x040fe40003fa4070 */
[C---:B------:R-:W-:Y:S02]  /*bd90*/  ISETP.GT.U32.AND P1, PT, R0.reuse, R10, PT ;  /* 0x0000000a0000720c */ /* 0x040fe40003f24070 */
[----:B------:R-:W-:Y:S01]  /*bda0*/  IABS R8, R16 ;  /* 0x0000001000087213 */ /* 0x000fe20000000000 */
[----:B------:R-:W-:-:S06]  /*bdb0*/  IMAD R2, R0, R2, R9 ;  /* 0x0000000200027224 */ /* 0x000fcc00078e0209 */
[----:B------:R-:W-:Y:S02]  /*bdc0*/  @!P6 IMAD.IADD R4, R4, 0x1, -R0 ;  /* 0x000000010404e824 */ /* 0x000fe400078e0a00 */
[----:B------:R-:W-:-:S03]  /*bdd0*/  IMAD.HI.U32 R9, R6, R8, RZ ;  /* 0x0000000806097227 */ /* 0x000fc600078e00ff */
[----:B------:R-:W-:Y:S01]  /*bde0*/  ISETP.GT.U32.AND P6, PT, R0, R4, PT ;  /* 0x000000040000720c */ /* 0x000fe20003fc4070 */
[----:B------:R-:W-:Y:S01]  /*bdf0*/  IMAD.MOV R9, RZ, RZ, -R9 ;  /* 0x000000ffff097224 */ /* 0x000fe200078e0a09 */
[----:B------:R-:W-:Y:S01]  /*be00*/  IABS R7, R15 ;  /* 0x0000000f00077213 */ /* 0x000fe20000000000 */
[--C-:B------:R-:W-:Y:S02]  /*be10*/  @!P5 IMAD.IADD R5, R5, 0x1, -R0.reuse ;  /* 0x000000010505d824 */ /* 0x100fe400078e0a00 */
[----:B------:R-:W-:Y:S01]  /*be20*/  @!P1 IMAD.IADD R10, R10, 0x1, -R0 ;  /* 0x000000010a0a9824 */ /* 0x000fe200078e0a00 */
[----:B------:R-:W-:Y:S01]  /*be30*/  ISETP.GE.AND P1, PT, R15, RZ, PT ;  /* 0x000000ff0f00720c */ /* 0x000fe20003f26270 */
[----:B------:R-:W-:Y:S01]  /*be40*/  IMAD R8, R0, R9, R8 ;  /* 0x0000000900087224 */ /* 0x000fe200078e0208 */
[----:B------:R-:W4:Y:S05]  /*be50*/  LDL.LU R15, [R1+0x580] ;  /* 0x00058000010f7983 */ /* 0x000f2a0000300800 */
[----:B------:R-:W-:-:S04]  /*be60*/  @!P6 IMAD.IADD R4, R4, 0x1, -R0 ;  /* 0x000000010404e824 */ /* 0x000fc800078e0a00 */
[----:B------:R-:W-:Y:S01]  /*be70*/  @!P0 IMAD.MOV R4, RZ, RZ, -R4 ;  /* 0x000000ffff048224 */ /* 0x000fe200078e0a04 */
[----:B---3--:R-:W-:Y:S01]  /*be80*/  IABS R9, R14 ;  /* 0x0000000e00097213 */ /* 0x008fe20000000000 */
[----:B------:R0:W-:Y:S02]  /*be90*/  STL [R1+0x3ed8], R14 ;  /* 0x003ed80e01007387 */ /* 0x0001e40000100800 */
[----:B0-----:R-:W-:Y:S02]  /*bea0*/  IMAD.MOV.U32 R14, RZ, RZ, R5 ;  /* 0x000000ffff0e7224 */ /* 0x001fe400078e0005 */
[----:B------:R-:W3:Y:S02]  /*beb0*/  LDL R5, [R1+0x57c] ;  /* 0x00057c0001057983 */ /* 0x000ee40000100800 */
[----:B------:R-:W-:-:S05]  /*bec0*/  @!P3 IMAD.MOV R14, RZ, RZ, -R14 ;  /* 0x000000ffff0eb224 */ /* 0x000fca00078e0a0e */
[----:B------:R0:W-:Y:S04]  /*bed0*/  STL [R1+0x828], R14 ;  /* 0x0008280e01007387 */ /* 0x0001e80000100800 */
[----:B------:R-:W-:Y:S01]  /*bee0*/  STL [R1+0x824], R4 ;  /* 0x0008240401007387 */ /* 0x000fe20000100800 */
[----:B0-----:R-:W-:-:S03]  /*bef0*/  IMAD.MOV.U32 R14, RZ, RZ, R16 ;  /* 0x000000ffff0e7224 */ /* 0x001fc600078e0010 */
[----:B------:R-:W2:Y:S01]  /*bf00*/  LDL.LU R16, [R1+0x588] ;  /* 0x0005880001107983 */ /* 0x000ea20000300800 */
[----:B------:R-:W-:Y:S01]  /*bf10*/  IABS R11, R12 ;  /* 0x0000000c000b7213 */ /* 0x000fe20000000000 */
[----:B------:R-:W-:-:S04]  /*bf20*/  IMAD.HI.U32 R12, R6, R7, RZ ;  /* 0x00000007060c7227 */ /* 0x000fc800078e00ff */
[----:B------:R-:W-:-:S04]  /*bf30*/  IMAD.MOV R12, RZ, RZ, -R12 ;  /* 0x000000ffff0c7224 */ /* 0x000fc800078e0a0c */
[----:B------:R-:W-:-:S05]  /*bf40*/  IMAD R7, R0, R12, R7 ;  /* 0x0000000c00077224 */ /* 0x000fca00078e0207 */
[----:B------:R-:W-:-:S13]  /*bf50*/  ISETP.GT.U32.AND P6, PT, R0, R7, PT ;  /* 0x000000070000720c */ /* 0x000fda0003fc4070 */
[----:B------:R-:W-:-:S05]  /*bf60*/  @!P6 IMAD.IADD R7, R7, 0x1, -R0 ;  /* 0x000000010707e824 */ /* 0x000fca00078e0a00 */
[----:B------:R-:W-:-:S13]  /*bf70*/  ISETP.GT.U32.AND P3, PT, R0, R7, PT ;  /* 0x000000070000720c */ /* 0x000fda0003f64070 */
[----:B------:R-:W-:Y:S01]  /*bf80*/  @!P3 IMAD.IADD R7, R7, 0x1, -R0 ;  /* 0x000000010707b824 */ /* 0x000fe200078e0a00 */
[----:B------:R-:W-:Y:S01]  /*bf90*/  ISETP.GE.AND P3, PT, R14, RZ, PT ;  /* 0x000000ff0e00720c */ /* 0x000fe20003f66270 */
[----:B--2---:R0:W-:Y:S04]  /*bfa0*/  STL [R1+0x3edc], R16 ;  /* 0x003edc1001007387 */ /* 0x0041e80000100800 */
[----:B0-----:R-:W2:Y:S04]  /*bfb0*/  LDL.LU R16, [R1+0x570] ;  /* 0x0005700001107983 */ /* 0x001ea80000300800 */
[----:B------:R-:W4:Y:S01]  /*bfc0*/  LDL.LU R14, [R1+0x574] ;  /* 0x00057400010e7983 */ /* 0x000f220000300800 */
[----:B------:R-:W-:-:S02]  /*bfd0*/  ISETP.GT.U32.AND P5, PT, R0, R2, PT ;  /* 0x000000020000720c */ /* 0x000fc40003fa4070 */
[----:B------:R-:W-:-:S11]  /*bfe0*/  ISETP.GT.U32.AND P0, PT, R0, R8, PT ;  /* 0x000000080000720c */ /* 0x000fd60003f04070 */
[----:B------:R-:W-:Y:S01]  /*bff0*/  @!P5 IMAD.IADD R2, R2, 0x1, -R0 ;  /* 0x000000010202d824 */ /* 0x000fe200078e0a00 */
[----:B------:R-:W-:-:S04]  /*c000*/  ISETP.GT.U32.AND P5, PT, R0, R10, PT ;  /* 0x0000000a0000720c */ /* 0x000fc80003fa4070 */
[----:B------:R-:W-:Y:S01]  /*c010*/  ISETP.GT.U32.AND P6, PT, R0, R2, PT ;  /* 0x000000020000720c */ /* 0x000fe20003fc4070 */
[----:B------:R-:W-:-:S08]  /*c020*/  @!P0 IMAD.IADD R8, R8, 0x1, -R0 ;  /* 0x0000000108088824 */ /* 0x000fd000078e0a00 */
[----:B------:R-:W-:-:S04]  /*c030*/  @!P5 IMAD.IADD R10, R10, 0x1, -R0 ;  /* 0x000000010a0ad824 */ /* 0x000fc800078e0a00 */
[----:B------:R-:W-:Y:S02]  /*c040*/  @!P6 IMAD.IADD R2, R2, 0x1, -R0 ;  /* 0x000000010202e824 */ /* 0x000fe400078e0a00 */
[----:B------:R-:W-:Y:S01]  /*c050*/  @!P2 IMAD.MOV R10, RZ, RZ, -R10 ;  /* 0x000000ffff0aa224 */ /* 0x000fe200078e0a0a */
[----:B--2---:R-:W-:Y:S01]  /*c060*/  ISETP.GE.AND P0, PT, R16, RZ, PT ;  /* 0x000000ff1000720c */ /* 0x004fe20003f06270 */
[----:B------:R-:W-:Y:S02]  /*c070*/  IMAD.MOV.U32 R16, RZ, RZ, R2 ;  /* 0x000000ffff107224 */ /* 0x000fe400078e0002 */
[----:B------:R-:W2:Y:S02]  /*c080*/  LDL R2, [R1+0x584] ;  /* 0x0005840001027983 */ /* 0x000ea40000100800 */
[----:B------:R-:W-:Y:S02]  /*c090*/  @!P4 IMAD.MOV R16, RZ, RZ, -R16 ;  /* 0x000000ffff10c224 */ /* 0x000fe400078e0a10 */
[----:B------:R0:W-:Y:S01]  /*c0a0*/  STL [R1+0x820], R10 ;  /* 0x0008200a01007387 */ /* 0x0001e20000100800 */
[----:B----4-:R-:W-:-:S03]  /*c0b0*/  ISETP.GE.AND P4, PT, R14, RZ, PT ;  /* 0x000000ff0e00720c */ /* 0x010fc60003f86270 */
[----:B0-----:R-:W4:Y:S04]  /*c0c0*/  LDL.LU R10, [R1+0x57c] ;  /* 0x00057c00010a7983 */ /* 0x001f280000300800 */
[----:B------:R0:W-:Y:S04]  /*c0d0*/  STL [R1+0x81c], R16 ;  /* 0x00081c1001007387 */ /* 0x0001e80000100800 */
[----:B0-----:R-:W2:Y:S04]  /*c0e0*/  LDL.LU R16, [R1+0x3edc] ;  /* 0x003edc0001107983 */ /* 0x001ea80000300800 */
[----:B------:R-:W4:Y:S01]  /*c0f0*/  LDL.LU R14, [R1+0x3ed8] ;  /* 0x003ed800010e7983 */ /* 0x000f220000300800 */
[----:B------:R-:W-:Y:S01]  /*c100*/  IABS R12, R13 ;  /* 0x0000000d000c7213 */ /* 0x000fe20000000000 */
[----:B------:R-:W-:-:S04]  /*c110*/  IMAD.HI.U32 R13, R6, R11, RZ ;  /* 0x0000000b060d7227 */ /* 0x000fc800078e00ff */
[----:B------:R-:W-:-:S04]  /*c120*/  IMAD.MOV R13, RZ, RZ, -R13 ;  /* 0x000000ffff0d7224 */ /* 0x000fc800078e0a0d */
[----:B------:R-:W-:Y:S01]  /*c130*/  IMAD R11, R0, R13, R11 ;  /* 0x0000000d000b7224 */ /* 0x000fe200078e020b */
[----:B---3--:R-:W-:Y:S01]  /*c140*/  IABS R4, R5 ;  /* 0x0000000500047213 */ /* 0x008fe20000000000 */
[----:B------:R-:W-:-:S03]  /*c150*/  IMAD.HI.U32 R5, R6, R9, RZ ;  /* 0x0000000906057227 */ /* 0x000fc600078e00ff */
[----:B------:R-:W-:Y:S01]  /*c160*/  ISETP.GT.U32.AND P5, PT, R0, R11, PT ;  /* 0x0000000b0000720c */ /* 0x000fe20003fa4070 */
[----:B------:R-:W-:-:S04]  /*c170*/  IMAD.MOV R5, RZ, RZ, -R5 ;  /* 0x000000ffff057224 */ /* 0x000fc800078e0a05 */
[----:B------:R-:W-:Y:S02]  /*c180*/  IMAD R5, R0, R5, R9 ;  /* 0x0000000500057224 */ /* 0x000fe400078e0209 */
[----:B------:R-:W-:-:S03]  /*c190*/  @!P1 IMAD.MOV R7, RZ, RZ, -R7 ;  /* 0x000000ffff079224 */ /* 0x000fc600078e0a07 */
[----:B------:R-:W-:-:S03]  /*c1a0*/  ISETP.GT.U32.AND P1, PT, R0, R5, PT ;  /* 0x000000050000720c */ /* 0x000fc60003f24070 */
[----:B------:R-:W-:Y:S01]  /*c1b0*/  @!P5 IMAD.IADD R11, R11, 0x1, -R0 ;  /* 0x000000010b0bd824 */ /* 0x000fe200078e0a00 */
[----:B------:R-:W-:Y:S01]  /*c1c0*/  ISETP.GT.U32.AND P5, PT, R0, R8, PT ;  /* 0x000000080000720c */ /* 0x000fe20003fa4070 */
[----:B------:R-:W-:Y:S01]  /*c1d0*/  STL [R1+0x818], R7 ;  /* 0x0008180701007387 */ /* 0x000fe20000100800 */
[----:B------:R-:W-:-:S07]  /*c1e0*/  IABS R9, R15 ;  /* 0x0000000f00097213 */ /* 0x000fce0000000000 */
[----:B------:R-:W-:Y:S01]  /*c1f0*/  @!P1 IMAD.IADD R5, R5, 0x1, -R0 ;  /* 0x0000000105059824 */ /* 0x000fe200078e0a00 */
[----:B------:R-:W-:-:S03]  /*c200*/  ISETP.GE.AND P1, PT, R15, RZ, PT ;  /* 0x000000ff0f00720c */ /* 0x000fc60003f26270 */
[----:B------:R-:W-:Y:S01]  /*c210*/  @!P5 IMAD.IADD R8, R8, 0x1, -R0 ;  /* 0x000000010808d824 */ /* 0x000fe200078e0a00 */
[----:B----4-:R-:W-:Y:S02]  /*c220*/  ISETP.GE.AND P5, PT, R14, RZ, PT ;  /* 0x000000ff0e00720c */ /* 0x010fe40003fa6270 */
[----:B------:R-:W3:Y:S04]  /*c230*/  LDL R14, [R1+0x58c] ;  /* 0x00058c00010e7983 */ /* 0x000ee80000100800 */
[----:B--2---:R0:W-:Y:S04]  /*c240*/  STL [R1+0x3ed0], R16 ;  /* 0x003ed01001007387 */ /* 0x0041e80000100800 */
[----:B------:R-:W2:Y:S01]  /*c250*/  LDL.LU R15, [R1+0x59c] ;  /* 0x00059c00010f7983 */ /* 0x000ea20000300800 */
[----:B------:R-:W-:-:S04]  /*c260*/  IMAD.HI.U32 R13, R6, R12, RZ ;  /* 0x0000000c060d7227 */ /* 0x000fc800078e00ff */
[----:B------:R-:W-:-:S04]  /*c270*/  IMAD.MOV R13, RZ, RZ, -R13 ;  /* 0x000000ffff0d7224 */ /* 0x000fc800078e0a0d */
[----:B------:R-:W-:-:S05]  /*c280*/  IMAD R12, R0, R13, R12 ;  /* 0x0000000d000c7224 */ /* 0x000fca00078e020c */
[----:B------:R-:W-:-:S13]  /*c290*/  ISETP.GT.U32.AND P6, PT, R0, R12, PT ;  /* 0x0000000c0000720c */ /* 0x000fda0003fc4070 */
[----:B------:R-:W-:-:S05]  /*c2a0*/  @!P6 IMAD.IADD R12, R12, 0x1, -R0 ;  /* 0x000000010c0ce824 */ /* 0x000fca00078e0a00 */
[----:B------:R-:W-:-:S13]  /*c2b0*/  ISETP.GT.U32.AND P2, PT, R0, R12, PT ;  /* 0x0000000c0000720c */ /* 0x000fda0003f44070 */
[----:B------:R-:W-:Y:S01]  /*c2c0*/  @!P2 IMAD.IADD R12, R12, 0x1, -R0 ;  /* 0x000000010c0ca824 */ /* 0x000fe200078e0a00 */
[----:B------:R-:W-:Y:S02]  /*c2d0*/  ISETP.GE.AND P2, PT, R10, RZ, PT ;  /* 0x000000ff0a00720c */ /* 0x000fe40003f46270 */
[----:B------:R-:W-:Y:S01]  /*c2e0*/  IABS R10, R16 ;  /* 0x00000010000a7213 */ /* 0x000fe20000000000 */
[----:B--2---:R1:W-:Y:S04]  /*c2f0*/  STL [R1+0x3ed4], R15 ;  /* 0x003ed40f01007387 */ /* 0x0043e80000100800 */
[----:B0-----:R-:W2:Y:S01]  /*c300*/  LDL.LU R16, [R1+0x584] ;  /* 0x0005840001107983 */ /* 0x001ea20000300800 */
[----:B------:R-:W-:Y:S01]  /*c310*/  ISETP.GT.U32.AND P6, PT, R0, R11, PT ;  /* 0x0000000b0000720c */ /* 0x000fe20003fc4070 */
[----:B------:R-:W-:-:S04]  /*c320*/  IMAD.HI.U32 R13, R6, R4, RZ ;  /* 0x00000004060d7227 */ /* 0x000fc800078e00ff */
[----:B------:R-:W-:-:S04]  /*c330*/  IMAD.MOV R13, RZ, RZ, -R13 ;  /* 0x000000ffff0d7224 */ /* 0x000fc800078e0a0d */
[----:B------:R-:W-:Y:S01]  /*c340*/  IMAD R4, R0, R13, R4 ;  /* 0x0000000d00047224 */ /* 0x000fe200078e0204 */
[----:B---3--:R-:W-:Y:S01]  /*c350*/  IABS R13, R14 ;  /* 0x0000000e000d7213 */ /* 0x008fe20000000000 */
[----:B------:R-:W-:Y:S02]  /*c360*/  IMAD.MOV.U32 R14, RZ, RZ, R8 ;  /* 0x000000ffff0e7224 */ /* 0x000fe400078e0008 */
[----:B------:R-:W-:Y:S01]  /*c370*/  @!P6 IADD3 R11, R11, -R0, RZ ;  /* 0x800000000b0be210 */ /* 0x000fe20007ffe0ff */
[----:B-1----:R-:W-:Y:S02]  /*c380*/  IMAD.MOV.U32 R15, RZ, RZ, R12 ;  /* 0x000000ffff0f7224 */ /* 0x002fe400078e000c */
[----:B------:R-:W-:Y:S02]  /*c390*/  @!P3 IMAD.MOV R14, RZ, RZ, -R14 ;  /* 0x000000ffff0eb224 */ /* 0x000fe400078e0a0e */
[----:B------:R-:W-:Y:S02]  /*c3a0*/  @!P0 IMAD.MOV R11, RZ, RZ, -R11 ;  /* 0x000000ffff0b8224 */ /* 0x000fe400078e0a0b */
[----:B------:R-:W-:Y:S01]  /*c3b0*/  @!P4 IMAD.MOV R15, RZ, RZ, -R15 ;  /* 0x000000ffff0fc224 */ /* 0x000fe200078e0a0f */
[----:B------:R0:W-:Y:S04]  /*c3c0*/  STL [R1+0x814], R14 ;  /* 0x0008140e01007387 */ /* 0x0001e80000100800 */
[----:B------:R1:W-:Y:S04]  /*c3d0*/  STL [R1+0x810], R11 ;  /* 0x0008100b01007387 */ /* 0x0003e80000100800 */
[----:B------:R-:W3:Y:S04]  /*c3e0*/  LDL R12, [R1+0x590] ;  /* 0x00059000010c7983 */ /* 0x000ee80000100800 */
[----:B0-----:R-:W4:Y:S04]  /*c3f0*/  LDL R14, [R1+0x598] ;  /* 0x00059800010e7983 */ /* 0x001f280000100800 */
[----:B-1----:R-:W4:Y:S04]  /*c400*/  LDL R11, [R1+0x594] ;  /* 0x00059400010b7983 */ /* 0x002f280000100800 */
[----:B------:R0:W-:Y:S04]  /*c410*/  STL [R1+0x80c], R15 ;  /* 0x00080c0f01007387 */ /* 0x0001e80000100800 */
[----:B0-----:R-:W3:Y:S01]  /*c420*/  LDL.LU R15, [R1+0x3ed4] ;  /* 0x003ed400010f7983 */ /* 0x001ee20000300800 */
[----:B--2---:R-:W-:-:S03]  /*c430*/  ISETP.GE.AND P4, PT, R16, RZ, PT ;  /* 0x000000ff1000720c */ /* 0x004fc60003f86270 */
[----:B------:R-:W2:Y:S01]  /*c440*/  LDL.LU R16, [R1+0x3ed0] ;  /* 0x003ed00001107983 */ /* 0x000ea20000300800 */
[----:B------:R-:W-:-:S13]  /*c450*/  ISETP.GT.U32.AND P6, PT, R0, R4, PT ;  /* 0x000000040000720c */ /* 0x000fda0003fc4070 */
[----:B------:R-:W-:-:S05]  /*c460*/  @!P6 IMAD.IADD R4, R4, 0x1, -R0 ;  /* 0x000000010404e824 */ /* 0x000fca00078e0a00 */
[----:B------:R-:W-:-:S13]  /*c470*/  ISETP.GT.U32.AND P0, PT, R0, R4, PT ;  /* 0x000000040000720c */ /* 0x000fda0003f04070 */
[----:B------:R-:W-:Y:S01]  /*c480*/  @!P0 IMAD.IADD R4, R4, 0x1, -R0 ;  /* 0x0000000104048824 */ /* 0x000fe200078e0a00 */
[----:B--2---:R-:W-:Y:S02]  /*c490*/  ISETP.GE.AND P0, PT, R16, RZ, PT ;  /* 0x000000ff1000720c */ /* 0x004fe40003f06270 */
[----:B------:R-:W2:Y:S01]  /*c4a0*/  LDL.LU R16, [R1+0x5a0] ;  /* 0x0005a00001107983 */ /* 0x000ea20000300800 */
[----:B------:R-:W-:Y:S01]  /*c4b0*/  IMAD.HI.U32 R7, R6, R9, RZ ;  /* 0x0000000906077227 */ /* 0x000fe200078e00ff */
[----:B------:R-:W-:-:S03]  /*c4c0*/  IABS R2, R2 ;  /* 0x0000000200027213 */ /* 0x000fc60000000000 */
[----:B------:R-:W-:Y:S01]  /*c4d0*/  IMAD.MOV R7, RZ, RZ, -R7 ;  /* 0x000000ffff077224 */ /* 0x000fe200078e0a07 */
[----:B------:R-:W-:-:S03]  /*c4e0*/  ISETP.GT.U32.AND P3, PT, R0, R5, PT ;  /* 0x000000050000720c */ /* 0x000fc60003f64070 */
[----:B------:R-:W-:Y:S02]  /*c4f0*/  IMAD R9, R0, R7, R9 ;  /* 0x0000000700097224 */ /* 0x000fe400078e0209 */
[----:B------:R-:W-:-:S04]  /*c500*/  IMAD.HI.U32 R7, R6, R2, RZ ;  /* 0x0000000206077227 */ /* 0x000fc800078e00ff */
[----:B------:R-:W-:-:S04]  /*c510*/  IMAD.MOV R7, RZ, RZ, -R7 ;  /* 0x000000ffff077224 */ /* 0x000fc800078e0a07 */
[----:B------:R-:W-:Y:S02]  /*c520*/  IMAD R2, R0, R7, R2 ;  /* 0x0000000700027224 */ /* 0x000fe400078e0202 */
[----:B------:R-:W-:-:S04]  /*c530*/  IMAD.HI.U32 R7, R6, R13, RZ ;  /* 0x0000000d06077227 */ /* 0x000fc800078e00ff */
[----:B------:R-:W-:Y:S02]  /*c540*/  IMAD.MOV R7, RZ, RZ, -R7 ;  /* 0x000000ffff077224 */ /* 0x000fe400078e0a07 */
[----:B------:R-:W-:Y:S02]  /*c550*/  @!P3 IMAD.IADD R5, R5, 0x1, -R0 ;  /* 0x000000010505b824 */ /* 0x000fe400078e0a00 */
[C---:B------:R-:W-:Y:S01]  /*c560*/  IMAD R13, R0.reuse, R7, R13 ;  /* 0x00000007000d7224 */ /* 0x040fe200078e020d */
[----:B---3--:R-:W-:Y:S01]  /*c570*/  IABS R7, R15 ;  /* 0x0000000f00077213 */ /* 0x008fe20000000000 */
[----:B------:R-:W-:Y:S01]  /*c580*/  @!P2 IMAD.MOV R4, RZ, RZ, -R4 ;  /* 0x000000ffff04a224 */ /* 0x000fe200078e0a04 */
[----:B------:R-:W-:Y:S01]  /*c590*/  ISETP.GT.U32.AND P6, PT, R0, R9, PT ;  /* 0x000000090000720c */ /* 0x000fe20003fc4070 */
[----:B------:R-:W-:-:S04]  /*c5a0*/  IMAD.HI.U32 R8, R6, R10, RZ ;  /* 0x0000000a06087227 */ /* 0x000fc800078e00ff */
[----:B------:R-:W-:Y:S01]  /*c5b0*/  IMAD.MOV R8, RZ, RZ, -R8 ;  /* 0x000000ffff087224 */ /* 0x000fe200078e0a08 */
[----:B--2---:R0:W-:Y:S04]  /*c5c0*/  STL [R1+0x3ecc], R16 ;  /* 0x003ecc1001007387 */ /* 0x0041e80000100800 */
[----:B0-----:R-:W2:Y:S04]  /*c5d0*/  LDL.LU R16, [R1+0x58c] ;  /* 0x00058c0001107983 */ /* 0x001ea80000300800 */
[----:B------:R0:W-:Y:S02]  /*c5e0*/  STL [R1+0x3ec8], R15 ;  /* 0x003ec80f01007387 */ /* 0x0001e40000100800 */
[----:B0-----:R-:W-:-:S04]  /*c5f0*/  IMAD.MOV.U32 R15, RZ, RZ, R5 ;  /* 0x000000ffff0f7224 */ /* 0x001fc800078e0005 */
[----:B------:R-:W-:-:S05]  /*c600*/  @!P5 IMAD.MOV R15, RZ, RZ, -R15 ;  /* 0x000000ffff0fd224 */ /* 0x000fca00078e0a0f */
[----:B------:R0:W-:Y:S04]  /*c610*/  STL [R1+0x808], R15 ;  /* 0x0008080f01007387 */ /* 0x0001e80000100800 */
[----:B------:R-:W-:Y:S04]  /*c620*/  STL [R1+0x804], R4 ;  /* 0x0008040401007387 */ /* 0x000fe80000100800 */
[----:B0-----:R-:W3:Y:S01]  /*c630*/  LDL.LU R15, [R1+0x594] ;  /* 0x00059400010f7983 */ /* 0x001ee20000300800 */
[C---:B------:R-:W-:Y:S01]  /*c640*/  IMAD R8, R0.reuse, R8, R10 ;  /* 0x0000000800087224 */ /* 0x040fe200078e020a */
[----:B------:R-:W-:Y:S01]  /*c650*/  ISETP.GT.U32.AND P3, PT, R0, R2, PT ;  /* 0x000000020000720c */ /* 0x000fe20003f64070 */
[----:B------:R-:W-:-:S03]  /*c660*/  @!P6 IMAD.IADD R9, R9, 0x1, -R0 ;  /* 0x000000010909e824 */ /* 0x000fc600078e0a00 */
[----:B------:R-:W-:Y:S02]  /*c670*/  ISETP.GT.U32.AND P6, PT, R0, R8, PT ;  /* 0x000000080000720c */ /* 0x000fe40003fc4070 */
[----:B------:R-:W-:-:S07]  /*c680*/  IABS R12, R12 ;  /* 0x0000000c000c7213 */ /* 0x000fce0000000000 */
[----:B------:R-:W-:Y:S01]  /*c690*/  @!P3 IMAD.IADD R2, R2, 0x1, -R0 ;  /* 0x000000010202b824 */ /* 0x000fe200078e0a00 */
[----:B------:R-:W-:Y:S01]  /*c6a0*/  ISETP.GT.U32.AND P3, PT, R0, R9, PT ;  /* 0x000000090000720c */ /* 0x000fe20003f64070 */
[----:B------:R-:W-:-:S04]  /*c6b0*/  IMAD.HI.U32 R5, R6, R12, RZ ;  /* 0x0000000c06057227 */ /* 0x000fc800078e00ff */
[----:B------:R-:W-:Y:S01]  /*c6c0*/  @!P6 IMAD.IADD R8, R8, 0x1, -R0 ;  /* 0x000000010808e824 */ /* 0x000fe200078e0a00 */
[----:B------:R-:W-:Y:S01]  /*c6d0*/  ISETP.GT.U32.AND P6, PT, R0, R2, PT ;  /* 0x000000020000720c */ /* 0x000fe20003fc4070 */
[----:B------:R-:W-:Y:S01]  /*c6e0*/  IMAD.MOV R5, RZ, RZ, -R5 ;  /* 0x000000ffff057224 */ /* 0x000fe200078e0a05 */
[----:B----4-:R-:W-:-:S03]  /*c6f0*/  IABS R11, R11 ;  /* 0x0000000b000b7213 */ /* 0x010fc60000000000 */
[----:B------:R-:W-:Y:S01]  /*c700*/  IMAD R5, R0, R5, R12 ;  /* 0x0000000500057224 */ /* 0x000fe200078e020c */
[----:B------:R-:W-:Y:S01]  /*c710*/  IABS R10, R14 ;  /* 0x0000000e000a7213 */ /* 0x000fe20000000000 */
[----:B------:R-:W-:Y:S02]  /*c720*/  @!P3 IMAD.IADD R9, R9, 0x1, -R0 ;  /* 0x000000010909b824 */ /* 0x000fe400078e0a00 */
[----:B------:R-:W-:-:S04]  /*c730*/  IMAD.HI.U32 R14, R6, R11, RZ ;  /* 0x0000000b060e7227 */ /* 0x000fc800078e00ff */
[----:B------:R-:W-:Y:S01]  /*c740*/  @!P6 IMAD.IADD R2, R2, 0x1, -R0 ;  /* 0x000000010202e824 */ /* 0x000fe200078e0a00 */
[----:B------:R-:W-:Y:S01]  /*c750*/  ISETP.GT.U32.AND P6, PT, R0, R5, PT ;  /* 0x000000050000720c */ /* 0x000fe20003fc4070 */
[----:B------:R-:W-:-:S04]  /*c760*/  IMAD.MOV R14, RZ, RZ, -R14 ;  /* 0x000000ffff0e7224 */ /* 0x000fc800078e0a0e */
[----:B------:R-:W-:Y:S02]  /*c770*/  IMAD R11, R0, R14, R11 ;  /* 0x0000000e000b7224 */ /* 0x000fe400078e020b */
[----:B------:R-:W4:Y:S06]  /*c780*/  LDL.LU R14, [R1+0x5a4] ;  /* 0x0005a400010e7983 */ /* 0x000f2c0000300800 */
[----:B------:R-:W-:Y:S01]  /*c790*/  @!P6 IMAD.IADD R5, R5, 0x1, -R0 ;  /* 0x000000010505e824 */ /* 0x000fe200078e0a00 */
[----:B--2---:R-:W-:Y:S01]  /*c7a0*/  ISETP.GE.AND P3, PT, R16, RZ, PT ;  /* 0x000000ff1000720c */ /* 0x004fe20003f66270 */
[----:B------:R-:W-:-:S02]  /*c7b0*/  IMAD.MOV.U32 R16, RZ, RZ, R9 ;  /* 0x000000ffff107224 */ /* 0x000fc400078e0009 */
[----:B------:R-:W2:Y:S02]  /*c7c0*/  LDL.LU R9, [R1+0x590] ;  /* 0x0005900001097983 */ /* 0x000ea40000300800 */
[----:B------:R-:W-:-:S05]  /*c7d0*/  @!P1 IMAD.MOV R16, RZ, RZ, -R16 ;  /* 0x000000ffff109224 */ /* 0x000fca00078e0a10 */
[----:B------:R0:W-:Y:S04]  /*c7e0*/  STL [R1+0x800], R16 ;  /* 0x0008001001007387 */ /* 0x0001e80000100800 */
[----:B0-----:R-:W4:Y:S01]  /*c7f0*/  LDL.LU R16, [R1+0x3ecc] ;  /* 0x003ecc0001107983 */ /* 0x001f220000300800 */
[----:B---3--:R-:W-:-:S03]  /*c800*/  ISETP.GE.AND P6, PT, R15, RZ, PT ;  /* 0x000000ff0f00720c */ /* 0x008fc60003fc6270 */
[----:B------:R-:W3:Y:S01]  /*c810*/  LDL.LU R15, [R1+0x3ec8] ;  /* 0x003ec800010f7983 */ /* 0x000ee20000300800 */
[C---:B------:R-:W-:Y:S02]  /*c820*/  ISETP.GT.U32.AND P5, PT, R0.reuse, R8, PT ;  /* 0x000000080000720c */ /* 0x040fe40003fa4070 */
[----:B------:R-:W-:Y:S01]  /*c830*/  ISETP.GT.U32.AND P2, PT, R0, R13, PT ;  /* 0x0000000d0000720c */ /* 0x000fe20003f44070 */
[----:B------:R-:W-:-:S10]  /*c840*/  IMAD.HI.U32 R4, R6, R10, RZ ;  /* 0x0000000a06047227 */ /* 0x000fd400078e00ff */
[--C-:B------:R-:W-:Y:S01]  /*c850*/  @!P5 IMAD.IADD R8, R8, 0x1, -R0.reuse ;  /* 0x000000010808d824 */ /* 0x100fe200078e0a00 */
[----:B------:R-:W-:Y:S01]  /*c860*/  ISETP.GT.U32.AND P5, PT, R0, R11, PT ;  /* 0x0000000b0000720c */ /* 0x000fe20003fa4070 */
[----:B------:R-:W-:Y:S02]  /*c870*/  @!P2 IMAD.IADD R13, R13, 0x1, -R0 ;  /* 0x000000010d0da824 */ /* 0x000fe400078e0a00 */
[----:B------:R-:W-:-:S03]  /*c880*/  IMAD.MOV R4, RZ, RZ, -R4 ;  /* 0x000000ffff047224 */ /* 0x000fc600078e0a04 */
[C---:B------:R-:W-:Y:S01]  /*c890*/  ISETP.GT.U32.AND P2, PT, R0.reuse, R13, PT ;  /* 0x0000000d0000720c */ /* 0x040fe20003f44070 */
[----:B------:R-:W-:Y:S02]  /*c8a0*/  IMAD R4, R0, R4, R10 ;  /* 0x0000000400047224 */ /* 0x000fe400078e020a */
[----:B------:R-:W-:Y:S02]  /*c8b0*/  IMAD.MOV.U32 R10, RZ, RZ, R2 ;  /* 0x000000ffff0a7224 */ /* 0x000fe400078e0002 */
[----:B------:R-:W4:Y:S02]  /*c8c0*/  LDL.LU R2, [R1+0x5a8] ;  /* 0x0005a80001027983 */ /* 0x000f240000300800 */
[----:B------:R-:W-:Y:S02]  /*c8d0*/  @!P5 IMAD.IADD R11, R11, 0x1, -R0 ;  /* 0x000000010b0bd824 */ /* 0x000fe400078e0a00 */
[----:B------:R-:W-:-:S03]  /*c8e0*/  @!P4 IMAD.MOV R10, RZ, RZ, -R10 ;  /* 0x000000ffff0ac224 */ /* 0x000fc600078e0a0a */
[----:B------:R-:W-:Y:S02]  /*c8f0*/  ISETP.GT.U32.AND P4, PT, R0, R11, PT ;  /* 0x0000000b0000720c */ /* 0x000fe40003f84070 */
[----:B------:R0:W-:Y:S01]  /*c900*/  STL [R1+0x7fc], R10 ;  /* 0x0007fc0a01007387 */ /* 0x0001e20000100800 */
[----:B------:R-:W-:Y:S02]  /*c910*/  @!P2 IMAD.IADD R13, R13, 0x1, -R0 ;  /* 0x000000010d0da824 */ /* 0x000fe400078e0a00 */
[----:B0-----:R-:W-:Y:S02]  /*c920*/  IMAD.MOV.U32 R10, RZ, RZ, R8 ;  /* 0x000000ffff0a7224 */ /* 0x001fe400078e0008 */
[----:B------:R-:W-:Y:S01]  /*c930*/  @!P3 IMAD.MOV R13, RZ, RZ, -R13 ;  /* 0x000000ffff0db224 */ /* 0x000fe200078e0a0d */
[----:B------:R-:W4:Y:S01]  /*c940*/  LDL.LU R8, [R1+0x598] ;  /* 0x0005980001087983 */ /* 0x000f220000300800 */
[----:B------:R-:W-:-:S04]  /*c950*/  @!P0 IMAD.MOV R10, RZ, RZ, -R10 ;  /* 0x000000ffff0a8224 */ /* 0x000fc800078e0a0a */
[----:B------:R-:W-:Y:S01]  /*c960*/  @!P4 IMAD.IADD R11, R11, 0x1, -R0 ;  /* 0x000000010b0bc824 */ /* 0x000fe200078e0a00 */
[----:B------:R0:W-:Y:S04]  /*c970*/  STL [R1+0x7f8], R10 ;  /* 0x0007f80a01007387 */ /* 0x0001e80000100800 */
[----:B0-----:R-:W4:Y:S04]  /*c980*/  LDL R10, [R1+0x5ac] ;  /* 0x0005ac00010a7983 */ /* 0x001f280000100800 */
[----:B------:R-:W-:Y:S01]  /*c990*/  STL [R1+0x7f4], R13 ;  /* 0x0007f40d01007387 */ /* 0x000fe20000100800 */
[----:B---3--:R-:W-:-:S03]  /*c9a0*/  ISETP.GE.AND P4, PT, R15, RZ, PT ;  /* 0x000000ff0f00720c */ /* 0x008fc60003f86270 */
[----:B------:R-:W3:Y:S01]  /*c9b0*/  LDL.LU R15, [R1+0x5b4] ;  /* 0x0005b400010f7983 */ /* 0x000ee20000300800 */
[----:B------:R-:W-:Y:S01]  /*c9c0*/  IMAD.HI.U32 R12, R6, R7, RZ ;  /* 0x00000007060c7227 */ /* 0x000fe200078e00ff */
[----:B------:R-:W-:-:S03]  /*c9d0*/  ISETP.GT.U32.AND P5, PT, R0, R5, PT ;  /* 0x000000050000720c */ /* 0x000fc60003fa4070 */
[----:B------:R-:W-:Y:S01]  /*c9e0*/  IMAD.MOV R12, RZ, RZ, -R12 ;  /* 0x000000ffff0c7224 */ /* 0x000fe200078e0a0c */
[----:B------:R-:W-:-:S03]  /*c9f0*/  ISETP.GT.U32.AND P2, PT, R0, R4, PT ;  /* 0x000000040000720c */ /* 0x000fc60003f44070 */
[----:B------:R-:W-:Y:S01]  /*ca00*/  IMAD R7, R0, R12, R7 ;  /* 0x0000000c00077224 */ /* 0x000fe200078e0207 */
[----:B--2---:R-:W-:-:S04]  /*ca10*/  ISETP.GE.AND P1, PT, R9, RZ, PT ;  /* 0x000000ff0900720c */ /* 0x004fc80003f26270 */
[----:B------:R-:W-:Y:S02]  /*ca20*/  ISETP.GT.U32.AND P3, PT, R0, R7, PT ;  /* 0x000000070000720c */ /* 0x000fe40003f64070 */
[----:B----4-:R-:W-:Y:S01]  /*ca30*/  IABS R9, R16 ;  /* 0x0000001000097213 */ /* 0x010fe20000000000 */
[--C-:B------:R-:W-:Y:S02]  /*ca40*/  @!P5 IMAD.IADD R5, R5, 0x1, -R0.reuse ;  /* 0x000000010505d824 */ /* 0x100fe400078e0a00 */
[----:B------:R-:W-:Y:S02]  /*ca50*/  @!P2 IMAD.IADD R4, R4, 0x1, -R0 ;  /* 0x000000010404a824 */ /* 0x000fe400078e0a00 */
[----:B------:R-:W-:Y:S02]  /*ca60*/  IMAD.MOV.U32 R12, RZ, RZ, R2 ;  /* 0x000000ffff0c7224 */ /* 0x000fe400078e0002 */
[----:B------:R-:W-:Y:S01]  /*ca70*/  IMAD.HI.U32 R2, R6, R9, RZ ;  /* 0x0000000906027227 */ /* 0x000fe200078e00ff */
[----:B------:R-:W-:-:S03]  /*ca80*/  ISETP.GE.AND P2, PT, R16, RZ, PT ;  /* 0x000000ff1000720c */ /* 0x000fc60003f46270 */
[----:B------:R-:W-:Y:S02]  /*ca90*/  @!P1 IMAD.MOV R5, RZ, RZ, -R5 ;  /* 0x000000ffff059224 */ /* 0x000fe400078e0a05 */
[----:B------:R-:W-:Y:S02]  /*caa0*/  IMAD.MOV R2, RZ, RZ, -R2 ;  /* 0x000000ffff027224 */ /* 0x000fe400078e0a02 */
[----:B------:R-:W-:Y:S01]  /*cab0*/  @!P3 IMAD.IADD R7, R7, 0x1, -R0 ;  /* 0x000000010707b824 */ /* 0x000fe200078e0a00 */
[C---:B------:R-:W-:Y:S01]  /*cac0*/  ISETP.GT.U32.AND P3, PT, R0.reuse, R4, PT ;  /* 0x000000040000720c */ /* 0x040fe20003f64070 */
[----:B------:R-:W-:Y:S01]  /*cad0*/  IMAD R2, R0, R2, R9 ;  /* 0x0000000200027224 */ /* 0x000fe200078e0209 */
[----:B------:R-:W-:Y:S02]  /*cae0*/  IABS R9, R12 ;  /* 0x0000000c00097213 */ /* 0x000fe40000000000 */
[----:B------:R-:W-:Y:S02]  /*caf0*/  ISETP.GE.AND P0, PT, R8, RZ, PT ;  /* 0x000000ff0800720c */ /* 0x000fe40003f06270 */
[----:B------:R-:W-:-:S07]  /*cb00*/  IABS R8, R14 ;  /* 0x0000000e00087213 */ /* 0x000fce0000000000 */
[----:B------:R-:W-:Y:S01]  /*cb10*/  @!P3 IMAD.IADD R4, R4, 0x1, -R0 ;  /* 0x000000010404b824 */ /* 0x000fe200078e0a00 */
[----:B---3--:R0:W-:Y:S04]  /*cb20*/  STL [R1+0x3ec4], R15 ;  /* 0x003ec40f01007387 */ /* 0x0081e80000100800 */
[----:B------:R-:W2:Y:S04]  /*cb30*/  LDL.LU R16, [R1+0x5b8] ;  /* 0x0005b80001107983 */ /* 0x000ea80000300800 */
[----:B------:R1:W-:Y:S01]  /*cb40*/  STL [R1+0x7f0], R5 ;  /* 0x0007f00501007387 */ /* 0x0003e20000100800 */
[----:B0-----:R-:W-:-:S02]  /*cb50*/  IMAD.MOV.U32 R15, RZ, RZ, R12 ;  /* 0x000000ffff0f7224 */ /* 0x001fc400078e000c */
[----:B------:R-:W-:Y:S01]  /*cb60*/  IMAD.HI.U32 R12, R6, R8, RZ ;  /* 0x00000008060c7227 */ /* 0x000fe200078e00ff */
[----:B------:R-:W3:Y:S01]  /*cb70*/  LDL R13, [R1+0x5b0] ;  /* 0x0005b000010d7983 */ /* 0x000ee20000100800 */
[----:B-1----:R-:W-:Y:S02]  /*cb80*/  MOV R5, R11 ;  /* 0x0000000b00057202 */ /* 0x002fe40000000f00 */
[----:B------:R-:W-:-:S03]  /*cb90*/  IMAD.MOV R12, RZ, RZ, -R12 ;  /* 0x000000ffff0c7224 */ /* 0x000fc600078e0a0c */
[----:B------:R-:W-:Y:S01]  /*cba0*/  @!P6 IMAD.MOV R5, RZ, RZ, -R5 ;  /* 0x000000ffff05e224 */ /* 0x000fe200078e0a05 */
[----:B------:R-:W-:Y:S01]  /*cbb0*/  ISETP.GE.AND P6, PT, R14, RZ, PT ;  /* 0x000000ff0e00720c */ /* 0x000fe20003fc6270 */
[C---:B------:R-:W-:Y:S01]  /*cbc0*/  IMAD R8, R0.reuse, R12, R8 ;  /* 0x0000000c00087224 */ /* 0x040fe200078e0208 */
[----:B------:R-:W-:Y:S02]  /*cbd0*/  ISETP.GE.AND P3, PT, R15, RZ, PT ;  /* 0x000000ff0f00720c */ /* 0x000fe40003f66270 */
[----:B------:R0:W-:Y:S04]  /*cbe0*/  STL [R1+0x7ec], R5 ;  /* 0x0007ec0501007387 */ /* 0x0001e80000100800 */
[----:B------:R-:W4:Y:S04]  /*cbf0*/  LDL R14, [R1+0x5bc] ;  /* 0x0005bc00010e7983 */ /* 0x000f280000100800 */
[----:B------:R-:W2:Y:S04]  /*cc00*/  LDL.LU R12, [R1+0x5ac] ;  /* 0x0005ac00010c7983 */ /* 0x000ea80000300800 */
[----:B------:R-:W4:Y:S01]  /*cc10*/  LDL.LU R15, [R1+0x3ec4] ;  /* 0x003ec400010f7983 */ /* 0x000f220000300800 */
[----:B------:R-:W-:-:S02]  /*cc20*/  ISETP.GT.U32.AND P5, PT, R0, R2, PT ;  /* 0x000000020000720c */ /* 0x000fc40003fa4070 */
[----:B------:R-:W-:-:S05]  /*cc30*/  IABS R10, R10 ;  /* 0x0000000a000a7213 */ /* 0x000fca0000000000 */
[----:B------:R-:W-:-:S04]  /*cc40*/  IMAD.HI.U32 R11, R6, R10, RZ ;  /* 0x0000000a060b7227 */ /* 0x000fc800078e00ff */
[----:B------:R-:W-:Y:S02]  /*cc50*/  IMAD.MOV R11, RZ, RZ, -R11 ;  /* 0x000000ffff0b7224 */ /* 0x000fe400078e0a0b */
[----:B------:R-:W-:Y:S01]  /*cc60*/  @!P5 IMAD.IADD R2, R2, 0x1, -R0 ;  /* 0x000000010202d824 */ /* 0x000fe200078e0a00 */
[C---:B------:R-:W-:Y:S01]  /*cc70*/  ISETP.GT.U32.AND P5, PT, R0.reuse, R7, PT ;  /* 0x000000070000720c */ /* 0x040fe20003fa4070 */
[----:B------:R-:W-:-:S03]  /*cc80*/  IMAD R10, R0, R11, R10 ;  /* 0x0000000b000a7224 */ /* 0x000fc600078e020a */
[----:B------:R-:W-:Y:S02]  /*cc90*/  ISETP.GT.U32.AND P1, PT, R0, R2, PT ;  /* 0x000000020000720c */ /* 0x000fe40003f24070 */
[----:B------:R1:W-:Y:S01]  /*cca0*/  STL [R1+0x3ec0], R10 ;  /* 0x003ec00a01007387 */ /* 0x0003e20000100800 */
[----:B0-----:R-:W-:-:S04]  /*ccb0*/  IMAD.HI.U32 R5, R6, R9, RZ ;  /* 0x0000000906057227 */ /* 0x001fc800078e00ff */
[----:B-1----:R-:W-:Y:S02]  /*ccc0*/  IMAD.MOV.U32 R10, RZ, RZ, R4 ;  /* 0x000000ffff0a7224 */ /* 0x002fe400078e0004 */
[----:B------:R-:W-:Y:S02]  /*ccd0*/  @!P5 IMAD.IADD R7, R7, 0x1, -R0 ;  /* 0x000000010707d824 */ /* 0x000fe400078e0a00 */
[----:B------:R-:W-:Y:S02]  /*cce0*/  @!P0 IMAD.MOV R10, RZ, RZ, -R10 ;  /* 0x000000ffff0a8224 */ /* 0x000fe400078e0a0a */
[----:B------:R-:W-:Y:S02]  /*ccf0*/  @!P1 IMAD.IADD R2, R2, 0x1, -R0 ;  /* 0x0000000102029824 */ /* 0x000fe400078e0a00 */
[----:B------:R-:W-:Y:S01]  /*cd00*/  IMAD.MOV R5, RZ, RZ, -R5 ;  /* 0x000000ffff057224 */ /* 0x000fe200078e0a05 */
[----:B------:R0:W-:Y:S03]  /*cd10*/  STL [R1+0x5ac], R10 ;  /* 0x0005ac0a01007387 */ /* 0x0001e60000100800 */
[----:B------:R-:W-:-:S02]  /*cd20*/  IMAD R9, R0, R5, R9 ;  /* 0x0000000500097224 */ /* 0x000fc400078e0209 */
[----:B0-----:R-:W-:Y:S02]  /*cd30*/  IMAD.MOV.U32 R10, RZ, RZ, R7 ;  /* 0x000000ffff0a7224 */ /* 0x001fe400078e0007 */
[----:B------:R-:W4:Y:S02]  /*cd40*/  LDL.LU R7, [R1+0x5b0] ;  /* 0x0005b00001077983 */ /* 0x000f240000300800 */
[----:B------:R-:W-:Y:S02]  /*cd50*/  @!P4 IMAD.MOV R10, RZ, RZ, -R10 ;  /* 0x000000ffff0ac224 */ /* 0x000fe400078e0a0a */
[----:B------:R-:W-:-:S03]  /*cd60*/  @!P2 IMAD.MOV R2, RZ, RZ, -R2 ;  /* 0x000000ffff02a224 */ /* 0x000fc600078e0a02 */
[----:B------:R0:W-:Y:S04]  /*cd70*/  STL [R1+0x5a8], R10 ;  /* 0x0005a80a01007387 */ /* 0x0001e80000100800 */
[----:B0-----:R-:W4:Y:S04]  /*cd80*/  LDL.LU R10, [R1+0x3ec0] ;  /* 0x003ec000010a7983 */ /* 0x001f280000300800 */
[----:B------:R0:W-:Y:S01]  /*cd90*/  STL [R1+0x5a4], R2 ;  /* 0x0005a40201007387 */ /* 0x0001e20000100800 */
[----:B---3--:R-:W-:-:S05]  /*cda0*/  IABS R13, R13 ;  /* 0x0000000d000d7213 */ /* 0x008fca0000000000 */
[----:B------:R-:W-:-:S04]  /*cdb0*/  IMAD.HI.U32 R4, R6, R13, RZ ;  /* 0x0000000d06047227 */ /* 0x000fc800078e00ff */
[----:B------:R-:W-:Y:S01]  /*cdc0*/  IMAD.MOV R4, RZ, RZ, -R4 ;  /* 0x000000ffff047224 */ /* 0x000fe200078e0a04 */
[----:B--2---:R-:W-:Y:S02]  /*cdd0*/  ISETP.GE.AND P1, PT, R12, RZ, PT ;  /* 0x000000ff0c00720c */ /* 0x004fe40003f26270 */
[----:B----4-:R-:W-:Y:S02]  /*cde0*/  IABS R12, R15 ;  /* 0x0000000f000c7213 */ /* 0x010fe40000000000 */
[----:B------:R-:W-:-:S03]  /*cdf0*/  IABS R5, R14 ;  /* 0x0000000e00057213 */ /* 0x000fc60000000000 */
[----:B------:R-:W-:-:S04]  /*ce00*/  IMAD.HI.U32 R14, R6, R12, RZ ;  /* 0x0000000c060e7227 */ /* 0x000fc800078e00ff */
[----:B------:R-:W-:Y:S02]  /*ce10*/  IMAD.MOV R14, RZ, RZ, -R14 ;  /* 0x000000ffff0e7224 */ /* 0x000fe400078e0a0e */
[C---:B------:R-:W-:Y:S02]  /*ce20*/  IMAD R4, R0.reuse, R4, R13 ;  /* 0x0000000400047224 */ /* 0x040fe400078e020d */
[----:B------:R-:W2:Y:S01]  /*ce30*/  LDL.LU R13, [R1+0x5c4] ;  /* 0x0005c400010d7983 */ /* 0x000ea20000300800 */
[----:B------:R-:W-:-:S03]  /*ce40*/  IMAD R12, R0, R14, R12 ;  /* 0x0000000e000c7224 */ /* 0x000fc600078e020c */
[----:B------:R-:W3:Y:S01]  /*ce50*/  LDL R14, [R1+0x5c0] ;  /* 0x0005c000010e7983 */ /* 0x000ee20000100800 */
[C---:B------:R-:W-:Y:S02]  /*ce60*/  ISETP.GT.U32.AND P5, PT, R0.reuse, R8, PT ;  /* 0x000000080000720c */ /* 0x040fe40003fa4070 */
[----:B------:R-:W-:-:S11]  /*ce70*/  ISETP.GT.U32.AND P0, PT, R0, R9, PT ;  /* 0x000000090000720c */ /* 0x000fd60003f04070 */
[----:B------:R-:W-:-:S05]  /*ce80*/  @!P5 IMAD.IADD R8, R8, 0x1, -R0 ;  /* 0x000000010808d824 */ /* 0x000fca00078e0a00 */
[----:B------:R-:W-:Y:S01]  /*ce90*/  ISETP.GT.U32.AND P5, PT, R0, R8, PT ;  /* 0x000000080000720c */ /* 0x000fe20003fa4070 */
[----:B------:R-:W-:Y:S01]  /*cea0*/  @!P0 IMAD.IADD R9, R9, 0x1, -R0 ;  /* 0x0000000109098824 */ /* 0x000fe200078e0a00 */
[----:B------:R-:W-:-:S04]  /*ceb0*/  IABS R11, R16 ;  /* 0x00000010000b7213 */ /* 0x000fc80000000000 */
[----:B------:R-:W-:-:S07]  /*cec0*/  ISETP.GT.U32.AND P0, PT, R0, R9, PT ;  /* 0x000000090000720c */ /* 0x000fce0003f04070 */
[----:B------:R-:W-:Y:S01]  /*ced0*/  @!P5 IMAD.IADD R8, R8, 0x1, -R0 ;  /* 0x000000010808d824 */ /* 0x000fe200078e0a00 */
[----:B------:R-:W-:Y:S01]  /*cee0*/  ISETP.GT.U32.AND P5, PT, R0, R4, PT ;  /* 0x000000040000720c */ /* 0x000fe20003fa4070 */
[----:B0-----:R-:W-:Y:S01]  /*cef0*/  IMAD.HI.U32 R2, R6, R11, RZ ;  /* 0x0000000b06027227 */ /* 0x001fe200078e00ff */
[----:B------:R-:W-:-:S03]  /*cf00*/  ISETP.GE.AND P2, PT, R7, RZ, PT ;  /* 0x000000ff0700720c */ /* 0x000fc60003f46270 */
[----:B------:R-:W-:-:S04]  /*cf10*/  IMAD.HI.U32 R7, R6, R5, RZ ;  /* 0x0000000506077227 */ /* 0x000fc800078e00ff */
[----:B------:R-:W-:Y:S01]  /*cf20*/  @!P6 IMAD.MOV R8, RZ, RZ, -R8 ;  /* 0x000000ffff08e224 */ /* 0x000fe200078e0a08 */
[----:B------:R-:W-:Y:S01]  /*cf30*/  ISETP.GT.U32.AND P6, PT, R0, R12, PT ;  /* 0x0000000c0000720c */ /* 0x000fe20003fc4070 */
[----:B------:R-:W-:Y:S02]  /*cf40*/  IMAD.MOV R2, RZ, RZ, -R2 ;  /* 0x000000ffff027224 */ /* 0x000fe400078e0a02 */
[--C-:B------:R-:W-:Y:S02]  /*cf50*/  @!P5 IMAD.IADD R4, R4, 0x1, -R0.reuse ;  /* 0x000000010404d824 */ /* 0x100fe400078e0a00 */
[----:B------:R-:W-:Y:S02]  /*cf60*/  @!P0 IMAD.IADD R9, R9, 0x1, -R0 ;  /* 0x0000000109098824 */ /* 0x000fe400078e0a00 */
[----:B------:R-:W-:Y:S02]  /*cf70*/  IMAD.MOV R7, RZ, RZ, -R7 ;  /* 0x000000ffff077224 */ /* 0x000fe400078e0a07 */
[C---:B------:R-:W-:Y:S01]  /*cf80*/  IMAD R2, R0.reuse, R2, R11 ;  /* 0x0000000200027224 */ /* 0x040fe200078e020b */
[C---:B------:R-:W-:Y:S01]  /*cf90*/  ISETP.GT.U32.AND P5, PT, R0.reuse, R4, PT ;  /* 0x000000040000720c */ /* 0x040fe20003fa4070 */
[----:B------:R-:W-:Y:S01]  /*cfa0*/  IMAD.MOV.U32 R11, RZ, RZ, R9 ;  /* 0x000000ffff0b7224 */ /* 0x000fe200078e0009 */
[----:B------:R2:W-:Y:S01]  /*cfb0*/  STL [R1+0x5a0], R8 ;  /* 0x0005a00801007387 */ /* 0x0005e20000100800 */
[----:B------:R-:W-:-:S02]  /*cfc0*/  IMAD R5, R0, R7, R5 ;  /* 0x0000000700057224 */ /* 0x000fc400078e0205 */
[----:B------:R-:W-:Y:S02]  /*cfd0*/  @!P3 IMAD.MOV R11, RZ, RZ, -R11 ;  /* 0x000000ffff0bb224 */ /* 0x000fe400078e0a0b */
[----:B------:R-:W-:Y:S01]  /*cfe0*/  @!P6 IMAD.IADD R12, R12, 0x1, -R0 ;  /* 0x000000010c0ce824 */ /* 0x000fe200078e0a00 */
[----:B------:R-:W-:-:S05]  /*cff0*/  ISETP.GE.AND P6, PT, R15, RZ, PT ;  /* 0x000000ff0f00720c */ /* 0x000fca0003fc6270 */
[----:B------:R-:W-:Y:S01]  /*d000*/  @!P5 IMAD.IADD R4, R4, 0x1, -R0 ;  /* 0x000000010404d824 */ /* 0x000fe200078e0a00 */
[----:B------:R-:W-:Y:S02]  /*d010*/  ISETP.GE.AND P5, PT, R16, RZ, PT ;  /* 0x000000ff1000720c */ /* 0x000fe40003fa6270 */
[----:B---3--:R-:W-:Y:S02]  /*d020*/  IABS R7, R14 ;  /* 0x0000000e00077213 */ /* 0x008fe40000000000 */
[----:B------:R-:W3:Y:S03]  /*d030*/  LDL.LU R14, [R1+0x5bc] ;  /* 0x0005bc00010e7983 */ /* 0x000ee60000300800 */
[----:B------:R-:W-:Y:S01]  /*d040*/  IMAD.HI.U32 R9, R6, R7, RZ ;  /* 0x0000000706097227 */ /* 0x000fe200078e00ff */
[----:B------:R0:W-:Y:S03]  /*d050*/  STL [R1+0x59c], R11 ;  /* 0x00059c0b01007387 */ /* 0x0001e60000100800 */
[----:B------:R-:W-:Y:S01]  /*d060*/  IMAD.MOV R9, RZ, RZ, -R9 ;  /* 0x000000ffff097224 */ /* 0x000fe200078e0a09 */
[----:B------:R-:W4:Y:S03]  /*d070*/  LDL.LU R15, [R1+0x5c8] ;  /* 0x0005c800010f7983 */ /* 0x000f260000300800 */
[C---:B------:R-:W-:Y:S01]  /*d080*/  IMAD R7, R0.reuse, R9, R7 ;  /* 0x0000000900077224 */ /* 0x040fe200078e0207 */
[----:B------:R-:W4:Y:S04]  /*d090*/  LDL.LU R16, [R1+0x5cc] ;  /* 0x0005cc0001107983 */ /* 0x000f280000300800 */
[----:B------:R-:W4:Y:S01]  /*d0a0*/  LDL.LU R9, [R1+0x5c0] ;  /* 0x0005c00001097983 */ /* 0x000f220000300800 */
[----:B------:R-:W-:-:S02]  /*d0b0*/  ISETP.GT.U32.AND P4, PT, R0, R10, PT ;  /* 0x0000000a0000720c */ /* 0x000fc40003f84070 */
[----:B------:R-:W-:-:S11]  /*d0c0*/  ISETP.GT.U32.AND P3, PT, R0, R12, PT ;  /* 0x0000000c0000720c */ /* 0x000fd60003f64070 */
[----:B------:R-:W-:-:S05]  /*d0d0*/  @!P4 IMAD.IADD R10, R10, 0x1, -R0 ;  /* 0x000000010a0ac824 */ /* 0x000fca00078e0a00 */
[C---:B------:R-:W-:Y:S02]  /*d0e0*/  ISETP.GT.U32.AND P4, PT, R0.reuse, R10, PT ;  /* 0x0000000a0000720c */ /* 0x040fe40003f84070 */
[----:B--2---:R-:W-:Y:S02]  /*d0f0*/  IABS R8, R13 ;  /* 0x0000000d00087213 */ /* 0x004fe40000000000 */
[----:B------:R-:W-:-:S03]  /*d100*/  ISETP.GT.U32.AND P0, PT, R0, R2, PT ;  /* 0x000000020000720c */ /* 0x000fc60003f04070 */
[----:B0-----:R-:W-:-:S06]  /*d110*/  IMAD.HI.U32 R11, R6, R8, RZ ;  /* 0x00000008060b7227 */ /* 0x001fcc00078e00ff */
[----:B------:R-:W-:Y:S01]  /*d120*/  @!P4 IMAD.IADD R10, R10, 0x1, -R0 ;  /* 0x000000010a0ac824 */ /* 0x000fe200078e0a00 */
[----:B------:R-:W-:Y:S01]  /*d130*/  ISETP.GT.U32.AND P4, PT, R0, R5, PT ;  /* 0x000000050000720c */ /* 0x000fe20003f84070 */
[----:B------:R-:W-:Y:S02]  /*d140*/  IMAD.MOV R11, RZ, RZ, -R11 ;  /* 0x000000ffff0b7224 */ /* 0x000fe400078e0a0b */
[----:B------:R-:W-:Y:S02]  /*d150*/  @!P1 IMAD.MOV R10, RZ, RZ, -R10 ;  /* 0x000000ffff0a9224 */ /* 0x000fe400078e0a0a */
[--C-:B------:R-:W-:Y:S02]  /*d160*/  @!P3 IMAD.IADD R12, R12, 0x1, -R0.reuse ;  /* 0x000000010c0cb824 */ /* 0x100fe400078e0a00 */
[----:B------:R-:W-:Y:S01]  /*d170*/  @!P0 IMAD.IADD R2, R2, 0x1, -R0 ;  /* 0x0000000102028824 */ /* 0x000fe200078e0a00 */
[----:B------:R0:W-:Y:S01]  /*d180*/  STL [R1+0x598], R10 ;  /* 0x0005980a01007387 */ /* 0x0001e20000100800 */
[C---:B------:R-:W-:Y:S01]  /*d190*/  IMAD R8, R0.reuse, R11, R8 ;  /* 0x0000000b00087224 */ /* 0x040fe200078e0208 */
[----:B------:R-:W-:-:S02]  /*d1a0*/  ISETP.GT.U32.AND P3, PT, R0, R7, PT ;  /* 0x000000070000720c */ /* 0x000fc40003f64070 */
[----:B------:R-:W-:Y:S01]  /*d1b0*/  ISETP.GT.U32.AND P1, PT, R0, R2, PT ;  /* 0x000000020000720c */ /* 0x000fe20003f24070 */
[----:B0-----:R-:W-:-:S04]  /*d1c0*/  IMAD.MOV.U32 R10, RZ, RZ, R12 ;  /* 0x000000ffff0a7224 */ /* 0x001fc800078e000c */
[----:B------:R-:W-:Y:S01]  /*d1d0*/  @!P6 IMAD.MOV R10, RZ, RZ, -R10 ;  /* 0x000000ffff0ae224 */ /* 0x000fe200078e0a0a */
[----:B------:R-:W-:Y:S01]  /*d1e0*/  ISETP.GT.U32.AND P6, PT, R0, R8, PT ;  /* 0x000000080000720c */ /* 0x000fe20003fc4070 */
[----:B------:R-:W-:-:S04]  /*d1f0*/  @!P4 IMAD.IADD R5, R5, 0x1, -R0 ;  /* 0x000000010505c824 */ /* 0x000fc800078e0a00 */
[--C-:B------:R-:W-:Y:S01]  /*d200*/  @!P3 IMAD.IADD R7, R7, 0x1, -R0.reuse ;  /* 0x000000010707b824 */ /* 0x100fe200078e0a00 */
[----:B------:R-:W-:Y:S01]  /*d210*/  ISETP.GT.U32.AND P4, PT, R0, R5, PT ;  /* 0x000000050000720c */ /* 0x000fe20003f84070 */
[----:B------:R-:W-:Y:S02]  /*d220*/  @!P1 IMAD.IADD R2, R2, 0x1, -R0 ;  /* 0x0000000102029824 */ /* 0x000fe400078e0a00 */
[----:B------:R-:W-:-:S04]  /*d230*/  IMAD.MOV.U32 R11, RZ, RZ, R4 ;  /* 0x000000ffff0b7224 */ /* 0x000fc800078e0004 */
[----:B------:R-:W-:Y:S01]  /*d240*/  @!P6 IMAD.IADD R8, R8, 0x1, -R0 ;  /* 0x000000010808e824 */ /* 0x000fe200078e0a00 */
[C---:B------:R-:W-:Y:S01]  /*d250*/  ISETP.GT.U32.AND P6, PT, R0.reuse, R7, PT ;  /* 0x000000070000720c */ /* 0x040fe20003fc4070 */
[----:B------:R-:W-:Y:S02]  /*d260*/  @!P5 IMAD.MOV R2, RZ, RZ, -R2 ;  /* 0x000000ffff02d224 */ /* 0x000fe400078e0a02 */
[----:B------:R-:W-:Y:S01]  /*d270*/  @!P2 IMAD.MOV R11, RZ, RZ, -R11 ;  /* 0x000000ffff0ba224 */ /* 0x000fe200078e0a0b */
[----:B------:R-:W-:Y:S01]  /*d280*/  ISETP.GT.U32.AND P5, PT, R0, R8, PT ;  /* 0x000000080000720c */ /* 0x000fe20003fa4070 */
[----:B------:R-:W-:Y:S01]  /*d290*/  @!P4 IMAD.IADD R5, R5, 0x1, -R0 ;  /* 0x000000010505c824 */ /* 0x000fe200078e0a00 */
[----:B------:R-:W-:-:S07]  /*d2a0*/  ISETP.GE.AND P1, PT, R13, RZ, PT ;  /* 0x000000ff0d00720c */ /* 0x000fce0003f26270 */
[----:B------:R-:W-:-:S04]  /*d2b0*/  @!P6 IADD3 R7, R7, -R0, RZ ;  /* 0x800000000707e210 */ /* 0x000fc80007ffe0ff */
[----:B------:R-:W-:Y:S01]  /*d2c0*/  @!P5 IMAD.IADD R8, R8, 0x1, -R0 ;  /* 0x000000010808d824 */ /* 0x000fe200078e0a00 */
[----:B---3--:R-:W-:Y:S02]  /*d2d0*/  ISETP.GE.AND P0, PT, R14, RZ, PT ;  /* 0x000000ff0e00720c */ /* 0x008fe40003f06270 */
[----:B------:R-:W2:Y:S01]  /*d2e0*/  LDL.LU R14, [R1+0x5d0] ;  /* 0x0005d000010e7983 */ /* 0x000ea20000300800 */
[----:B----4-:R-:W-:-:S03]  /*d2f0*/  IABS R4, R15 ;  /* 0x0000000f00047213 */ /* 0x010fc60000000000 */
[----:B------:R-:W-:Y:S04]  /*d300*/  STL [R1+0x594], R11 ;  /* 0x0005940b01007387 */ /* 0x000fe80000100800 */
[----:B------:R0:W-:Y:S03]  /*d310*/  STL [R1+0x590], R10 ;  /* 0x0005900a01007387 */ /* 0x0001e60000100800 */
[----:B------:R-:W-:Y:S01]  /*d320*/  @!P0 IMAD.MOV R5, RZ, RZ, -R5 ;  /* 0x000000ffff058224 */ /* 0x000fe200078e0a05 */
[----:B------:R-:W-:Y:S02]  /*d330*/  ISETP.GE.AND P4, PT, R15, RZ, PT ;  /* 0x000000ff0f00720c */ /* 0x000fe40003f86270 */
[----:B------:R-:W-:Y:S01]  /*d340*/  ISETP.GE.AND P2, PT, R9, RZ, PT ;  /* 0x000000ff0900720c */ /* 0x000fe20003f46270 */
[----:B------:R-:W3:Y:S01]  /*d350*/  LDL R13, [R1+0x5d4] ;  /* 0x0005d400010d7983 */ /* 0x000ee20000100800 */
[----:B------:R-:W-:-:S02]  /*d360*/  IABS R9, R16 ;  /* 0x0000001000097213 */ /* 0x000fc40000000000 */
[----:B------:R-:W-:Y:S01]  /*d370*/  ISETP.GE.AND P3, PT, R16, RZ, PT ;  /* 0x000000ff1000720c */ /* 0x000fe20003f66270 */
[----:B------:R-:W4:Y:S01]  /*d380*/  LDL R15, [R1+0x5dc] ;  /* 0x0005dc00010f7983 */ /* 0x000f220000100800 */
[----:B0-----:R-:W-:-:S03]  /*d390*/  IMAD.HI.U32 R10, R6, R4, RZ ;  /* 0x00000004060a7227 */ /* 0x001fc600078e00ff */
[----:B------:R-:W4:Y:S01]  /*d3a0*/  LDL R16, [R1+0x5e0] ;  /* 0x0005e00001107983 */ /* 0x000f220000100800 */
[----:B------:R-:W-:-:S03]  /*d3b0*/  IMAD.MOV R10, RZ, RZ, -R10 ;  /* 0x000000ffff0a7224 */ /* 0x000fc600078e0a0a */
[----:B------:R0:W-:Y:S04]  /*d3c0*/  STL [R1+0x58c], R2 ;  /* 0x00058c0201007387 */ /* 0x0001e80000100800 */
[----:B------:R-:W-:Y:S04]  /*d3d0*/  STL [R1+0x588], R5 ;  /* 0x0005880501007387 */ /* 0x000fe80000100800 */
[----:B------:R1:W-:Y:S01]  /*d3e0*/  STL [R1+0x3ebc], R3 ;  /* 0x003ebc0301007387 */ /* 0x0003e20000100800 */
[----:B0-----:R-:W-:Y:S01]  /*d3f0*/  IMAD R2, R0, R10, R4 ;  /* 0x0000000a00027224 */ /* 0x001fe200078e0204 */
[----:B------:R-:W-:Y:S01]  /*d400*/  IABS R10, R18 ;  /* 0x00000012000a7213 */ /* 0x000fe20000000000 */
[----:B-1----:R-:W-:-:S02]  /*d410*/  IMAD.MOV.U32 R3, RZ, RZ, R7 ;  /* 0x000000ffff037224 */ /* 0x002fc400078e0007 */
[----:B------:R-:W-:Y:S02]  /*d420*/  IMAD.MOV.U32 R7, RZ, RZ, R18 ;  /* 0x000000ffff077224 */ /* 0x000fe400078e0012 */
[----:B------:R-:W-:Y:S02]  /*d430*/  IMAD.MOV.U32 R18, RZ, RZ, R8 ;  /* 0x000000ffff127224 */ /* 0x000fe400078e0008 */
[----:B------:R-:W3:Y:S01]  /*d440*/  LDL.LU R8, [R1+0x5d4] ;  /* 0x0005d40001087983 */ /* 0x000ee20000300800 */
[----:B------:R-:W-:Y:S02]  /*d450*/  @!P2 IMAD.MOV R3, RZ, RZ, -R3 ;  /* 0x000000ffff03a224 */ /* 0x000fe400078e0a03 */
[----:B------:R-:W-:-:S03]  /*d460*/  @!P1 IMAD.MOV R18, RZ, RZ, -R18 ;  /* 0x000000ffff129224 */ /* 0x000fc600078e0a12 */
[----:B------:R0:W-:Y:S04]  /*d470*/  STL [R1+0x584], R3 ;  /* 0x0005840301007387 */ /* 0x0001e80000100800 */
[----:B0-----:R-:W4:Y:S04]  /*d480*/  LDL.LU R3, [R1+0x3ebc] ;  /* 0x003ebc0001037983 */ /* 0x001f280000300800 */
[----:B------:R0:W-:Y:S04]  /*d490*/  STL [R1+0x580], R18 ;  /* 0x0005801201007387 */ /* 0x0001e80000100800 */
[----:B0-----:R-:W4:Y:S01]  /*d4a0*/  LDL.LU R18, [R1+0x5e8] ;  /* 0x0005e80001127983 */ /* 0x001f220000300800 */
[----:B--2---:R-:W-:-:S02]  /*d4b0*/  IABS R11, R14 ;  /* 0x0000000e000b7213 */ /* 0x004fc40000000000 */
[----:B------:R-:W-:Y:S01]  /*d4c0*/  ISETP.GE.AND P0, PT, R14, RZ, PT ;  /* 0x000000ff0e00720c */ /* 0x000fe20003f06270 */
[----:B------:R-:W-:-:S04]  /*d4d0*/  IMAD.HI.U32 R14, R6, R10, RZ ;  /* 0x0000000a060e7227 */ /* 0x000fc800078e00ff */
[----:B------:R-:W-:-:S04]  /*d4e0*/  IMAD.MOV R14, RZ, RZ, -R14 ;  /* 0x000000ffff0e7224 */ /* 0x000fc800078e0a0e */
[----:B------:R-:W-:Y:S01]  /*d4f0*/  IMAD R10, R0, R14, R10 ;  /* 0x0000000e000a7224 */ /* 0x000fe200078e020a */
[----:B---3--:R-:W-:Y:S02]  /*d500*/  ISETP.GE.AND P1, PT, R8, RZ, PT ;  /* 0x000000ff0800720c */ /* 0x008fe40003f26270 */
[----:B------:R-:W2:Y:S04]  /*d510*/  LDL.LU R8, [R1+0x5dc] ;  /* 0x0005dc0001087983 */ /* 0x000ea80000300800 */
[----:B------:R-:W3:Y:S01]  /*d520*/  LDL.LU R14, [R1+0x5e4] ;  /* 0x0005e400010e7983 */ /* 0x000ee20000300800 */
[----:B------:R-:W-:-:S04]  /*d530*/  IMAD.HI.U32 R12, R6, R9, RZ ;  /* 0x00000009060c7227 */ /* 0x000fc800078e00ff */
[----:B------:R-:W-:Y:S01]  /*d540*/  IMAD.MOV R12, RZ, RZ, -R12 ;  /* 0x000000ffff0c7224 */ /* 0x000fe200078e0a0c */
[----:B------:R-:W-:-:S03]  /*d550*/  ISETP.GT.U32.AND P6, PT, R0, R2, PT ;  /* 0x000000020000720c */ /* 0x000fc60003fc4070 */
[----:B------:R-:W-:-:S05]  /*d560*/  IMAD R4, R0, R12, R9 ;  /* 0x0000000c00047224 */ /* 0x000fca00078e0209 */
[----:B------:R-:W-:-:S05]  /*d570*/  ISETP.GT.U32.AND P5, PT, R0, R4, PT ;  /* 0x000000040000720c */ /* 0x000fca0003fa4070 */
[----:B------:R-:W-:Y:S02]  /*d580*/  @!P6 IMAD.IADD R2, R2, 0x1, -R0 ;  /* 0x000000010202e824 */ /* 0x000fe400078e0a00 */
[----:B------:R-:W-:Y:S01]  /*d590*/  IMAD.MOV.U32 R5, RZ, RZ, R11 ;  /* 0x000000ffff057224 */ /* 0x000fe200078e000b */
[----:B------:R-:W-:-:S05]  /*d5a0*/  IABS R9, R13 ;  /* 0x0000000d00097213 */ /* 0x000fca0000000000 */
[----:B------:R-:W-:Y:S01]  /*d5b0*/  @!P5 IMAD.IADD R4, R4, 0x1, -R0 ;  /* 0x000000010404d824 */ /* 0x000fe200078e0a00 */
[----:B------:R-:W-:Y:S01]  /*d5c0*/  ISETP.GT.U32.AND P5, PT, R0, R2, PT ;  /* 0x000000020000720c */ /* 0x000fe20003fa4070 */
[----:B------:R-:W-:Y:S01]  /*d5d0*/  IMAD.HI.U32 R13, R6, R5, RZ ;  /* 0x00000005060d7227 */ /* 0x000fe200078e00ff */
[----:B----4-:R-:W-:Y:S02]  /*d5e0*/  IABS R11, R15 ;  /* 0x0000000f000b7213 */ /* 0x010fe40000000000 */
[----:B------:R-:W-:Y:S01]  /*d5f0*/  ISETP.GT.U32.AND P2, PT, R0, R4, PT ;  /* 0x000000040000720c */ /* 0x000fe20003f44070 */
[----:B------:R-:W-:Y:S02]  /*d600*/  IMAD.MOV R13, RZ, RZ, -R13 ;  /* 0x000000ffff0d7224 */ /* 0x000fe400078e0a0d */
[----:B------:R-:W-:-:S04]  /*d610*/  IMAD.HI.U32 R15, R6, R11, RZ ;  /* 0x0000000b060f7227 */ /* 0x000fc800078e00ff */
[----:B------:R-:W-:Y:S02]  /*d620*/  IMAD R5, R0, R13, R5 ;  /* 0x0000000d00057224 */ /* 0x000fe400078e0205 */
[----:B------:R-:W-:Y:S02]  /*d630*/  IMAD.MOV R15, RZ, RZ, -R15 ;  /* 0x000000ffff0f7224 */ /* 0x000fe400078e0a0f */
[----:B------:R-:W-:-:S04]  /*d640*/  IMAD.HI.U32 R13, R6, R9, RZ ;  /* 0x00000009060d7227 */ /* 0x000fc800078e00ff */
[--C-:B------:R-:W-:Y:S02]  /*d650*/  @!P5 IMAD.IADD R2, R2, 0x1, -R0.reuse ;  /* 0x000000010202d824 */ /* 0x100fe400078e0a00 */
[----:B------:R-:W-:Y:S02]  /*d660*/  IMAD R11, R0, R15, R11 ;  /* 0x0000000f000b7224 */ /* 0x000fe400078e020b */
[----:B------:R-:W-:Y:S02]  /*d670*/  IMAD.MOV R13, RZ, RZ, -R13 ;  /* 0x000000ffff0d7224 */ /* 0x000fe400078e0a0d */
[----:B------:R-:W-:Y:S01]  /*d680*/  @!P2 IMAD.IADD R4, R4, 0x1, -R0 ;  /* 0x000000010404a824 */ /* 0x000fe200078e0a00 */
[C---:B------:R-:W-:Y:S01]  /*d690*/  ISETP.GT.U32.AND P2, PT, R0.reuse, R10, PT ;  /* 0x0000000a0000720c */ /* 0x040fe20003f44070 */
[----:B------:R-:W-:Y:S01]  /*d6a0*/  IMAD.MOV.U32 R15, RZ, RZ, R2 ;  /* 0x000000ffff0f7224 */ /* 0x000fe200078e0002 */
[----:B------:R-:W-:Y:S01]  /*d6b0*/  IABS R12, R16 ;  /* 0x00000010000c7213 */ /* 0x000fe20000000000 */
[C---:B------:R-:W-:Y:S01]  /*d6c0*/  IMAD R9, R0.reuse, R13, R9 ;  /* 0x0000000d00097224 */ /* 0x040fe200078e0209 */
[C---:B------:R-:W-:Y:S01]  /*d6d0*/  ISETP.GT.U32.AND P6, PT, R0.reuse, R5, PT ;  /* 0x000000050000720c */ /* 0x040fe20003fc4070 */
[----:B------:R-:W-:Y:S01]  /*d6e0*/  @!P4 IMAD.MOV R15, RZ, RZ, -R15 ;  /* 0x000000ffff0fc224 */ /* 0x000fe200078e0a0f */
[----:B------:R-:W-:Y:S01]  /*d6f0*/  ISETP.GT.U32.AND P4, PT, R0, R11, PT ;  /* 0x0000000b0000720c */ /* 0x000fe20003f84070 */
[----:B------:R-:W-:Y:S01]  /*d700*/  IMAD.HI.U32 R16, R6, R12, RZ ;  /* 0x0000000c06107227 */ /* 0x000fe200078e00ff */
[----:B------:R-:W-:-:S03]  /*d710*/  ISETP.GT.U32.AND P5, PT, R0, R9, PT ;  /* 0x000000090000720c */ /* 0x000fc60003fa4070 */
[----:B------:R-:W-:Y:S02]  /*d720*/  IMAD.MOV R16, RZ, RZ, -R16 ;  /* 0x000000ffff107224 */ /* 0x000fe400078e0a10 */
[----:B------:R-:W-:Y:S02]  /*d730*/  IMAD.MOV.U32 R13, RZ, RZ, R7 ;  /* 0x000000ffff0d7224 */ /* 0x000fe400078e0007 */
[----:B------:R-:W-:Y:S02]  /*d740*/  @!P2 IMAD.IADD R10, R10, 0x1, -R0 ;  /* 0x000000010a0aa824 */ /* 0x000fe400078e0a00 */
[----:B------:R-:W-:Y:S02]  /*d750*/  @!P3 IMAD.MOV R4, RZ, RZ, -R4 ;  /* 0x000000ffff04b224 */ /* 0x000fe400078e0a04 */
[----:B------:R-:W-:Y:S02]  /*d760*/  @!P6 IMAD.IADD R5, R5, 0x1, -R0 ;  /* 0x000000010505e824 */ /* 0x000fe400078e0a00 */
[----:B------:R-:W-:-:S02]  /*d770*/  IMAD R12, R0, R16, R12 ;  /* 0x00000010000c7224 */ /* 0x000fc400078e020c */
[----:B------:R-:W4:Y:S01]  /*d780*/  LDL.LU R16, [R1+0x5f0] ;  /* 0x0005f00001107983 */ /* 0x000f220000300800 */
[--C-:B------:R-:W-:Y:S01]  /*d790*/  @!P4 IMAD.IADD R11, R11, 0x1, -R0.reuse ;  /* 0x000000010b0bc824 */ /* 0x100fe200078e0a00 */
[C---:B------:R-:W-:Y:S02]  /*d7a0*/  ISETP.GT.U32.AND P4, PT, R0.reuse, R10, PT ;  /* 0x0000000a0000720c */ /* 0x040fe40003f84070 */
[----:B------:R0:W-:Y:S01]  /*d7b0*/  STL [R1+0x57c], R15 ;  /* 0x00057c0f01007387 */ /* 0x0001e20000100800 */
[----:B------:R-:W-:Y:S01]  /*d7c0*/  ISETP.GE.AND P3, PT, R13, RZ, PT ;  /* 0x000000ff0d00720c */ /* 0x000fe20003f66270 */
[--C-:B------:R-:W-:Y:S01]  /*d7d0*/  @!P5 IMAD.IADD R9, R9, 0x1, -R0.reuse ;  /* 0x000000010909d824 */ /* 0x100fe200078e0a00 */
[C---:B------:R-:W-:Y:S01]  /*d7e0*/  ISETP.GT.U32.AND P6, PT, R0.reuse, R5, PT ;  /* 0x000000050000720c */ /* 0x040fe20003fc4070 */
[----:B0-----:R-:W4:Y:S04]  /*d7f0*/  LDL.LU R15, [R1+0x5f4] ;  /* 0x0005f400010f7983 */ /* 0x001f280000300800 */
[----:B------:R0:W-:Y:S04]  /*d800*/  STL [R1+0x578], R4 ;  /* 0x0005780401007387 */ /* 0x0001e80000100800 */
[----:B------:R-:W4:Y:S01]  /*d810*/  LDL.LU R13, [R1+0x5e0] ;  /* 0x0005e000010d7983 */ /* 0x000f220000300800 */
[----:B------:R-:W-:Y:S01]  /*d820*/  ISETP.GT.U32.AND P2, PT, R0, R9, PT ;  /* 0x000000090000720c */ /* 0x000fe20003f44070 */
[----:B------:R-:W-:-:S02]  /*d830*/  @!P4 IMAD.IADD R10, R10, 0x1, -R0 ;  /* 0x000000010a0ac824 */ /* 0x000fc400078e0a00 */
[----:B------:R-:W-:Y:S01]  /*d840*/  @!P6 IMAD.IADD R5, R5, 0x1, -R0 ;  /* 0x000000010505e824 */ /* 0x000fe200078e0a00 */
[----:B0-----:R-:W-:-:S09]  /*d850*/  IABS R4, R18 ;  /* 0x0000001200047213 */ /* 0x001fd20000000000 */
[----:B------:R-:W-:Y:S01]  /*d860*/  @!P2 IMAD.IADD R9, R9, 0x1, -R0 ;  /* 0x000000010909a824 */ /* 0x000fe200078e0a00 */
[----:B---3--:R-:W-:Y:S02]  /*d870*/  IABS R7, R14 ;  /* 0x0000000e00077213 */ /* 0x008fe40000000000 */
[----:B--2---:R-:W-:-:S03]  /*d880*/  ISETP.GE.AND P5, PT, R8, RZ, PT ;  /* 0x000000ff0800720c */ /* 0x004fc60003fa6270 */
[----:B------:R-:W-:-:S04]  /*d890*/  IMAD.HI.U32 R2, R6, R7, RZ ;  /* 0x0000000706027227 */ /* 0x000fc800078e00ff */
[----:B------:R-:W-:-:S04]  /*d8a0*/  IMAD.MOV R8, RZ, RZ, -R2 ;  /* 0x000000ffff087224 */ /* 0x000fc800078e0a02 */
[----:B------:R-:W-:-:S05]  /*d8b0*/  IMAD R7, R0, R8, R7 ;  /* 0x0000000800077224 */ /* 0x000fca00078e0207 */
[----:B------:R-:W-:Y:S01]  /*d8c0*/  ISETP.GT.U32.AND P4, PT, R0, R7, PT ;  /* 0x000000070000720c */ /* 0x000fe20003f84070 */
[----:B------:R-:W-:Y:S02]  /*d8d0*/  IMAD.MOV.U32 R2, RZ, RZ, R4 ;  /* 0x000000ffff027224 */ /* 0x000fe400078e0004 */
[----:B------:R-:W-:-:S04]  /*d8e0*/  IMAD.MOV.U32 R4, RZ, RZ, R5 ;  /* 0x000000ffff047224 */ /* 0x000fc800078e0005 */
[----:B------:R-:W-:-:S06]  /*d8f0*/  @!P0 IMAD.MOV R4, RZ, RZ, -R4 ;  /* 0x000000ffff048224 */ /* 0x000fcc00078e0a04 */
[----:B------:R-:W-:Y:S01]  /*d900*/  @!P4 IMAD.IADD R7, R7, 0x1, -R0 ;  /* 0x000000010707c824 */ /* 0x000fe200078e0a00 */
[----:B------:R-:W-:Y:S01]  /*d910*/  ISETP.GE.AND P4, PT, R18, RZ, PT ;  /* 0x000000ff1200720c */ /* 0x000fe20003f86270 */
[----:B------:R0:W-:Y:S01]  /*d920*/  STL [R1+0x574], R4 ;  /* 0x0005740401007387 */ /* 0x0001e20000100800 */
[----:B------:R-:W-:Y:S02]  /*d930*/  IMAD.MOV.U32 R18, RZ, RZ, R9 ;  /* 0x000000ffff127224 */ /* 0x000fe400078e0009 */
[----:B------:R-:W-:Y:S01]  /*d940*/  IMAD.MOV.U32 R9, RZ, RZ, R20 ;  /* 0x000000ffff097224 */ /* 0x000fe200078e0014 */
[----:B0-----:R-:W-:Y:S02]  /*d950*/  IABS R4, R20 ;  /* 0x0000001400047213 */ /* 0x001fe40000000000 */
[----:B------:R-:W2:Y:S01]  /*d960*/  LDL.LU R20, [R1+0x5f8] ;  /* 0x0005f80001147983 */ /* 0x000ea20000300800 */
[----:B------:R-:W-:Y:S01]  /*d970*/  ISETP.GT.U32.AND P6, PT, R0, R12, PT ;  /* 0x0000000c0000720c */ /* 0x000fe20003fc4070 */
[----:B------:R-:W-:-:S04]  /*d980*/  IMAD.HI.U32 R5, R6, R2, RZ ;  /* 0x0000000206057227 */ /* 0x000fc800078e00ff */
[----:B------:R-:W-:-:S08]  /*d990*/  IMAD.MOV R5, RZ, RZ, -R5 ;  /* 0x000000ffff057224 */ /* 0x000fd000078e0a05 */
[----:B------:R-:W-:Y:S01]  /*d9a0*/  @!P6 IMAD.IADD R12, R12, 0x1, -R0 ;  /* 0x000000010c0ce824 */ /* 0x000fe200078e0a00 */
[C---:B------:R-:W-:Y:S01]  /*d9b0*/  ISETP.GT.U32.AND P6, PT, R0.reuse, R11, PT ;  /* 0x0000000b0000720c */ /* 0x040fe20003fc4070 */
[----:B------:R-:W-:-:S03]  /*d9c0*/  IMAD R2, R0, R5, R2 ;  /* 0x0000000500027224 */ /* 0x000fc600078e0202 */
[----:B------:R-:W-:-:S09]  /*d9d0*/  ISETP.GT.U32.AND P0, PT, R0, R12, PT ;  /* 0x0000000c0000720c */ /* 0x000fd20003f04070 */
[----:B------:R-:W-:Y:S01]  /*d9e0*/  @!P6 IMAD.IADD R11, R11, 0x1, -R0 ;  /* 0x000000010b0be824 */ /* 0x000fe200078e0a00 */
[C---:B------:R-:W-:Y:S01]  /*d9f0*/  ISETP.GT.U32.AND P6, PT, R0.reuse, R2, PT ;  /* 0x000000020000720c */ /* 0x040fe20003fc4070 */
[----:B------:R-:W-:Y:S01]  /*da00*/  @!P1 IMAD.MOV R18, RZ, RZ, -R18 ;  /* 0x000000ffff129224 */ /* 0x000fe200078e0a12 */
[----:B------:R-:W-:Y:S01]  /*da10*/  ISETP.GT.U32.AND P1, PT, R0, R7, PT ;  /* 0x000000070000720c */ /* 0x000fe20003f24070 */
[----:B------:R-:W-:-:S10]  /*da20*/  @!P0 IMAD.IADD R12, R12, 0x1, -R0 ;  /* 0x000000010c0c8824 */ /* 0x000fd400078e0a00 */
[----:B------:R-:W-:Y:S01]  /*da30*/  @!P6 IMAD.IADD R2, R2, 0x1, -R0 ;  /* 0x000000010202e824 */ /* 0x000fe200078e0a00 */
[----:B------:R0:W-:Y:S04]  /*da40*/  STL [R1+0x570], R18 ;  /* 0x0005701201007387 */ /* 0x0001e80000100800 */
[----:B------:R-:W-:Y:S02]  /*da50*/  ISETP.GT.U32.AND P6, PT, R0, R2, PT ;  /* 0x000000020000720c */ /* 0x000fe40003fc4070 */
[----:B----4-:R-:W-:Y:S01]  /*da60*/  ISETP.GE.AND P2, PT, R13, RZ, PT ;  /* 0x000000ff0d00720c */ /* 0x010fe20003f46270 */
[----:B0-----:R-:W-:Y:S01]  /*da70*/  IMAD.MOV.U32 R18, RZ, RZ, R10 ;  /* 0x000000ffff127224 */ /* 0x001fe200078e000a */
[----:B------:R-:W-:Y:S01]  /*da80*/  ISETP.GE.AND P0, PT, R14, RZ, PT ;  /* 0x000000ff0e00720c */ /* 0x000fe20003f06270 */
[----:B------:R-:W-:-:S02]  /*da90*/  IMAD.MOV.U32 R10, RZ, RZ, R9 ;  /* 0x000000ffff0a7224 */ /* 0x000fc400078e0009 */
[----:B------:R-:W-:Y:S02]  /*daa0*/  IMAD.MOV.U32 R9, RZ, RZ, R12 ;  /* 0x000000ffff097224 */ /* 0x000fe400078e000c */
[----:B------:R-:W-:Y:S02]  /*dab0*/  @!P3 IMAD.MOV R18, RZ, RZ, -R18 ;  /* 0x000000ffff12b224 */ /* 0x000fe400078e0a12 */
[----:B------:R-:W-:Y:S02]  /*dac0*/  @!P5 IMAD.MOV R11, RZ, RZ, -R11 ;  /* 0x000000ffff0bd224 */ /* 0x000fe400078e0a0b */
[--C-:B------:R-:W-:Y:S02]  /*dad0*/  @!P6 IMAD.IADD R2, R2, 0x1, -R0.reuse ;  /* 0x000000010202e824 */ /* 0x100fe400078e0a00 */
[----:B------:R-:W-:Y:S01]  /*dae0*/  @!P2 IMAD.MOV R9, RZ, RZ, -R9 ;  /* 0x000000ffff09a224 */ /* 0x000fe200078e0a09 */
[----:B------:R0:W-:Y:S01]  /*daf0*/  STL [R1+0x56c], R18 ;  /* 0x00056c1201007387 */ /* 0x0001e20000100800 */
[----:B------:R-:W-:-:S03]  /*db00*/  @!P1 IMAD.IADD R7, R7, 0x1, -R0 ;  /* 0x0000000107079824 */ /* 0x000fc600078e0a00 */
[----:B0-----:R-:W3:Y:S04]  /*db10*/  LDL.LU R18, [R1+0x5fc] ;  /* 0x0005fc0001127983 */ /* 0x001ee80000300800 */
[----:B------:R-:W-:Y:S04]  /*db20*/  STL [R1+0x568], R11 ;  /* 0x0005680b01007387 */ /* 0x000fe80000100800 */
[----:B------:R0:W-:Y:S01]  /*db30*/  STL [R1+0x564], R9 ;  /* 0x0005640901007387 */ /* 0x0001e20000100800 */
[----:B------:R-:W-:Y:S01]  /*db40*/  @!P0 IMAD.MOV R7, RZ, RZ, -R7 ;  /* 0x000000ffff078224 */ /* 0x000fe200078e0a07 */
[----:B------:R-:W-:-:S02]  /*db50*/  IABS R5, R15 ;  /* 0x0000000f00057213 */ /* 0x000fc40000000000 */
[----:B------:R-:W-:Y:S02]  /*db60*/  ISETP.GE.AND P1, PT, R15, RZ, PT ;  /* 0x000000ff0f00720c */ /* 0x000fe40003f26270 */
[----:B------:R-:W4:Y:S01]  /*db70*/  LDL R15, [R1+0x604] ;  /* 0x00060400010f7983 */ /* 0x000f220000100800 */
[----:B0-----:R-:W-:-:S04]  /*db80*/  IMAD.MOV.U32 R9, RZ, RZ, R2 ;  /* 0x000000ffff097224 */ /* 0x001fc800078e0002 */
[----:B------:R-:W-:Y:S01]  /*db90*/  @!P4 IMAD.MOV R9, RZ, RZ, -R9 ;  /* 0x000000ffff09c224 */ /* 0x000fe200078e0a09 */
[----:B------:R-:W-:Y:S04]  /*dba0*/  STL [R1+0x560], R7 ;  /* 0x0005600701007387 */ /* 0x000fe80000100800 */
[----:B------:R-:W-:Y:S01]  /*dbb0*/  STL [R1+0x55c], R9 ;  /* 0x00055c0901007387 */ /* 0x000fe20000100800 */
[----:B--2---:R-:W-:Y:S02]  /*dbc0*/  ISETP.GE.AND P0, PT, R20, RZ, PT ;  /* 0x000000ff1400720c */ /* 0x004fe40003f06270 */
[----:B------:R-:W-:Y:S02]  /*dbd0*/  IABS R2, R20 ;  /* 0x0000001400027213 */ /* 0x000fe40000000000 */
[----:B------:R-:W2:Y:S01]  /*dbe0*/  LDL.LU R20, [R1+0x614] ;  /* 0x0006140001147983 */ /* 0x000ea20000300800 */
[----:B------:R-:W-:-:S04]  /*dbf0*/  IMAD.HI.U32 R8, R6, R4, RZ ;  /* 0x0000000406087227 */ /* 0x000fc800078e00ff */
[----:B------:R-:W-:-:S04]  /*dc00*/  IMAD.MOV R8, RZ, RZ, -R8 ;  /* 0x000000ffff087224 */ /* 0x000fc800078e0a08 */
[----:B------:R-:W-:-:S05]  /*dc10*/  IMAD R4, R0, R8, R4 ;  /* 0x0000000800047224 */ /* 0x000fca00078e0204 */
[----:B------:R-:W-:Y:S01]  /*dc20*/  ISETP.GT.U32.AND P3, PT, R0, R4, PT ;  /* 0x000000040000720c */ /* 0x000fe20003f64070 */
[----:B------:R-:W-:-:S12]  /*dc30*/  IMAD.HI.U32 R8, R6, R5, RZ ;  /* 0x0000000506087227 */ /* 0x000fd800078e00ff */
[----:B------:R-:W-:Y:S01]  /*dc40*/  @!P3 IMAD.IADD R4, R4, 0x1, -R0 ;  /* 0x000000010404b824 */ /* 0x000fe200078e0a00 */
[----:B--2---:R0:W-:Y:S04]  /*dc50*/  STL [R1+0x3eb8], R20 ;  /* 0x003eb81401007387 */ /* 0x0041e80000100800 */
[----:B0-----:R-:W2:Y:S01]  /*dc60*/  LDL.LU R20, [R1+0x600] ;  /* 0x0006000001147983 */ /* 0x001ea20000300800 */
[----:B------:R-:W-:Y:S02]  /*dc70*/  ISETP.GT.U32.AND P3, PT, R0, R4, PT ;  /* 0x000000040000720c */ /* 0x000fe40003f64070 */
[----:B------:R-:W-:-:S05]  /*dc80*/  IADD3 R8, -R8, RZ, RZ ;  /* 0x000000ff08087210 */ /* 0x000fca0007ffe1ff */
[----:B------:R-:W-:Y:S01]  /*dc90*/  IMAD R5, R0, R8, R5 ;  /* 0x0000000800057224 */ /* 0x000fe200078e0205 */
[----:B------:R-:W-:Y:S02]  /*dca0*/  ISETP.GE.AND P5, PT, R10, RZ, PT ;  /* 0x000000ff0a00720c */ /* 0x000fe40003fa6270 */
[----:B---3--:R-:W-:-:S03]  /*dcb0*/  IABS R10, R18 ;  /* 0x00000012000a7213 */ /* 0x008fc60000000000 */
[----:B------:R-:W-:Y:S01]  /*dcc0*/  @!P3 IMAD.IADD R4, R4, 0x1, -R0 ;  /* 0x000000010404b824 */ /* 0x000fe200078e0a00 */
[----:B------:R-:W-:Y:S01]  /*dcd0*/  ISETP.GT.U32.AND P3, PT, R0, R5, PT ;  /* 0x000000050000720c */ /* 0x000fe20003f64070 */
[----:B------:R-:W-:Y:S01]  /*dce0*/  IMAD.HI.U32 R12, R6, R10, RZ ;  /* 0x0000000a060c7227 */ /* 0x000fe200078e00ff */
[----:B------:R-:W-:Y:S02]  /*dcf0*/  ISETP.GE.AND P4, PT, R18, RZ, PT ;  /* 0x000000ff1200720c */ /* 0x000fe40003f86270 */
[----:B------:R-:W-:Y:S01]  /*dd00*/  IABS R13, R16 ;  /* 0x00000010000d7213 */ /* 0x000fe20000000000 */
[----:B------:R-:W-:Y:S01]  /*dd10*/  IMAD.MOV R12, RZ, RZ, -R12 ;  /* 0x000000ffff0c7224 */ /* 0x000fe200078e0a0c */
[----:B------:R-:W-:Y:S01]  /*dd20*/  ISETP.GE.AND P2, PT, R16, RZ, PT ;  /* 0x000000ff1000720c */ /* 0x000fe20003f46270 */
[----:B------:R-:W3:Y:S02]  /*dd30*/  LDL.LU R18, [R1+0x618] ;  /* 0x0006180001127983 */ /* 0x000ee40000300800 */
[----:B------:R-:W-:-:S02]  /*dd40*/  IMAD R10, R0, R12, R10 ;  /* 0x0000000c000a7224 */ /* 0x000fc400078e020a */
[----:B------:R-:W3:Y:S02]  /*dd50*/  LDL R16, [R1+0x610] ;  /* 0x0006100001107983 */ /* 0x000ee40000100800 */
[----:B------:R-:W-:Y:S02]  /*dd60*/  @!P3 IMAD.IADD R5, R5, 0x1, -R0 ;  /* 0x000000010505b824 */ /* 0x000fe400078e0a00 */
[----:B------:R-:W-:-:S04]  /*dd70*/  IMAD.HI.U32 R14, R6, R13, RZ ;  /* 0x0000000d060e7227 */ /* 0x000fc800078e00ff */
[----:B------:R-:W-:-:S04]  /*dd80*/  IMAD.MOV R14, RZ, RZ, -R14 ;  /* 0x000000ffff0e7224 */ /* 0x000fc800078e0a0e */
[----:B------:R-:W-:Y:S01]  /*dd90*/  IMAD R13, R0, R14, R13 ;  /* 0x0000000e000d7224 */ /* 0x000fe200078e020d */
[----:B--2---:R-:W-:Y:S02]  /*dda0*/  IABS R7, R20 ;  /* 0x0000001400077213 */ /* 0x004fe40000000000 */
[----:B------:R-:W-:Y:S02]  /*ddb0*/  ISETP.GE.AND P3, PT, R20, RZ, PT ;  /* 0x000000ff1400720c */ /* 0x000fe40003f66270 */
[----:B------:R-:W2:Y:S04]  /*ddc0*/  LDL.LU R20, [R1+0x3eb8] ;  /* 0x003eb80001147983 */ /* 0x000ea80000300800 */
[----:B------:R-:W3:Y:S01]  /*ddd0*/  LDL R12, [R1+0x60c] ;  /* 0x00060c00010c7983 */ /* 0x000ee20000100800 */
[----:B------:R-:W-:Y:S01]  /*dde0*/  ISETP.GT.U32.AND P6, PT, R0, R13, PT ;  /* 0x0000000d0000720c */ /* 0x000fe20003fc4070 */
[----:B------:R-:W-:-:S12]  /*ddf0*/  IMAD.HI.U32 R11, R6, R2, RZ ;  /* 0x00000002060b7227 */ /* 0x000fd800078e00ff */
[----:B------:R-:W-:-:S05]  /*de00*/  @!P6 IMAD.IADD R13, R13, 0x1, -R0 ;  /* 0x000000010d0de824 */ /* 0x000fca00078e0a00 */
[C---:B------:R-:W-:Y:S01]  /*de10*/  ISETP.GT.U32.AND P6, PT, R0.reuse, R13, PT ;  /* 0x0000000d0000720c */ /* 0x040fe20003fc4070 */
[----:B------:R-:W-:Y:S01]  /*de20*/  IMAD.MOV R11, RZ, RZ, -R11 ;  /* 0x000000ffff0b7224 */ /* 0x000fe200078e0a0b */
[----:B----4-:R-:W-:Y:S01]  /*de30*/  IABS R9, R15 ;  /* 0x0000000f00097213 */ /* 0x010fe20000000000 */
[----:B------:R-:W-:Y:S02]  /*de40*/  @!P5 IMAD.MOV R4, RZ, RZ, -R4 ;  /* 0x000000ffff04d224 */ /* 0x000fe400078e0a04 */
[----:B------:R-:W-:Y:S02]  /*de50*/  IMAD R2, R0, R11, R2 ;  /* 0x0000000b00027224 */ /* 0x000fe400078e0202 */
[----:B------:R-:W-:-:S04]  /*de60*/  IMAD.HI.U32 R15, R6, R9, RZ ;  /* 0x00000009060f7227 */ /* 0x000fc800078e00ff */
[----:B------:R-:W-:-:S04]  /*de70*/  IMAD.HI.U32 R11, R6, R7, RZ ;  /* 0x00000007060b7227 */ /* 0x000fc800078e00ff */
[----:B------:R-:W-:Y:S02]  /*de80*/  @!P6 IMAD.IADD R13, R13, 0x1, -R0 ;  /* 0x000000010d0de824 */ /* 0x000fe400078e0a00 */
[----:B------:R-:W-:Y:S02]  /*de90*/  IMAD.MOV R15, RZ, RZ, -R15 ;  /* 0x000000ffff0f7224 */ /* 0x000fe400078e0a0f */
[----:B------:R-:W-:Y:S02]  /*dea0*/  IMAD.MOV R11, RZ, RZ, -R11 ;  /* 0x000000ffff0b7224 */ /* 0x000fe400078e0a0b */
[----:B------:R-:W-:Y:S01]  /*deb0*/  @!P2 IMAD.MOV R13, RZ, RZ, -R13 ;  /* 0x000000ffff0da224 */ /* 0x000fe200078e0a0d */
[----:B------:R-:W-:Y:S01]  /*dec0*/  STL [R1+0x558], R4 ;  /* 0x0005580401007387 */ /* 0x000fe20000100800 */
[C---:B------:R-:W-:Y:S02]  /*ded0*/  IMAD R9, R0.reuse, R15, R9 ;  /* 0x0000000f00097224 */ /* 0x040fe400078e0209 */
[----:B------:R-:W-:Y:S01]  /*dee0*/  IMAD R7, R0, R11, R7 ;  /* 0x0000000b00077224 */ /* 0x000fe200078e0207 */
[----:B------:R-:W-:Y:S01]  /*def0*/  IABS R8, R19 ;  /* 0x0000001300087213 */ /* 0x000fe20000000000 */
[----:B--2---:R0:W-:Y:S01]  /*df00*/  STL [R1+0x3ea8], R20 ;  /* 0x003ea81401007387 */ /* 0x0041e20000100800 */
[----:B------:R-:W-:-:S02]  /*df10*/  IABS R11, R20 ;  /* 0x00000014000b7213 */ /* 0x000fc40000000000 */
[----:B---3--:R-:W-:Y:S01]  /*df20*/  IABS R15, R12 ;  /* 0x0000000c000f7213 */ /* 0x008fe20000000000 */
[----:B------:R1:W-:Y:S01]  /*df30*/  STL [R1+0x3eac], R18 ;  /* 0x003eac1201007387 */ /* 0x0003e20000100800 */
[----:B------:R-:W-:-:S03]  /*df40*/  IABS R12, R18 ;  /* 0x00000012000c7213 */ /* 0x000fc60000000000 */
[----:B------:R-:W-:Y:S04]  /*df50*/  STL [R1+0x554], R13 ;  /* 0x0005540d01007387 */ /* 0x000fe80000100800 */
[----:B0-----:R-:W2:Y:S01]  /*df60*/  LDL.LU R20, [R1+0x620] ;  /* 0x0006200001147983 */ /* 0x001ea20000300800 */
[----:B-1----:R-:W-:-:S03]  /*df70*/  IMAD.MOV.U32 R18, RZ, RZ, R19 ;  /* 0x000000ffff127224 */ /* 0x002fc600078e0013 */
[----:B------:R-:W3:Y:S01]  /*df80*/  LDL.LU R19, [R1+0x61c] ;  /* 0x00061c0001137983 */ /* 0x000ee20000300800 */
[----:B------:R-:W-:Y:S01]  /*df90*/  ISETP.GT.U32.AND P6, PT, R0, R2, PT ;  /* 0x000000020000720c */ /* 0x000fe20003fc4070 */
[----:B------:R-:W-:Y:S01]  /*dfa0*/  IMAD.HI.U32 R14, R6, R8, RZ ;  /* 0x00000008060e7227 */ /* 0x000fe200078e00ff */
[----:B------:R-:W-:-:S03]  /*dfb0*/  IABS R4, R16 ;  /* 0x0000001000047213 */ /* 0x000fc60000000000 */
[----:B------:R-:W-:-:S08]  /*dfc0*/  IMAD.MOV R14, RZ, RZ, -R14 ;  /* 0x000000ffff0e7224 */ /* 0x000fd000078e0a0e */
[----:B------:R-:W-:Y:S01]  /*dfd0*/  @!P6 IMAD.IADD R2, R2, 0x1, -R0 ;  /* 0x000000010202e824 */ /* 0x000fe200078e0a00 */
[----:B------:R-:W-:-:S04]  /*dfe0*/  ISETP.GT.U32.AND P6, PT, R0, R5, PT ;  /* 0x000000050000720c */ /* 0x000fc80003fc4070 */
[C---:B------:R-:W-:Y:S01]  /*dff0*/  ISETP.GT.U32.AND P5, PT, R0.reuse, R2, PT ;  /* 0x000000020000720c */ /* 0x040fe20003fa4070 */
[----:B------:R-:W-:Y:S02]  /*e000*/  IMAD R8, R0, R14, R8 ;  /* 0x0000000e00087224 */ /* 0x000fe400078e0208 */
[----:B------:R-:W-:-:S04]  /*e010*/  IMAD.HI.U32 R16, R6, R15, RZ ;  /* 0x0000000f06107227 */ /* 0x000fc800078e00ff */
[----:B------:R-:W-:-:S04]  /*e020*/  IMAD.HI.U32 R14, R6, R4, RZ ;  /* 0x00000004060e7227 */ /* 0x000fc800078e00ff */
[----:B------:R-:W-:Y:S02]  /*e030*/  IMAD.MOV R16, RZ, RZ, -R16 ;  /* 0x000000ffff107224 */ /* 0x000fe400078e0a10 */
[----:B------:R-:W-:Y:S02]  /*e040*/  @!P6 IMAD.IADD R5, R5, 0x1, -R0 ;  /* 0x000000010505e824 */ /* 0x000fe400078e0a00 */
[----:B------:R-:W-:Y:S02]  /*e050*/  IMAD.MOV R14, RZ, RZ, -R14 ;  /* 0x000000ffff0e7224 */ /* 0x000fe400078e0a0e */
[----:B------:R-:W-:Y:S02]  /*e060*/  @!P5 IMAD.IADD R2, R2, 0x1, -R0 ;  /* 0x000000010202d824 */ /* 0x000fe400078e0a00 */
[----:B------:R-:W-:Y:S02]  /*e070*/  IMAD R15, R0, R16, R15 ;  /* 0x00000010000f7224 */ /* 0x000fe400078e020f */
[----:B------:R-:W-:-:S04]  /*e080*/  IMAD.HI.U32 R16, R6, R12, RZ ;  /* 0x0000000c06107227 */ /* 0x000fc800078e00ff */
[----:B------:R-:W-:Y:S02]  /*e090*/  @!P1 IMAD.MOV R5, RZ, RZ, -R5 ;  /* 0x000000ffff059224 */ /* 0x000fe400078e0a05 */
[C---:B------:R-:W-:Y:S02]  /*e0a0*/  IMAD R4, R0.reuse, R14, R4 ;  /* 0x0000000e00047224 */ /* 0x040fe400078e0204 */
[----:B------:R-:W4:Y:S01]  /*e0b0*/  LDL.LU R14, [R1+0x604] ;  /* 0x00060400010e7983 */ /* 0x000f220000300800 */
[----:B------:R-:W-:Y:S02]  /*e0c0*/  @!P0 IMAD.MOV R2, RZ, RZ, -R2 ;  /* 0x000000ffff028224 */ /* 0x000fe400078e0a02 */
[----:B------:R-:W-:Y:S01]  /*e0d0*/  IMAD.MOV R16, RZ, RZ, -R16 ;  /* 0x000000ffff107224 */ /* 0x000fe200078e0a10 */
[----:B------:R0:W-:Y:S03]  /*e0e0*/  STL [R1+0x550], R5 ;  /* 0x0005500501007387 */ /* 0x0001e60000100800 */
[----:B------:R-:W-:Y:S01]  /*e0f0*/  IMAD R12, R0, R16, R12 ;  /* 0x00000010000c7224 */ /* 0x000fe200078e020c */
[----:B---3--:R1:W-:Y:S01]  /*e100*/  STL [R1+0x3eb0], R19 ;  /* 0x003eb01301007387 */ /* 0x0083e20000100800 */
[----:B0-----:R-:W-:-:S03]  /*e110*/  IABS R5, R19 ;  /* 0x0000001300057213 */ /* 0x001fc60000000000 */
[----:B------:R0:W-:Y:S04]  /*e120*/  STL [R1+0x3eb4], R23 ;  /* 0x003eb41701007387 */ /* 0x0001e80000100800 */
[----:B------:R2:W-:Y:S04]  /*e130*/  STL [R1+0x54c], R2 ;  /* 0x00054c0201007387 */ /* 0x0005e80000100800 */
[----:B-1----:R-:W3:Y:S01]  /*e140*/  LDL.LU R19, [R1+0x60c] ;  /* 0x00060c0001137983 */ /* 0x002ee20000300800 */
[----:B0-----:R-:W-:-:S03]  /*e150*/  IMAD.MOV.U32 R23, RZ, RZ, R18 ;  /* 0x000000ffff177224 */ /* 0x001fc600078e0012 */
[----:B------:R-:W3:Y:S04]  /*e160*/  LDL.LU R16, [R1+0x610] ;  /* 0x0006100001107983 */ /* 0x000ee80000300800 */
[----:B------:R-:W3:Y:S01]  /*e170*/  LDL.LU R18, [R1+0x624] ;  /* 0x0006240001127983 */ /* 0x000ee20000300800 */
[C---:B------:R-:W-:Y:S02]  /*e180*/  ISETP.GT.U32.AND P2, PT, R0.reuse, R10, PT ;  /* 0x0000000a0000720c */ /* 0x040fe40003f44070 */
[C---:B------:R-:W-:Y:S02]  /*e190*/  ISETP.GT.U32.AND P6, PT, R0.reuse, R7, PT ;  /* 0x000000070000720c */ /* 0x040fe40003fc4070 */
[----:B------:R-:W-:-:S09]  /*e1a0*/  ISETP.GT.U32.AND P5, PT, R0, R9, PT ;  /* 0x000000090000720c */ /* 0x000fd20003fa4070 */
[--C-:B------:R-:W-:Y:S01]  /*e1b0*/  @!P2 IMAD.IADD R10, R10, 0x1, -R0.reuse ;  /* 0x000000010a0aa824 */ /* 0x100fe200078e0a00 */
[C---:B------:R-:W-:Y:S01]  /*e1c0*/  ISETP.GT.U32.AND P2, PT, R0.reuse, R8, PT ;  /* 0x000000080000720c */ /* 0x040fe20003f44070 */
[--C-:B------:R-:W-:Y:S01]  /*e1d0*/  @!P6 IMAD.IADD R7, R7, 0x1, -R0.reuse ;  /* 0x000000010707e824 */ /* 0x100fe200078e0a00 */
[C---:B------:R-:W-:Y:S01]  /*e1e0*/  ISETP.GT.U32.AND P6, PT, R0.reuse, R15, PT ;  /* 0x0000000f0000720c */ /* 0x040fe20003fc4070 */
[----:B------:R-:W-:Y:S01]  /*e1f0*/  @!P5 IMAD.IADD R9, R9, 0x1, -R0 ;  /* 0x000000010909d824 */ /* 0x000fe200078e0a00 */
[----:B------:R-:W-:Y:S01]  /*e200*/  ISETP.GT.U32.AND P5, PT, R0, R10, PT ;  /* 0x0000000a0000720c */ /* 0x000fe20003fa4070 */
[----:B------:R-:W-:Y:S01]  /*e210*/  IMAD.HI.U32 R13, R6, R11, RZ ;  /* 0x0000000b060d7227 */ /* 0x000fe200078e00ff */
[----:B------:R-:W-:-:S03]  /*e220*/  ISETP.GT.U32.AND P1, PT, R0, R7, PT ;  /* 0x000000070000720c */ /* 0x000fc60003f24070 */
[----:B------:R-:W-:-:S04]  /*e230*/  IMAD.MOV R13, RZ, RZ, -R13 ;  /* 0x000000ffff0d7224 */ /* 0x000fc800078e0a0d */
[--C-:B------:R-:W-:Y:S01]  /*e240*/  @!P2 IMAD.IADD R8, R8, 0x1, -R0.reuse ;  /* 0x000000010808a824 */ /* 0x100fe200078e0a00 */
[C---:B------:R-:W-:Y:S01]  /*e250*/  ISETP.GT.U32.AND P2, PT, R0.reuse, R9, PT ;  /* 0x000000090000720c */ /* 0x040fe20003f44070 */
[--C-:B------:R-:W-:Y:S02]  /*e260*/  @!P6 IMAD.IADD R15, R15, 0x1, -R0.reuse ;  /* 0x000000010f0fe824 */ /* 0x100fe400078e0a00 */
[----:B------:R-:W-:Y:S02]  /*e270*/  IMAD R11, R0, R13, R11 ;  /* 0x0000000d000b7224 */ /* 0x000fe400078e020b */
[--C-:B------:R-:W-:Y:S01]  /*e280*/  @!P5 IMAD.IADD R10, R10, 0x1, -R0.reuse ;  /* 0x000000010a0ad824 */ /* 0x100fe200078e0a00 */
[C---:B------:R-:W-:Y:S01]  /*e290*/  ISETP.GT.U32.AND P0, PT, R0.reuse, R15, PT ;  /* 0x0000000f0000720c */ /* 0x040fe20003f04070 */
[----:B------:R-:W-:Y:S01]  /*e2a0*/  @!P1 IMAD.IADD R7, R7, 0x1, -R0 ;  /* 0x0000000107079824 */ /* 0x000fe200078e0a00 */
[C---:B------:R-:W-:Y:S02]  /*e2b0*/  ISETP.GT.U32.AND P5, PT, R0.reuse, R4, PT ;  /* 0x000000040000720c */ /* 0x040fe40003fa4070 */
[----:B------:R-:W-:-:S02]  /*e2c0*/  ISETP.GT.U32.AND P1, PT, R0, R11, PT ;  /* 0x0000000b0000720c */ /* 0x000fc40003f24070 */
[----:B--2---:R-:W-:Y:S01]  /*e2d0*/  IABS R2, R20 ;  /* 0x0000001400027213 */ /* 0x004fe20000000000 */
[----:B------:R-:W-:Y:S01]  /*e2e0*/  @!P2 IMAD.IADD R9, R9, 0x1, -R0 ;  /* 0x000000010909a824 */ /* 0x000fe200078e0a00 */
[----:B----4-:R-:W-:Y:S01]  /*e2f0*/  ISETP.GE.AND P2, PT, R14, RZ, PT ;  /* 0x000000ff0e00720c */ /* 0x010fe20003f46270 */
[----:B------:R-:W-:-:S04]  /*e300*/  IMAD.HI.U32 R13, R6, R5, RZ ;  /* 0x00000005060d7227 */ /* 0x000fc800078e00ff */
[----:B------:R-:W-:-:S04]  /*e310*/  IMAD.HI.U32 R14, R6, R2, RZ ;  /* 0x00000002060e7227 */ /* 0x000fc800078e00ff */
[----:B------:R-:W-:Y:S02]  /*e320*/  IMAD.MOV R13, RZ, RZ, -R13 ;  /* 0x000000ffff0d7224 */ /* 0x000fe400078e0a0d */
[----:B------:R-:W-:Y:S02]  /*e330*/  IMAD.MOV R14, RZ, RZ, -R14 ;  /* 0x000000ffff0e7224 */ /* 0x000fe400078e0a0e */
[--C-:B------:R-:W-:Y:S01]  /*e340*/  @!P0 IMAD.IADD R15, R15, 0x1, -R0.reuse ;  /* 0x000000010f0f8824 */ /* 0x100fe200078e0a00 */
[----:B------:R-:W-:Y:S01]  /*e350*/  ISETP.GE.AND P0, PT, R23, RZ, PT ;  /* 0x000000ff1700720c */ /* 0x000fe20003f06270 */
[--C-:B------:R-:W-:Y:S01]  /*e360*/  @!P5 IMAD.IADD R4, R4, 0x1, -R0.reuse ;  /* 0x000000010404d824 */ /* 0x100fe200078e0a00 */
[----:B------:R-:W2:Y:S01]  /*e370*/  LDL.LU R23, [R1+0x3eb4] ;  /* 0x003eb40001177983 */ /* 0x000ea20000300800 */
[----:B------:R-:W-:Y:S02]  /*e380*/  @!P1 IMAD.IADD R11, R11, 0x1, -R0 ;  /* 0x000000010b0b9824 */ /* 0x000fe400078e0a00 */
[----:B------:R-:W-:-:S02]  /*e390*/  IMAD R5, R0, R13, R5 ;  /* 0x0000000d00057224 */ /* 0x000fc400078e0205 */
[----:B------:R-:W-:Y:S02]  /*e3a0*/  IMAD R2, R0, R14, R2 ;  /* 0x0000000e00027224 */ /* 0x000fe400078e0202 */
[----:B------:R-:W-:Y:S01]  /*e3b0*/  IMAD.MOV.U32 R14, RZ, RZ, R20 ;  /* 0x000000ffff0e7224 */ /* 0x000fe200078e0014 */
[----:B---3--:R-:W-:Y:S02]  /*e3c0*/  ISETP.GE.AND P5, PT, R19, RZ, PT ;  /* 0x000000ff1300720c */ /* 0x008fe40003fa6270 */
[----:B------:R-:W3:Y:S01]  /*e3d0*/  LDL.LU R19, [R1+0x3eb0] ;  /* 0x003eb00001137983 */ /* 0x000ee20000300800 */
[----:B------:R-:W-:Y:S02]  /*e3e0*/  ISETP.GE.AND P1, PT, R16, RZ, PT ;  /* 0x000000ff1000720c */ /* 0x000fe40003f26270 */
[----:B------:R-:W-:Y:S01]  /*e3f0*/  IABS R16, R18 ;  /* 0x0000001200107213 */ /* 0x000fe20000000000 */
[----:B------:R-:W-:Y:S02]  /*e400*/  IMAD.MOV.U32 R13, RZ, RZ, R18 ;  /* 0x000000ffff0d7224 */ /* 0x000fe400078e0012 */
[----:B------:R-:W4:Y:S04]  /*e410*/  LDL.LU R18, [R1+0x3eac] ;  /* 0x003eac0001127983 */ /* 0x000f280000300800 */
[----:B------:R-:W2:Y:S01]  /*e420*/  LDL.LU R20, [R1+0x3ea8] ;  /* 0x003ea80001147983 */ /* 0x000ea20000300800 */
[----:B------:R-:W-:Y:S01]  /*e430*/  ISETP.GT.U32.AND P6, PT, R0, R8, PT ;  /* 0x000000080000720c */ /* 0x000fe20003fc4070 */
[----:B------:R-:W-:-:S12]  /*e440*/  @!P4 IMAD.MOV R10, RZ, RZ, -R10 ;  /* 0x000000ffff0ac224 */ /* 0x000fd800078e0a0a */
[--C-:B------:R-:W-:Y:S01]  /*e450*/  @!P6 IMAD.IADD R8, R8, 0x1, -R0.reuse ;  /* 0x000000010808e824 */ /* 0x100fe200078e0a00 */
[----:B------:R-:W-:Y:S01]  /*e460*/  ISETP.GT.U32.AND P6, PT, R0, R12, PT ;  /* 0x0000000c0000720c */ /* 0x000fe20003fc4070 */
[----:B------:R-:W-:Y:S01]  /*e470*/  @!P3 IMAD.MOV R7, RZ, RZ, -R7 ;  /* 0x000000ffff07b224 */ /* 0x000fe200078e0a07 */
[----:B------:R-:W-:Y:S04]  /*e480*/  STL [R1+0x548], R10 ;  /* 0x0005480a01007387 */ /* 0x000fe80000100800 */
[----:B------:R0:W-:Y:S07]  /*e490*/  STL [R1+0x544], R7 ;  /* 0x0005440701007387 */ /* 0x0001ee0000100800 */
[----:B------:R-:W-:Y:S01]  /*e4a0*/  @!P6 IMAD.IADD R12, R12, 0x1, -R0 ;  /* 0x000000010c0ce824 */ /* 0x000fe200078e0a00 */
[----:B------:R-:W-:-:S02]  /*e4b0*/  ISETP.GT.U32.AND P6, PT, R0, R4, PT ;  /* 0x000000040000720c */ /* 0x000fc40003fc4070 */
[----:B0-----:R-:W-:Y:S01]  /*e4c0*/  MOV R7, R8 ;  /* 0x0000000800077202 */ /* 0x001fe20000000f00 */
[----:B------:R-:W-:Y:S02]  /*e4d0*/  IMAD.MOV.U32 R8, RZ, RZ, R15 ;  /* 0x000000ffff087224 */ /* 0x000fe400078e000f */
[----:B------:R-:W-:Y:S02]  /*e4e0*/  @!P2 IMAD.MOV R9, RZ, RZ, -R9 ;  /* 0x000000ffff09a224 */ /* 0x000fe400078e0a09 */
[----:B------:R-:W-:Y:S02]  /*e4f0*/  @!P0 IMAD.MOV R7, RZ, RZ, -R7 ;  /* 0x000000ffff078224 */ /* 0x000fe400078e0a07 */
[----:B------:R-:W-:Y:S01]  /*e500*/  @!P5 IMAD.MOV R8, RZ, RZ, -R8 ;  /* 0x000000ffff08d224 */ /* 0x000fe200078e0a08 */
[----:B------:R-:W-:Y:S03]  /*e510*/  STL [R1+0x540], R9 ;  /* 0x0005400901007387 */ /* 0x000fe60000100800 */
[----:B------:R-:W-:Y:S01]  /*e520*/  @!P6 IMAD.IADD R4, R4, 0x1, -R0 ;  /* 0x000000010404e824 */ /* 0x000fe200078e0a00 */
[----:B------:R-:W-:Y:S04]  /*e530*/  STL [R1+0x53c], R7 ;  /* 0x00053c0701007387 */ /* 0x000fe80000100800 */
[----:B------:R0:W-:Y:S01]  /*e540*/  STL [R1+0x538], R8 ;  /* 0x0005380801007387 */ /* 0x0001e20000100800 */
[----:B----4-:R-:W-:-:S02]  /*e550*/  ISETP.GE.AND P6, PT, R18, RZ, PT ;  /* 0x000000ff1200720c */ /* 0x010fc40003fc6270 */
[----:B--2---:R-:W-:Y:S02]  /*e560*/  ISETP.GE.AND P0, PT, R20, RZ, PT ;  /* 0x000000ff1400720c */ /* 0x004fe40003f06270 */
[----:B------:R-:W2:Y:S04]  /*e570*/  LDL.LU R20, [R1+0x628] ;  /* 0x0006280001147983 */ /* 0x000ea80000300800 */
[----:B------:R-:W4:Y:S01]  /*e580*/  LDL.LU R18, [R1+0x62c] ;  /* 0x00062c0001127983 */ /* 0x000f220000300800 */
[C---:B------:R-:W-:Y:S02]  /*e590*/  ISETP.GT.U32.AND P4, PT, R0.reuse, R11, PT ;  /* 0x0000000b0000720c */ /* 0x040fe40003f84070 */
[C---:B------:R-:W-:Y:S02]  /*e5a0*/  ISETP.GT.U32.AND P3, PT, R0.reuse, R12, PT ;  /* 0x0000000c0000720c */ /* 0x040fe40003f64070 */
[----:B------:R-:W-:-:S02]  /*e5b0*/  ISETP.GT.U32.AND P5, PT, R0, R2, PT ;  /* 0x000000020000720c */ /* 0x000fc40003fa4070 */
[----:B------:R-:W-:Y:S01]  /*e5c0*/  ISETP.GT.U32.AND P2, PT, R0, R5, PT ;  /* 0x000000050000720c */ /* 0x000fe20003f44070 */
[----:B------:R-:W-:-:S06]  /*e5d0*/  @!P1 IMAD.MOV R4, RZ, RZ, -R4 ;  /* 0x000000ffff049224 */ /* 0x000fcc00078e0a04 */
[--C-:B------:R-:W-:Y:S01]  /*e5e0*/  @!P4 IMAD.IADD R11, R11, 0x1, -R0.reuse ;  /* 0x000000010b0bc824 */ /* 0x100fe200078e0a00 */
[----:B---3--:R-:W-:Y:S02]  /*e5f0*/  ISETP.GE.AND P4, PT, R19, RZ, PT ;  /* 0x000000ff1300720c */ /* 0x008fe40003f86270 */
[----:B------:R-:W3:Y:S01]  /*e600*/  LDL.LU R19, [R1+0x630] ;  /* 0x0006300001137983 */ /* 0x000ee20000300800 */
[----:B------:R-:W-:Y:S01]  /*e610*/  @!P3 IMAD.IADD R12, R12, 0x1, -R0 ;  /* 0x000000010c0cb824 */ /* 0x000fe200078e0a00 */
[----:B------:R-:W-:Y:S02]  /*e620*/  ISETP.GE.AND P3, PT, R14, RZ, PT ;  /* 0x000000ff0e00720c */ /* 0x000fe40003f66270 */
[----:B------:R-:W3:Y:S01]  /*e630*/  LDL.LU R14, [R1+0x634] ;  /* 0x00063400010e7983 */ /* 0x000ee20000300800 */
[----:B0-----:R-:W-:-:S03]  /*e640*/  IMAD.MOV.U32 R8, RZ, RZ, R11 ;  /* 0x000000ffff087224 */ /* 0x001fc600078e000b */
[----:B------:R4:W-:Y:S01]  /*e650*/  STL [R1+0x534], R4 ;  /* 0x0005340401007387 */ /* 0x0009e20000100800 */
[----:B------:R-:W-:-:S04]  /*e660*/  IMAD.HI.U32 R7, R6, R16, RZ ;  /* 0x0000001006077227 */ /* 0x000fc800078e00ff */
[----:B------:R-:W-:Y:S02]  /*e670*/  @!P5 IMAD.IADD R2, R2, 0x1, -R0 ;  /* 0x000000010202d824 */ /* 0x000fe400078e0a00 */
[----:B------:R-:W-:Y:S02]  /*e680*/  @!P0 IMAD.MOV R8, RZ, RZ, -R8 ;  /* 0x000000ffff088224 */ /* 0x000fe400078e0a08 */
[----:B------:R-:W-:Y:S02]  /*e690*/  IMAD.MOV R7, RZ, RZ, -R7 ;  /* 0x000000ffff077224 */ /* 0x000fe400078e0a07 */
[----:B------:R-:W-:Y:S02]  /*e6a0*/  @!P2 IMAD.IADD R5, R5, 0x1, -R0 ;  /* 0x000000010505a824 */ /* 0x000fe400078e0a00 */
[----:B------:R-:W-:Y:S01]  /*e6b0*/  IMAD.MOV.U32 R10, RZ, RZ, R12 ;  /* 0x000000ffff0a7224 */ /* 0x000fe200078e000c */
[C---:B------:R-:W-:Y:S01]  /*e6c0*/  ISETP.GT.U32.AND P5, PT, R0.reuse, R2, PT ;  /* 0x000000020000720c */ /* 0x040fe20003fa4070 */
[C---:B------:R-:W-:Y:S01]  /*e6d0*/  IMAD R7, R0.reuse, R7, R16 ;  /* 0x0000000700077224 */ /* 0x040fe200078e0210 */
[----:B------:R0:W-:Y:S01]  /*e6e0*/  STL [R1+0x530], R8 ;  /* 0x0005300801007387 */ /* 0x0001e20000100800 */
[----:B------:R-:W-:Y:S01]  /*e6f0*/  @!P6 IMAD.MOV R10, RZ, RZ, -R10 ;  /* 0x000000ffff0ae224 */ /* 0x000fe200078e0a0a */
[----:B------:R-:W-:-:S02]  /*e700*/  ISETP.GT.U32.AND P1, PT, R0, R5, PT ;  /* 0x000000050000720c */ /* 0x000fc40003f24070 */
[----:B------:R-:W3:Y:S07]  /*e710*/  LDL.LU R16, [R1+0x638] ;  /* 0x0006380001107983 */ /* 0x000eee0000300800 */
[----:B------:R-:W-:-:S04]  /*e720*/  @!P5 IMAD.IADD R2, R2, 0x1, -R0 ;  /* 0x000000010202d824 */ /* 0x000fc800078e0a00 */
[----:B------:R-:W-:-:S04]  /*e730*/  @!P1 IMAD.IADD R5, R5, 0x1, -R0 ;  /* 0x0000000105059824 */ /* 0x000fc800078e0a00 */
[----:B------:R-:W-:Y:S01]  /*e740*/  @!P4 IMAD.MOV R5, RZ, RZ, -R5 ;  /* 0x000000ffff05c224 */ /* 0x000fe200078e0a05 */
[----:B----4-:R-:W-:-:S05]  /*e750*/  IABS R4, R18 ;  /* 0x0000001200047213 */ /* 0x010fca0000000000 */
[----:B------:R-:W-:Y:S01]  /*e760*/  IMAD.HI.U32 R11, R6, R4, RZ ;  /* 0x00000004060b7227 */ /* 0x000fe200078e00ff */
[----:B--2---:R-:W-:Y:S02]  /*e770*/  ISETP.GE.AND P0, PT, R20, RZ, PT ;  /* 0x000000ff1400720c */ /* 0x004fe40003f06270 */
[----:B0-----:R-:W-:Y:S01]  /*e780*/  IABS R8, R20 ;  /* 0x0000001400087213 */ /* 0x001fe20000000000 */
[----:B------:R-:W-:Y:S01]  /*e790*/  IMAD.MOV R11, RZ, RZ, -R11 ;  /* 0x000000ffff0b7224 */ /* 0x000fe200078e0a0b */
[----:B------:R-:W2:Y:S03]  /*e7a0*/  LDL.LU R20, [R1+0x63c] ;  /* 0x00063c0001147983 */ /* 0x000ea60000300800 */
[----:B------:R-:W-:Y:S01]  /*e7b0*/  IMAD R4, R0, R11, R4 ;  /* 0x0000000b00047224 */ /* 0x000fe200078e0204 */
[----:B------:R-:W-:Y:S04]  /*e7c0*/  STL [R1+0x52c], R10 ;  /* 0x00052c0a01007387 */ /* 0x000fe80000100800 */
[----:B------:R-:W4:Y:S01]  /*e7d0*/  LDL R11, [R1+0x640] ;  /* 0x00064000010b7983 */ /* 0x000f220000100800 */
[----:B------:R-:W-:Y:S01]  /*e7e0*/  ISETP.GE.AND P1, PT, R18, RZ, PT ;  /* 0x000000ff1200720c */ /* 0x000fe20003f26270 */
[----:B------:R-:W-:-:S02]  /*e7f0*/  IMAD.MOV.U32 R18, RZ, RZ, R2 ;  /* 0x000000ffff127224 */ /* 0x000fc400078e0002 */
[----:B------:R-:W4:Y:S02]  /*e800*/  LDL.LU R15, [R1+0x644] ;  /* 0x00064400010f7983 */ /* 0x000f240000300800 */
[----:B------:R-:W-:Y:S02]  /*e810*/  @!P3 IMAD.MOV R18, RZ, RZ, -R18 ;  /* 0x000000ffff12b224 */ /* 0x000fe400078e0a12 */
[----:B------:R-:W-:Y:S04]  /*e820*/  STL [R1+0x528], R5 ;  /* 0x0005280501007387 */ /* 0x000fe80000100800 */
[----:B------:R0:W-:Y:S04]  /*e830*/  STL [R1+0x524], R18 ;  /* 0x0005241201007387 */ /* 0x0001e80000100800 */
[----:B0-----:R-:W4:Y:S01]  /*e840*/  LDL.LU R18, [R1+0x648] ;  /* 0x0006480001127983 */ /* 0x001f220000300800 */
[----:B------:R-:W-:Y:S01]  /*e850*/  ISETP.GT.U32.AND P6, PT, R0, R7, PT ;  /* 0x000000070000720c */ /* 0x000fe20003fc4070 */
[----:B------:R-:W-:-:S04]  /*e860*/  IMAD.HI.U32 R10, R6, R8, RZ ;  /* 0x00000008060a7227 */ /* 0x000fc800078e00ff */
[----:B------:R-:W-:Y:S01]  /*e870*/  IMAD.MOV R10, RZ, RZ, -R10 ;  /* 0x000000ffff0a7224 */ /* 0x000fe200078e0a0a */
[----:B---3--:R-:W-:-:S03]  /*e880*/  IABS R9, R19 ;  /* 0x0000001300097213 */ /* 0x008fc60000000000 */
[----:B------:R-:W-:-:S04]  /*e890*/  IMAD R8, R0, R10, R8 ;  /* 0x0000000a00087224 */ /* 0x000fc800078e0208 */
[----:B------:R-:W-:Y:S01]  /*e8a0*/  @!P6 IMAD.IADD R7, R7, 0x1, -R0 ;  /* 0x000000010707e824 */ /* 0x000fe200078e0a00 */
[----:B------:R-:W-:Y:S01]  /*e8b0*/  ISETP.GT.U32.AND P4, PT, R0, R8, PT ;  /* 0x000000080000720c */ /* 0x000fe20003f84070 */
[----:B------:R-:W-:Y:S01]  /*e8c0*/  IMAD.HI.U32 R12, R6, R9, RZ ;  /* 0x00000009060c7227 */ /* 0x000fe200078e00ff */
[C---:B------:R-:W-:Y:S02]  /*e8d0*/  ISETP.GT.U32.AND P3, PT, R0.reuse, R4, PT ;  /* 0x000000040000720c */ /* 0x040fe40003f64070 */
[----:B------:R-:W-:Y:S02]  /*e8e0*/  ISETP.GT.U32.AND P6, PT, R0, R7, PT ;  /* 0x000000070000720c */ /* 0x000fe40003fc4070 */
[----:B------:R-:W-:Y:S01]  /*e8f0*/  ISETP.GE.AND P2, PT, R13, RZ, PT ;  /* 0x000000ff0d00720c */ /* 0x000fe20003f46270 */
[----:B------:R-:W-:Y:S01]  /*e900*/  IMAD.MOV R12, RZ, RZ, -R12 ;  /* 0x000000ffff0c7224 */ /* 0x000fe200078e0a0c */
[----:B------:R-:W-:-:S03]  /*e910*/  IABS R13, R14 ;  /* 0x0000000e000d7213 */ /* 0x000fc60000000000 */
[----:B------:R-:W-:Y:S02]  /*e920*/  IMAD R9, R0, R12, R9 ;  /* 0x0000000c00097224 */ /* 0x000fe400078e0209 */
[----:B------:R-:W-:Y:S01]  /*e930*/  IMAD.HI.U32 R10, R6, R13, RZ ;  /* 0x0000000d060a7227 */ /* 0x000fe200078e00ff */
[----:B------:R-:W-:-:S03]  /*e940*/  IABS R2, R16 ;  /* 0x0000001000027213 */ /* 0x000fc60000000000 */
[----:B------:R-:W-:Y:S02]  /*e950*/  @!P4 IMAD.IADD R8, R8, 0x1, -R0 ;  /* 0x000000010808c824 */ /* 0x000fe400078e0a00 */
[----:B------:R-:W-:Y:S02]  /*e960*/  IMAD.MOV R10, RZ, RZ, -R10 ;  /* 0x000000ffff0a7224 */ /* 0x000fe400078e0a0a */
[--C-:B------:R-:W-:Y:S01]  /*e970*/  @!P6 IMAD.IADD R7, R7, 0x1, -R0.reuse ;  /* 0x000000010707e824 */ /* 0x100fe200078e0a00 */
[----:B------:R-:W-:Y:S01]  /*e980*/  ISETP.GT.U32.AND P6, PT, R0, R9, PT ;  /* 0x000000090000720c */ /* 0x000fe20003fc4070 */
[----:B------:R-:W-:Y:S01]  /*e990*/  @!P3 IMAD.IADD R4, R4, 0x1, -R0 ;  /* 0x000000010404b824 */ /* 0x000fe200078e0a00 */
[C---:B------:R-:W-:Y:S01]  /*e9a0*/  ISETP.GT.U32.AND P3, PT, R0.reuse, R8, PT ;  /* 0x000000080000720c */ /* 0x040fe20003f64070 */
[C---:B------:R-:W-:Y:S02]  /*e9b0*/  IMAD R13, R0.reuse, R10, R13 ;  /* 0x0000000a000d7224 */ /* 0x040fe400078e020d */
[----:B------:R-:W-:Y:S01]  /*e9c0*/  @!P2 IMAD.MOV R7, RZ, RZ, -R7 ;  /* 0x000000ffff07a224 */ /* 0x000fe200078e0a07 */
[----:B------:R-:W-:Y:S01]  /*e9d0*/  ISETP.GT.U32.AND P2, PT, R0, R4, PT ;  /* 0x000000040000720c */ /* 0x000fe20003f44070 */
[----:B------:R-:W-:-:S04]  /*e9e0*/  IMAD.HI.U32 R12, R6, R2, RZ ;  /* 0x00000002060c7227 */ /* 0x000fc800078e00ff */
[----:B------:R-:W-:Y:S02]  /*e9f0*/  IMAD.MOV R12, RZ, RZ, -R12 ;  /* 0x000000ffff0c7224 */ /* 0x000fe400078e0a0c */
[----:B------:R-:W-:Y:S02]  /*ea00*/  @!P6 IMAD.IADD R9, R9, 0x1, -R0 ;  /* 0x000000010909e824 */ /* 0x000fe400078e0a00 */
[----:B------:R-:W-:Y:S02]  /*ea10*/  IMAD R2, R0, R12, R2 ;  /* 0x0000000c00027224 */ /* 0x000fe400078e0202 */
[--C-:B------:R-:W-:Y:S01]  /*ea20*/  @!P3 IMAD.IADD R8, R8, 0x1, -R0.reuse ;  /* 0x000000010808b824 */ /* 0x100fe200078e0a00 */
[----:B------:R-:W-:Y:S01]  /*ea30*/  ISETP.GT.U32.AND P6, PT, R0, R9, PT ;  /* 0x000000090000720c */ /* 0x000fe20003fc4070 */
[----:B------:R-:W-:Y:S01]  /*ea40*/  @!P2 IMAD.IADD R4, R4, 0x1, -R0 ;  /* 0x000000010404a824 */ /* 0x000fe200078e0a00 */
[----:B------:R-:W-:Y:S02]  /*ea50*/  ISETP.GT.U32.AND P3, PT, R0, R2, PT ;  /* 0x000000020000720c */ /* 0x000fe40003f64070 */
[----:B------:R-:W-:-:S02]  /*ea60*/  ISETP.GE.AND P5, PT, R19, RZ, PT ;  /* 0x000000ff1300720c */ /* 0x000fc40003fa6270 */
[----:B------:R-:W3:Y:S04]  /*ea70*/  LDL.LU R19, [R1+0x64c] ;  /* 0x00064c0001137983 */ /* 0x000ee80000300800 */
[----:B------:R-:W-:Y:S03]  /*ea80*/  STL [R1+0x520], R7 ;  /* 0x0005200701007387 */ /* 0x000fe60000100800 */
[--C-:B------:R-:W-:Y:S02]  /*ea90*/  @!P6 IMAD.IADD R9, R9, 0x1, -R0.reuse ;  /* 0x000000010909e824 */ /* 0x100fe400078e0a00 */
[----:B------:R-:W-:Y:S01]  /*eaa0*/  @!P3 IMAD.IADD R2, R2, 0x1, -R0 ;  /* 0x000000010202b824 */ /* 0x000fe200078e0a00 */
[----:B------:R-:W-:Y:S01]  /*eab0*/  ISETP.GE.AND P3, PT, R16, RZ, PT ;  /* 0x000000ff1000720c */ /* 0x000fe20003f66270 */
[----:B------:R-:W-:Y:S01]  /*eac0*/  @!P1 IMAD.MOV R4, RZ, RZ, -R4 ;  /* 0x000000ffff049224 */ /* 0x000fe200078e0a04 */
[----:B--2---:R-:W-:-:S02]  /*ead0*/  IABS R5, R20 ;  /* 0x0000001400057213 */ /* 0x004fc40000000000 */
[----:B----4-:R-:W-:-:S03]  /*eae0*/  IABS R10, R11 ;  /* 0x0000000b000a7213 */ /* 0x010fc60000000000 */
[----:B------:R-:W-:-:S04]  /*eaf0*/  IMAD.HI.U32 R11, R6, R5, RZ ;  /* 0x00000005060b7227 */ /* 0x000fc800078e00ff */
[----:B------:R-:W-:-:S04]  /*eb00*/  IMAD.MOV R11, RZ, RZ, -R11 ;  /* 0x000000ffff0b7224 */ /* 0x000fc800078e0a0b */
[----:B------:R-:W-:Y:S02]  /*eb10*/  IMAD R5, R0, R11, R5 ;  /* 0x0000000b00057224 */ /* 0x000fe400078e0205 */
[----:B------:R-:W-:-:S03]  /*eb20*/  IMAD.HI.U32 R11, R6, R10, RZ ;  /* 0x0000000a060b7227 */ /* 0x000fc600078e00ff */
[----:B------:R-:W-:Y:S01]  /*eb30*/  ISETP.GT.U32.AND P2, PT, R0, R5, PT ;  /* 0x000000050000720c */ /* 0x000fe20003f44070 */
[----:B------:R-:W-:-:S04]  /*eb40*/  IMAD.MOV R11, RZ, RZ, -R11 ;  /* 0x000000ffff0b7224 */ /* 0x000fc800078e0a0b */
[----:B------:R-:W-:Y:S01]  /*eb50*/  IMAD R10, R0, R11, R10 ;  /* 0x0000000b000a7224 */ /* 0x000fe200078e020a */
[----:B------:R-:W-:Y:S01]  /*eb60*/  IABS R11, R18 ;  /* 0x00000012000b7213 */ /* 0x000fe20000000000 */
[----:B------:R0:W-:Y:S06]  /*eb70*/  STL [R1+0x3ea4], R18 ;  /* 0x003ea41201007387 */ /* 0x0001ec0000100800 */
[----:B------:R-:W-:Y:S02]  /*eb80*/  @!P2 IMAD.IADD R5, R5, 0x1, -R0 ;  /* 0x000000010505a824 */ /* 0x000fe400078e0a00 */
[----:B0-----:R-:W-:Y:S01]  /*eb90*/  IMAD.MOV.U32 R18, RZ, RZ, R8 ;  /* 0x000000ffff127224 */ /* 0x001fe200078e0008 */
[----:B------:R-:W-:Y:S01]  /*eba0*/  ISETP.GE.AND P2, PT, R20, RZ, PT ;  /* 0x000000ff1400720c */ /* 0x000fe20003f46270 */
[----:B------:R-:W2:Y:S02]  /*ebb0*/  LDL.LU R16, [R1+0x658] ;  /* 0x0006580001107983 */ /* 0x000ea40000300800 */
[----:B------:R-:W-:-:S02]  /*ebc0*/  @!P0 IMAD.MOV R18, RZ, RZ, -R18 ;  /* 0x000000ffff128224 */ /* 0x000fc400078e0a12 */
[----:B------:R-:W4:Y:S04]  /*ebd0*/  LDL R20, [R1+0x650] ;  /* 0x0006500001147983 */ /* 0x000f280000100800 */
[----:B------:R0:W-:Y:S02]  /*ebe0*/  STL [R1+0x51c], R18 ;  /* 0x00051c1201007387 */ /* 0x0001e40000100800 */
[----:B0-----:R-:W-:Y:S02]  /*ebf0*/  IMAD.MOV.U32 R18, RZ, RZ, R9 ;  /* 0x000000ffff127224 */ /* 0x001fe400078e0009 */
[----:B------:R-:W-:Y:S02]  /*ec00*/  STL [R1+0x518], R4 ;  /* 0x0005180401007387 */ /* 0x000fe40000100800 */
[----:B------:R-:W-:-:S02]  /*ec10*/  @!P5 IMAD.MOV R18, RZ, RZ, -R18 ;  /* 0x000000ffff12d224 */ /* 0x000fc400078e0a12 */
[----:B------:R-:W2:Y:S04]  /*ec20*/  LDL.LU R9, [R1+0x640] ;  /* 0x0006400001097983 */ /* 0x000ea80000300800 */
[----:B------:R0:W-:Y:S04]  /*ec30*/  STL [R1+0x514], R18 ;  /* 0x0005141201007387 */ /* 0x0001e80000100800 */
[----:B0-----:R-:W2:Y:S01]  /*ec40*/  LDL.LU R18, [R1+0x3ea4] ;  /* 0x003ea40001127983 */ /* 0x001ea20000300800 */
[----:B------:R-:W-:Y:S02]  /*ec50*/  ISETP.GT.U32.AND P4, PT, R0, R13, PT ;  /* 0x0000000d0000720c */ /* 0x000fe40003f84070 */
[----:B------:R-:W-:-:S11]  /*ec60*/  IABS R7, R15 ;  /* 0x0000000f00077213 */ /* 0x000fd60000000000 */
[----:B------:R-:W-:-:S05]  /*ec70*/  @!P4 IMAD.IADD R13, R13, 0x1, -R0 ;  /* 0x000000010d0dc824 */ /* 0x000fca00078e0a00 */
[----:B------:R-:W-:Y:S02]  /*ec80*/  ISETP.GT.U32.AND P4, PT, R0, R13, PT ;  /* 0x0000000d0000720c */ /* 0x000fe40003f84070 */
[----:B------:R-:W-:Y:S01]  /*ec90*/  ISETP.GE.AND P6, PT, R14, RZ, PT ;  /* 0x000000ff0e00720c */ /* 0x000fe20003fc6270 */
[----:B------:R-:W-:-:S04]  /*eca0*/  IMAD.HI.U32 R14, R6, R7, RZ ;  /* 0x00000007060e7227 */ /* 0x000fc800078e00ff */
[----:B------:R-:W-:-:S04]  /*ecb0*/  IMAD.MOV R14, RZ, RZ, -R14 ;  /* 0x000000ffff0e7224 */ /* 0x000fc800078e0a0e */
[C---:B------:R-:W-:Y:S02]  /*ecc0*/  IMAD R7, R0.reuse, R14, R7 ;  /* 0x0000000e00077224 */ /* 0x040fe400078e0207 */
[----:B------:R-:W-:Y:S01]  /*ecd0*/  @!P4 IMAD.IADD R13, R13, 0x1, -R0 ;  /* 0x000000010d0dc824 */ /* 0x000fe200078e0a00 */
[----:B------:R-:W-:Y:S01]  /*ece0*/  ISETP.GT.U32.AND P4, PT, R0, R10, PT ;  /* 0x0000000a0000720c */ /* 0x000fe20003f84070 */
[----:B------:R-:W-:Y:S01]  /*ecf0*/  IMAD.HI.U32 R14, R6, R11, RZ ;  /* 0x0000000b060e7227 */ /* 0x000fe200078e00ff */
[----:B------:R-:W-:-:S03]  /*ed00*/  ISETP.GT.U32.AND P0, PT, R0, R2, PT ;  /* 0x000000020000720c */ /* 0x000fc60003f04070 */
[----:B------:R-:W-:-:S04]  /*ed10*/  IMAD.MOV R14, RZ, RZ, -R14 ;  /* 0x000000ffff0e7224 */ /* 0x000fc800078e0a0e */
[----:B------:R-:W-:Y:S02]  /*ed20*/  IMAD R11, R0, R14, R11 ;  /* 0x0000000e000b7224 */ /* 0x000fe400078e020b */
[----:B------:R-:W2:Y:S02]  /*ed30*/  LDL.LU R14, [R1+0x654] ;  /* 0x00065400010e7983 */ /* 0x000ea40000300800 */
[----:B------:R-:W-:Y:S01]  /*ed40*/  @!P4 IMAD.IADD R10, R10, 0x1, -R0 ;  /* 0x000000010a0ac824 */ /* 0x000fe200078e0a00 */
[----:B------:R-:W-:-:S04]  /*ed50*/  ISETP.GT.U32.AND P4, PT, R0, R5, PT ;  /* 0x000000050000720c */ /* 0x000fc80003f84070 */
[----:B------:R-:W-:Y:S01]  /*ed60*/  ISETP.GT.U32.AND P1, PT, R0, R10, PT ;  /* 0x0000000a0000720c */ /* 0x000fe20003f24070 */
[----:B------:R-:W-:Y:S01]  /*ed70*/  @!P0 IMAD.IADD R2, R2, 0x1, -R0 ;  /* 0x0000000102028824 */ /* 0x000fe200078e0a00 */
[----:B------:R-:W-:Y:S02]  /*ed80*/  MOV R4, R13 ;  /* 0x0000000d00047202 */ /* 0x000fe40000000f00 */
[----:B------:R-:W-:Y:S01]  /*ed90*/  ISETP.GE.AND P0, PT, R15, RZ, PT ;  /* 0x000000ff0f00720c */ /* 0x000fe20003f06270 */
[----:B------:R-:W-:Y:S02]  /*eda0*/  IMAD.MOV.U32 R15, RZ, RZ, R2 ;  /* 0x000000ffff0f7224 */ /* 0x000fe400078e0002 */
[----:B------:R-:W-:Y:S02]  /*edb0*/  @!P6 IMAD.MOV R4, RZ, RZ, -R4 ;  /* 0x000000ffff04e224 */ /* 0x000fe400078e0a04 */
[--C-:B------:R-:W-:Y:S02]  /*edc0*/  @!P4 IMAD.IADD R5, R5, 0x1, -R0.reuse ;  /* 0x000000010505c824 */ /* 0x100fe400078e0a00 */
[----:B------:R-:W-:Y:S01]  /*edd0*/  @!P3 IMAD.MOV R15, RZ, RZ, -R15 ;  /* 0x000000ffff0fb224 */ /* 0x000fe200078e0a0f */
[----:B------:R4:W-:Y:S01]  /*ede0*/  STL [R1+0x510], R4 ;  /* 0x0005100401007387 */ /* 0x0009e20000100800 */
[----:B------:R-:W-:-:S02]  /*edf0*/  @!P1 IMAD.IADD R10, R10, 0x1, -R0 ;  /* 0x000000010a0a9824 */ /* 0x000fc400078e0a00 */
[----:B------:R-:W-:Y:S01]  /*ee00*/  @!P2 IMAD.MOV R5, RZ, RZ, -R5 ;  /* 0x000000ffff05a224 */ /* 0x000fe200078e0a05 */
[----:B---3--:R-:W-:Y:S02]  /*ee10*/  IABS R12, R19 ;  /* 0x00000013000c7213 */ /* 0x008fe40000000000 */
[----:B------:R-:W-:Y:S01]  /*ee20*/  ISETP.GE.AND P3, PT, R19, RZ, PT ;  /* 0x000000ff1300720c */ /* 0x000fe20003f66270 */
[----:B------:R-:W-:Y:S01]  /*ee30*/  IMAD.MOV.U32 R19, RZ, RZ, R17 ;  /* 0x000000ffff137224 */ /* 0x000fe200078e0011 */
[----:B----4-:R-:W-:Y:S02]  /*ee40*/  IABS R4, R20 ;  /* 0x0000001400047213 */ /* 0x010fe40000000000 */
[----:B--2---:R-:W-:Y:S02]  /*ee50*/  ISETP.GE.AND P1, PT, R18, RZ, PT ;  /* 0x000000ff1200720c */ /* 0x004fe40003f26270 */
[----:B------:R-:W2:Y:S04]  /*ee60*/  LDL.LU R18, [R1+0x65c] ;  /* 0x00065c0001127983 */ /* 0x000ea80000300800 */
[----:B------:R-:W3:Y:S04]  /*ee70*/  LDL.LU R20, [R1+0x660] ;  /* 0x0006600001147983 */ /* 0x000ee80000300800 */
[----:B------:R0:W-:Y:S04]  /*ee80*/  STL [R1+0x50c], R15 ;  /* 0x00050c0f01007387 */ /* 0x0001e80000100800 */
[----:B------:R-:W-:Y:S04]  /*ee90*/  STL [R1+0x508], R5 ;  /* 0x0005080501007387 */ /* 0x000fe80000100800 */
[----:B------:R-:W4:Y:S01]  /*eea0*/  LDL R17, [R1+0x668] ;  /* 0x0006680001117983 */ /* 0x000f220000100800 */
[----:B------:R-:W-:Y:S01]  /*eeb0*/  ISETP.GT.U32.AND P6, PT, R0, R7, PT ;  /* 0x000000070000720c */ /* 0x000fe20003fc4070 */
[----:B------:R-:W-:Y:S01]  /*eec0*/  IMAD.HI.U32 R8, R6, R12, RZ ;  /* 0x0000000c06087227 */ /* 0x000fe200078e00ff */
[----:B------:R-:W-:Y:S01]  /*eed0*/  ISETP.GT.U32.AND P4, PT, R0, R11, PT ;  /* 0x0000000b0000720c */ /* 0x000fe20003f84070 */
[----:B0-----:R-:W2:Y:S02]  /*eee0*/  LDL R15, [R1+0x664] ;  /* 0x00066400010f7983 */ /* 0x001ea40000100800 */
[----:B------:R-:W-:-:S04]  /*eef0*/  IMAD.MOV R8, RZ, RZ, -R8 ;  /* 0x000000ffff087224 */ /* 0x000fc800078e0a08 */
[----:B------:R-:W-:-:S04]  /*ef00*/  IMAD R12, R0, R8, R12 ;  /* 0x00000008000c7224 */ /* 0x000fc800078e020c */
[--C-:B------:R-:W-:Y:S01]  /*ef10*/  @!P6 IMAD.IADD R7, R7, 0x1, -R0.reuse ;  /* 0x000000010707e824 */ /* 0x100fe200078e0a00 */
[----:B------:R-:W-:Y:S01]  /*ef20*/  ISETP.GT.U32.AND P6, PT, R0, R12, PT ;  /* 0x0000000c0000720c */ /* 0x000fe20003fc4070 */
[----:B------:R-:W-:-:S03]  /*ef30*/  @!P4 IMAD.IADD R11, R11, 0x1, -R0 ;  /* 0x000000010b0bc824 */ /* 0x000fc600078e0a00 */
[----:B------:R-:W-:Y:S01]  /*ef40*/  ISETP.GT.U32.AND P4, PT, R0, R7, PT ;  /* 0x000000070000720c */ /* 0x000fe20003f84070 */
[----:B------:R-:W-:Y:S01]  /*ef50*/  IMAD.HI.U32 R2, R6, R4, RZ ;  /* 0x0000000406027227 */ /* 0x000fe200078e00ff */
[----:B------:R-:W-:-:S07]  /*ef60*/  ISETP.GE.AND P5, PT, R9, RZ, PT ;  /* 0x000000ff0900720c */ /* 0x000fce0003fa6270 */
[----:B------:R-:W-:Y:S01]  /*ef70*/  @!P6 IMAD.IADD R12, R12, 0x1, -R0 ;  /* 0x000000010c0ce824 */ /* 0x000fe200078e0a00 */
[----:B------:R-:W-:Y:S02]  /*ef80*/  ISETP.GT.U32.AND P6, PT, R0, R11, PT ;  /* 0x0000000b0000720c */ /* 0x000fe40003fc4070 */
[----:B------:R-:W-:Y:S01]  /*ef90*/  IABS R8, R14 ;  /* 0x0000000e00087213 */ /* 0x000fe20000000000 */
[----:B------:R-:W-:-:S04]  /*efa0*/  IMAD.MOV R2, RZ, RZ, -R2 ;  /* 0x000000ffff027224 */ /* 0x000fc800078e0a02 */
[----:B------:R-:W-:-:S04]  /*efb0*/  IMAD.HI.U32 R13, R6, R8, RZ ;  /* 0x00000008060d7227 */ /* 0x000fc800078e00ff */
[----:B------:R-:W-:Y:S02]  /*efc0*/  IMAD.MOV R13, RZ, RZ, -R13 ;  /* 0x000000ffff0d7224 */ /* 0x000fe400078e0a0d */
[--C-:B------:R-:W-:Y:S02]  /*efd0*/  @!P4 IMAD.IADD R7, R7, 0x1, -R0.reuse ;  /* 0x000000010707c824 */ /* 0x100fe400078e0a00 */
[----:B------:R-:W-:Y:S02]  /*efe0*/  @!P6 IMAD.IADD R11, R11, 0x1, -R0 ;  /* 0x000000010b0be824 */ /* 0x000fe400078e0a00 */
[C---:B------:R-:W-:Y:S02]  /*eff0*/  IMAD R4, R0.reuse, R2, R4 ;  /* 0x0000000200047224 */ /* 0x040fe400078e0204 */
[----:B------:R-:W-:Y:S02]  /*f000*/  IMAD R2, R0, R13, R8 ;  /* 0x0000000d00027224 */ /* 0x000fe400078e0208 */
[----:B------:R-:W-:Y:S01]  /*f010*/  IMAD.MOV.U32 R8, RZ, RZ, R7 ;  /* 0x000000ffff087224 */ /* 0x000fe200078e0007 */
[----:B------:R-:W2:Y:S01]  /*f020*/  LDL.LU R13, [R1+0x650] ;  /* 0x00065000010d7983 */ /* 0x000ea20000300800 */
[----:B------:R-:W-:-:S02]  /*f030*/  IMAD.MOV.U32 R7, RZ, RZ, R11 ;  /* 0x000000ffff077224 */ /* 0x000fc400078e000b */
[----:B------:R-:W-:Y:S02]  /*f040*/  @!P5 IMAD.MOV R10, RZ, RZ, -R10 ;  /* 0x000000ffff0ad224 */ /* 0x000fe400078e0a0a */
[----:B------:R-:W-:Y:S02]  /*f050*/  @!P0 IMAD.MOV R8, RZ, RZ, -R8 ;  /* 0x000000ffff088224 */ /* 0x000fe400078e0a08 */
[----:B------:R-:W-:Y:S01]  /*f060*/  @!P1 IMAD.MOV R7, RZ, RZ, -R7 ;  /* 0x000000ffff079224 */ /* 0x000fe200078e0a07 */
[----:B------:R-:W-:Y:S04]  /*f070*/  STL [R1+0x504], R10 ;  /* 0x0005040a01007387 */ /* 0x000fe80000100800 */
[----:B------:R-:W-:Y:S04]  /*f080*/  STL [R1+0x500], R8 ;  /* 0x0005000801007387 */ /* 0x000fe80000100800 */
[----:B------:R4:W-:Y:S02]  /*f090*/  STL [R1+0x4fc], R7 ;  /* 0x0004fc0701007387 */ /* 0x0009e40000100800 */
[----:B----4-:R-:W-:-:S02]  /*f0a0*/  IABS R7, R17 ;  /* 0x0000001100077213 */ /* 0x010fc40000000000 */
[----:B------:R-:W4:Y:S01]  /*f0b0*/  LDL R17, [R1+0x66c] ;  /* 0x00066c0001117983 */ /* 0x000f220000100800 */
[----:B------:R-:W-:Y:S02]  /*f0c0*/  ISETP.GT.U32.AND P4, PT, R0, R4, PT ;  /* 0x000000040000720c */ /* 0x000fe40003f84070 */
[----:B------:R-:W-:Y:S02]  /*f0d0*/  IABS R9, R16 ;  /* 0x0000001000097213 */ /* 0x000fe40000000000 */
[----:B---3--:R-:W-:-:S09]  /*f0e0*/  IABS R8, R20 ;  /* 0x0000001400087213 */ /* 0x008fd20000000000 */
[----:B------:R-:W-:-:S05]  /*f0f0*/  @!P4 IMAD.IADD R4, R4, 0x1, -R0 ;  /* 0x000000010404c824 */ /* 0x000fca00078e0a00 */
[----:B------:R-:W-:Y:S01]  /*f100*/  ISETP.GT.U32.AND P4, PT, R0, R4, PT ;  /* 0x000000040000720c */ /* 0x000fe20003f84070 */
[----:B------:R-:W-:Y:S01]  /*f110*/  IMAD.HI.U32 R5, R6, R9, RZ ;  /* 0x0000000906057227 */ /* 0x000fe200078e00ff */
[----:B------:R-:W-:-:S03]  /*f120*/  ISETP.GE.AND P0, PT, R14, RZ, PT ;  /* 0x000000ff0e00720c */ /* 0x000fc60003f06270 */
[----:B------:R-:W-:-:S04]  /*f130*/  IMAD.HI.U32 R11, R6, R8, RZ ;  /* 0x00000008060b7227 */ /* 0x000fc800078e00ff */
[----:B------:R-:W-:Y:S02]  /*f140*/  IMAD.MOV R5, RZ, RZ, -R5 ;  /* 0x000000ffff057224 */ /* 0x000fe400078e0a05 */
[----:B------:R-:W-:Y:S02]  /*f150*/  IMAD.MOV R14, RZ, RZ, -R11 ;  /* 0x000000ffff0e7224 */ /* 0x000fe400078e0a0b */
[----:B------:R-:W-:Y:S01]  /*f160*/  IMAD R5, R0, R5, R9 ;  /* 0x0000000500057224 */ /* 0x000fe200078e0209 */
[----:B--2---:R-:W-:Y:S01]  /*f170*/  IABS R9, R15 ;  /* 0x0000000f00097213 */ /* 0x004fe20000000000 */
[----:B------:R-:W-:Y:S01]  /*f180*/  @!P4 IMAD.IADD R4, R4, 0x1, -R0 ;  /* 0x000000010404c824 */ /* 0x000fe200078e0a00 */
[----:B------:R-:W-:Y:S01]  /*f190*/  IABS R10, R18 ;  /* 0x00000012000a7213 */ /* 0x000fe20000000000 */
[----:B------:R-:W-:Y:S01]  /*f1a0*/  IMAD R8, R0, R14, R8 ;  /* 0x0000000e00087224 */ /* 0x000fe200078e0208 */
[----:B------:R-:W2:Y:S01]  /*f1b0*/  LDL R15, [R1+0x674] ;  /* 0x00067400010f7983 */ /* 0x000ea20000100800 */
[----:B------:R-:W-:-:S03]  /*f1c0*/  ISETP.GE.AND P4, PT, R18, RZ, PT ;  /* 0x000000ff1200720c */ /* 0x000fc60003f86270 */
[----:B------:R-:W3:Y:S01]  /*f1d0*/  LDL R14, [R1+0x670] ;  /* 0x00067000010e7983 */ /* 0x000ee20000100800 */
[----:B------:R-:W-:-:S03]  /*f1e0*/  ISETP.GE.AND P1, PT, R16, RZ, PT ;  /* 0x000000ff1000720c */ /* 0x000fc60003f26270 */
[----:B------:R-:W2:Y:S01]  /*f1f0*/  LDL R18, [R1+0x678] ;  /* 0x0006780001127983 */ /* 0x000ea20000100800 */
[C---:B------:R-:W-:Y:S02]  /*f200*/  ISETP.GT.U32.AND P2, PT, R0.reuse, R12, PT ;  /* 0x0000000c0000720c */ /* 0x040fe40003f44070 */
[----:B------:R-:W-:Y:S02]  /*f210*/  ISETP.GT.U32.AND P6, PT, R0, R2, PT ;  /* 0x000000020000720c */ /* 0x000fe40003fc4070 */
[----:B------:R-:W-:Y:S01]  /*f220*/  ISETP.GE.AND P5, PT, R13, RZ, PT ;  /* 0x000000ff0d00720c */ /* 0x000fe20003fa6270 */
[----:B------:R-:W-:-:S08]  /*f230*/  IMAD.HI.U32 R13, R6, R10, RZ ;  /* 0x0000000a060d7227 */ /* 0x000fd000078e00ff */
[--C-:B------:R-:W-:Y:S01]  /*f240*/  @!P2 IMAD.IADD R12, R12, 0x1, -R0.reuse ;  /* 0x000000010c0ca824 */ /* 0x100fe200078e0a00 */
[----:B------:R-:W-:Y:S01]  /*f250*/  ISETP.GT.U32.AND P2, PT, R0, R5, PT ;  /* 0x000000050000720c */ /* 0x000fe20003f44070 */
[----:B------:R-:W-:-:S05]  /*f260*/  @!P6 IMAD.IADD R2, R2, 0x1, -R0 ;  /* 0x000000010202e824 */ /* 0x000fca00078e0a00 */
[C---:B------:R-:W-:Y:S02]  /*f270*/  ISETP.GT.U32.AND P6, PT, R0.reuse, R2, PT ;  /* 0x000000020000720c */ /* 0x040fe40003fc4070 */
[----:B----4-:R-:W-:Y:S02]  /*f280*/  IABS R16, R17 ;  /* 0x0000001100107213 */ /* 0x010fe40000000000 */
[----:B------:R-:W4:Y:S01]  /*f290*/  LDL R17, [R1+0x67c] ;  /* 0x00067c0001117983 */ /* 0x000f220000100800 */
[----:B------:R-:W-:Y:S02]  /*f2a0*/  IMAD.MOV R13, RZ, RZ, -R13 ;  /* 0x000000ffff0d7224 */ /* 0x000fe400078e0a0d */
[----:B------:R-:W-:Y:S02]  /*f2b0*/  @!P2 IMAD.IADD R5, R5, 0x1, -R0 ;  /* 0x000000010505a824 */ /* 0x000fe400078e0a00 */
[----:B------:R-:W-:-:S04]  /*f2c0*/  IMAD R10, R0, R13, R10 ;  /* 0x0000000d000a7224 */ /* 0x000fc800078e020a */
[----:B------:R-:W-:Y:S01]  /*f2d0*/  @!P6 IMAD.IADD R2, R2, 0x1, -R0 ;  /* 0x000000010202e824 */ /* 0x000fe200078e0a00 */
[----:B------:R-:W-:Y:S01]  /*f2e0*/  ISETP.GT.U32.AND P2, PT, R0, R5, PT ;  /* 0x000000050000720c */ /* 0x000fe20003f44070 */
[----:B------:R-:W-:Y:S01]  /*f2f0*/  IMAD.HI.U32 R13, R6, R9, RZ ;  /* 0x00000009060d7227 */ /* 0x000fe200078e00ff */
[----:B------:R-:W-:-:S03]  /*f300*/  ISETP.GT.U32.AND P6, PT, R0, R10, PT ;  /* 0x0000000a0000720c */ /* 0x000fc60003fc4070 */
[----:B------:R-:W-:-:S04]  /*f310*/  IMAD.MOV R13, RZ, RZ, -R13 ;  /* 0x000000ffff0d7224 */ /* 0x000fc800078e0a0d */
[----:B------:R-:W-:-:S04]  /*f320*/  IMAD R9, R0, R13, R9 ;  /* 0x0000000d00097224 */ /* 0x000fc800078e0209 */
[--C-:B------:R-:W-:Y:S01]  /*f330*/  @!P2 IMAD.IADD R5, R5, 0x1, -R0.reuse ;  /* 0x000000010505a824 */ /* 0x100fe200078e0a00 */
[----:B------:R-:W-:Y:S01]  /*f340*/  ISETP.GT.U32.AND P2, PT, R0, R8, PT ;  /* 0x000000080000720c */ /* 0x000fe20003f44070 */
[----:B------:R-:W-:Y:S01]  /*f350*/  @!P6 IMAD.IADD R10, R10, 0x1, -R0 ;  /* 0x000000010a0ae824 */ /* 0x000fe200078e0a00 */
[----:B------:R-:W-:-:S11]  /*f360*/  ISETP.GT.U32.AND P6, PT, R0, R9, PT ;  /* 0x000000090000720c */ /* 0x000fd60003fc4070 */
[--C-:B------:R-:W-:Y:S02]  /*f370*/  @!P2 IMAD.IADD R8, R8, 0x1, -R0.reuse ;  /* 0x000000010808a824 */ /* 0x100fe400078e0a00 */
[----:B------:R-:W-:-:S03]  /*f380*/  @!P6 IMAD.IADD R9, R9, 0x1, -R0 ;  /* 0x000000010909e824 */ /* 0x000fc600078e0a00 */
[----:B------:R-:W-:Y:S04]  /*f390*/  STL [R1+0x3ea0], R8 ;  /* 0x003ea00801007387 */ /* 0x000fe80000100800 */
[----:B------:R0:W-:Y:S01]  /*f3a0*/  STL [R1+0x3e9c], R9 ;  /* 0x003e9c0901007387 */ /* 0x0001e20000100800 */
[----:B------:R-:W-:-:S03]  /*f3b0*/  IMAD.HI.U32 R11, R6, R7, RZ ;  /* 0x00000007060b7227 */ /* 0x000fc600078e00ff */
[----:B0-----:R-:W4:Y:S01]  /*f3c0*/  LDL.LU R9, [R1+0x930] ;  /* 0x0009300001097983 */ /* 0x001f220000300800 */
[----:B------:R-:W-:Y:S02]  /*f3d0*/  IMAD.MOV R11, RZ, RZ, -R11 ;  /* 0x000000ffff0b7224 */ /* 0x000fe400078e0a0b */
[----:B------:R-:W-:Y:S01]  /*f3e0*/  IMAD.HI.U32 R13, R6, R16, RZ ;  /* 0x00000010060d7227 */ /* 0x000fe200078e00ff */
[----:B---3--:R-:W-:-:S03]  /*f3f0*/  IABS R14, R14 ;  /* 0x0000000e000e7213 */ /* 0x008fc60000000000 */
[----:B------:R-:W-:Y:S01]  /*f400*/  IMAD R7, R0, R11, R7 ;  /* 0x0000000b00077224 */ /* 0x000fe200078e0207 */
[----:B--2---:R-:W-:Y:S01]  /*f410*/  IABS R11, R15 ;  /* 0x0000000f000b7213 */ /* 0x004fe20000000000 */
[----:B------:R-:W-:Y:S01]  /*f420*/  IMAD.MOV R13, RZ, RZ, -R13 ;  /* 0x000000ffff0d7224 */ /* 0x000fe200078e0a0d */
[----:B------:R-:W-:-:S03]  /*f430*/  IABS R15, R18 ;  /* 0x00000012000f7213 */ /* 0x000fc60000000000 */
[----:B------:R-:W-:Y:S02]  /*f440*/  IMAD R16, R0, R13, R16 ;  /* 0x0000000d00107224 */ /* 0x000fe400078e0210 */
[----:B------:R-:W-:-:S04]  /*f450*/  IMAD.HI.U32 R18, R6, R15, RZ ;  /* 0x0000000f06127227 */ /* 0x000fc800078e00ff */
[----:B------:R-:W-:-:S04]  /*f460*/  IMAD.MOV R18, RZ, RZ, -R18 ;  /* 0x000000ffff127224 */ /* 0x000fc800078e0a12 */
[----:B------:R-:W-:Y:S02]  /*f470*/  IMAD R15, R0, R18, R15 ;  /* 0x00000012000f7224 */ /* 0x000fe400078e020f */
[----:B------:R-:W-:Y:S01]  /*f480*/  IMAD.MOV.U32 R18, RZ, RZ, R12 ;  /* 0x000000ffff127224 */ /* 0x000fe200078e000c */
[----:B----4-:R-:W-:Y:S01]  /*f490*/  IABS R13, R17 ;  /* 0x00000011000d7213 */ /* 0x010fe20000000000 */
[----:B------:R-:W-:-:S04]  /*f4a0*/  IMAD.HI.U32 R17, R6, R14, RZ ;  /* 0x0000000e06117227 */ /* 0x000fc800078e00ff */
[----:B------:R-:W-:-:S04]  /*f4b0*/  IMAD.MOV R17, RZ, RZ, -R17 ;  /* 0x000000ffff117224 */ /* 0x000fc800078e0a11 */
[----:B------:R-:W-:Y:S02]  /*f4c0*/  IMAD R14, R0, R17, R14 ;  /* 0x00000011000e7224 */ /* 0x000fe400078e020e */
[----:B------:R-:W2:Y:S04]  /*f4d0*/  LDL.LU R17, [R1+0xc44] ;  /* 0x000c440001117983 */ /* 0x000ea80000300800 */
[----:B------:R-:W3:Y:S01]  /*f4e0*/  LDL R12, [R1+0x684] ;  /* 0x00068400010c7983 */ /* 0x000ee20000100800 */
[----:B------:R-:W-:Y:S02]  /*f4f0*/  IMAD.MOV.U32 R8, RZ, RZ, R19 ;  /* 0x000000ffff087224 */ /* 0x000fe400078e0013 */
[----:B------:R-:W-:-:S04]  /*f500*/  IMAD.HI.U32 R19, R6, R11, RZ ;  /* 0x0000000b06137227 */ /* 0x000fc800078e00ff */
[----:B------:R-:W-:Y:S02]  /*f510*/  IMAD.MOV R19, RZ, RZ, -R19 ;  /* 0x000000ffff137224 */ /* 0x000fe400078e0a13 */
[----:B------:R-:W-:Y:S02]  /*f520*/  @!P3 IMAD.MOV R18, RZ, RZ, -R18 ;  /* 0x000000ffff12b224 */ /* 0x000fe400078e0a12 */
[----:B------:R-:W-:Y:S02]  /*f530*/  IMAD R11, R0, R19, R11 ;  /* 0x00000013000b7224 */ /* 0x000fe400078e020b */
[----:B------:R-:W-:Y:S01]  /*f540*/  IMAD.MOV.U32 R19, RZ, RZ, R8 ;  /* 0x000000ffff137224 */ /* 0x000fe200078e0008 */
[----:B------:R-:W-:Y:S02]  /*f550*/  MOV R8, R4 ;  /* 0x0000000400087202 */ /* 0x000fe40000000f00 */
[----:B------:R-:W4:Y:S04]  /*f560*/  LDL R4, [R1+0x680] ;  /* 0x0006800001047983 */ /* 0x000f280000100800 */
[----:B------:R0:W-:Y:S01]  /*f570*/  STL [R1+0x4f8], R18 ;  /* 0x0004f81201007387 */ /* 0x0001e20000100800 */
[----:B------:R-:W-:-:S02]  /*f580*/  @!P5 IMAD.MOV R8, RZ, RZ, -R8 ;  /* 0x000000ffff08d224 */ /* 0x000fc400078e0a08 */
[----:B0-----:R-:W-:Y:S02]  /*f590*/  IMAD.MOV.U32 R18, RZ, RZ, R9 ;  /* 0x000000ffff127224 */ /* 0x001fe400078e0009 */
[----:B------:R-:W-:Y:S02]  /*f5a0*/  IMAD.MOV.U32 R9, RZ, RZ, R2 ;  /* 0x000000ffff097224 */ /* 0x000fe400078e0002 */
[----:B------:R-:W-:Y:S02]  /*f5b0*/  IMAD.MOV.U32 R2, RZ, RZ, R5 ;  /* 0x000000ffff027224 */ /* 0x000fe400078e0005 */
[----:B------:R-:W-:Y:S01]  /*f5c0*/  @!P0 IMAD.MOV R9, RZ, RZ, -R9 ;  /* 0x000000ffff098224 */ /* 0x000fe200078e0a09 */
[----:B------:R-:W2:Y:S04]  /*f5d0*/  LDL.LU R5, [R1+0x8f0] ;  /* 0x0008f00001057983 */ /* 0x000ea80000300800 */
[----:B------:R0:W-:Y:S04]  /*f5e0*/  STL [R1+0x4f4], R8 ;  /* 0x0004f40801007387 */ /* 0x0001e80000100800 */
[----:B0-----:R-:W4:Y:S04]  /*f5f0*/  LDL.LU R8, [R1+0x3ea0] ;  /* 0x003ea00001087983 */ /* 0x001f280000300800 */
[----:B------:R0:W-:Y:S01]  /*f600*/  STL [R1+0x4f0], R9 ;  /* 0x0004f00901007387 */ /* 0x0001e20000100800 */
[----:B------:R-:W-:-:S03]  /*f610*/  ISETP.GT.U32.AND P3, PT, R0, R10, PT ;  /* 0x0000000a0000720c */ /* 0x000fc60003f64070 */
[----:B0-----:R-:W2:Y:S01]  /*f620*/  LDL.LU R9, [R1+0x3e9c] ;  /* 0x003e9c0001097983 */ /* 0x001ea20000300800 */
[----:B------:R-:W-:-:S09]  /*f630*/  @!P1 IMAD.MOV R2, RZ, RZ, -R2 ;  /* 0x000000ffff029224 */ /* 0x000fd200078e0a02 */
[----:B------:R-:W-:Y:S01]  /*f640*/  @!P3 IMAD.IADD R10, R10, 0x1, -R0 ;  /* 0x000000010a0ab824 */ /* 0x000fe200078e0a00 */
[----:B------:R3:W-:Y:S02]  /*f650*/  STL [R1+0x4ec], R2 ;  /* 0x0004ec0201007387 */ /* 0x0007e40000100800 */
[----:B---3--:R-:W-:Y:S02]  /*f660*/  IABS R2, R12 ;  /* 0x0000000c00027213 */ /* 0x008fe40000000000 */
[----:B------:R-:W3:Y:S04]  /*f670*/  LDL.LU R12, [R1+0x664] ;  /* 0x00066400010c7983 */ /* 0x000ee80000300800 */
[----:B------:R-:W-:Y:S04]  /*f680*/  STL [R1+0x3e94], R3 ;  /* 0x003e940301007387 */ /* 0x000fe80000100800 */
[----:B------:R0:W-:Y:S04]  /*f690*/  STL [R1+0x3e98], R22 ;  /* 0x003e981601007387 */ /* 0x0001e80000100800 */
[----:B0-----:R-:W3:Y:S04]  /*f6a0*/  LDL.LU R22, [R1+0x668] ;  /* 0x0006680001167983 */ /* 0x001ee80000300800 */
[----:B------:R-:W3:Y:S04]  /*f6b0*/  LDL.LU R3, [R1+0x66c] ;  /* 0x00066c0001037983 */ /* 0x000ee80000300800 */
[----:B------:R0:W-:Y:S04]  /*f6c0*/  STL [R1+0x3e90], R10 ;  /* 0x003e900a01007387 */ /* 0x0001e80000100800 */
[----:B0-----:R-:W3:Y:S01]  /*f6d0*/  LDL.LU R10, [R1+0x670] ;  /* 0x00067000010a7983 */ /* 0x001ee20000300800 */
[----:B------:R-:W-:-:S02]  /*f6e0*/  ISETP.GT.U32.AND P2, PT, R0, R7, PT ;  /* 0x000000070000720c */ /* 0x000fc40003f44070 */
[----:B------:R-:W-:-:S11]  /*f6f0*/  ISETP.GT.U32.AND P3, PT, R0, R14, PT ;  /* 0x0000000e0000720c */ /* 0x000fd60003f64070 */
[----:B------:R-:W-:Y:S01]  /*f700*/  @!P2 IMAD.IADD R7, R7, 0x1, -R0 ;  /* 0x000000010707a824 */ /* 0x000fe200078e0a00 */
[----:B----4-:R-:W-:-:S04]  /*f710*/  ISETP.GT.U32.AND P5, PT, R0, R8, PT ;  /* 0x000000080000720c */ /* 0x010fc80003fa4070 */
[C---:B------:R-:W-:Y:S02]  /*f720*/  ISETP.GT.U32.AND P1, PT, R0.reuse, R7, PT ;  /* 0x000000070000720c */ /* 0x040fe40003f24070 */
[----:B--2---:R-:W-:-:S07]  /*f730*/  ISETP.GT.U32.AND P0, PT, R0, R9, PT ;  /* 0x000000090000720c */ /* 0x004fce0003f04070 */
[----:B------:R-:W-:Y:S01]  /*f740*/  @!P5 IMAD.IADD R8, R8, 0x1, -R0 ;  /* 0x000000010808d824 */ /* 0x000fe200078e0a00 */
[----:B------:R-:W-:Y:S01]  /*f750*/  ISETP.GE.AND P2, PT, R20, RZ, PT ;  /* 0x000000ff1400720c */ /* 0x000fe20003f46270 */
[----:B------:R-:W-:Y:S01]  /*f760*/  IMAD.HI.U32 R20, R6, R13, RZ ;  /* 0x0000000d06147227 */ /* 0x000fe200078e00ff */
[C---:B------:R-:W-:Y:S02]  /*f770*/  ISETP.GT.U32.AND P5, PT, R0.reuse, R11, PT ;  /* 0x0000000b0000720c */ /* 0x040fe40003fa4070 */
[----:B------:R-:W-:Y:S01]  /*f780*/  IABS R4, R4 ;  /* 0x0000000400047213 */ /* 0x000fe20000000000 */
[----:B------:R-:W-:Y:S02]  /*f790*/  IMAD.MOV R20, RZ, RZ, -R20 ;  /* 0x000000ffff147224 */ /* 0x000fe400078e0a14 */
[----:B------:R-:W-:Y:S01]  /*f7a0*/  @!P0 IMAD.IADD R9, R9, 0x1, -R0 ;  /* 0x0000000109098824 */ /* 0x000fe200078e0a00 */
[C---:B------:R-:W-:Y:S01]  /*f7b0*/  ISETP.GT.U32.AND P0, PT, R0.reuse, R15, PT ;  /* 0x0000000f0000720c */ /* 0x040fe20003f04070 */
[----:B------:R-:W-:-:S02]  /*f7c0*/  IMAD R13, R0, R20, R13 ;  /* 0x00000014000d7224 */ /* 0x000fc400078e020d */
[----:B------:R-:W-:Y:S01]  /*f7d0*/  @!P1 IMAD.IADD R7, R7, 0x1, -R0 ;  /* 0x0000000107079824 */ /* 0x000fe200078e0a00 */
[----:B------:R0:W-:Y:S01]  /*f7e0*/  STL [R1+0x3e88], R6 ;  /* 0x003e880601007387 */ /* 0x0001e20000100800 */
[----:B------:R-:W-:Y:S02]  /*f7f0*/  IMAD.MOV.U32 R20, RZ, RZ, R5 ;  /* 0x000000ffff147224 */ /* 0x000fe400078e0005 */
[----:B------:R-:W-:-:S04]  /*f800*/  IMAD.HI.U32 R5, R6, R4, RZ ;  /* 0x0000000406057227 */ /* 0x000fc800078e00ff */
[--C-:B------:R-:W-:Y:S02]  /*f810*/  @!P3 IMAD.IADD R14, R14, 0x1, -R0.reuse ;  /* 0x000000010e0eb824 */ /* 0x100fe400078e0a00 */
[--C-:B------:R-:W-:Y:S02]  /*f820*/  @!P5 IMAD.IADD R11, R11, 0x1, -R0.reuse ;  /* 0x000000010b0bd824 */ /* 0x100fe400078e0a00 */
[----:B------:R-:W-:Y:S01]  /*f830*/  @!P0 IMAD.IADD R15, R15, 0x1, -R0 ;  /* 0x000000010f0f8824 */ /* 0x000fe200078e0a00 */
[----:B---3--:R-:W-:Y:S01]  /*f840*/  ISETP.GE.AND P1, PT, R12, RZ, PT ;  /* 0x000000ff0c00720c */ /* 0x008fe20003f26270 */
[----:B------:R-:W-:Y:S02]  /*f850*/  IMAD.HI.U32 R12, R6, R2, RZ ;  /* 0x00000002060c7227 */ /* 0x000fe400078e00ff */
[----:B0-----:R-:W2:Y:S01]  /*f860*/  LDL R6, [R1+0x688] ;  /* 0x0006880001067983 */ /* 0x001ea20000100800 */
[----:B------:R-:W-:-:S03]  /*f870*/  ISETP.GE.AND P3, PT, R22, RZ, PT ;  /* 0x000000ff1600720c */ /* 0x000fc60003f66270 */
[----:B------:R-:W3:Y:S01]  /*f880*/  LDL.LU R22, [R1+0x3e98] ;  /* 0x003e980001167983 */ /* 0x000ee20000300800 */
[----:B------:R-:W-:-:S03]  /*f890*/  ISETP.GE.AND P5, PT, R3, RZ, PT ;  /* 0x000000ff0300720c */ /* 0x000fc60003fa6270 */
[----:B------:R-:W4:Y:S01]  /*f8a0*/  LDL.LU R3, [R1+0x3e94] ;  /* 0x003e940001037983 */ /* 0x000f220000300800 */
[----:B------:R-:W-:-:S03]  /*f8b0*/  ISETP.GE.AND P0, PT, R10, RZ, PT ;  /* 0x000000ff0a00720c */ /* 0x000fc60003f06270 */
[----:B------:R-:W3:Y:S01]  /*f8c0*/  LDL.LU R10, [R1+0x3e90] ;  /* 0x003e9000010a7983 */ /* 0x000ee20000300800 */
[----:B------:R-:W-:Y:S01]  /*f8d0*/  ISETP.GT.U32.AND P6, PT, R0, R16, PT ;  /* 0x000000100000720c */ /* 0x000fe20003fc4070 */
[----:B------:R-:W-:-:S04]  /*f8e0*/  IMAD.MOV R5, RZ, RZ, -R5 ;  /* 0x000000ffff057224 */ /* 0x000fc800078e0a05 */
[----:B------:R-:W-:-:S05]  /*f8f0*/  IMAD R4, R0, R5, R4 ;  /* 0x0000000500047224 */ /* 0x000fca00078e0204 */
[----:B------:R0:W-:Y:S03]  /*f900*/  STL [R1+0x3e8c], R4 ;  /* 0x003e8c0401007387 */ /* 0x0001e60000100800 */
[----:B------:R-:W-:Y:S02]  /*f910*/  @!P6 IMAD.IADD R16, R16, 0x1, -R0 ;  /* 0x000000011010e824 */ /* 0x000fe400078e0a00 */
[----:B0-----:R-:W-:-:S03]  /*f920*/  IMAD.MOV.U32 R4, RZ, RZ, R9 ;  /* 0x000000ffff047224 */ /* 0x001fc600078e0009 */
[----:B------:R-:W-:Y:S01]  /*f930*/  ISETP.GT.U32.AND P6, PT, R0, R16, PT ;  /* 0x000000100000720c */ /* 0x000fe20003fc4070 */
[----:B------:R-:W-:Y:S02]  /*f940*/  @!P1 IMAD.MOV R4, RZ, RZ, -R4 ;  /* 0x000000ffff049224 */ /* 0x000fe400078e0a04 */
[----:B------:R-:W-:-:S04]  /*f950*/  IMAD.MOV R12, RZ, RZ, -R12 ;  /* 0x000000ffff0c7224 */ /* 0x000fc800078e0a0c */
[----:B------:R-:W-:-:S06]  /*f960*/  IMAD R2, R0, R12, R2 ;  /* 0x0000000c00027224 */ /* 0x000fcc00078e0202 */
[----:B------:R-:W-:Y:S01]  /*f970*/  @!P6 IMAD.IADD R16, R16, 0x1, -R0 ;  /* 0x000000011010e824 */ /* 0x000fe200078e0a00 */
[----:B--2---:R-:W-:Y:S01]  /*f980*/  IABS R5, R6 ;  /* 0x0000000600057213 */ /* 0x004fe20000000000 */
[----:B------:R-:W-:-:S04]  /*f990*/  IMAD.MOV.U32 R6, RZ, RZ, R8 ;  /* 0x000000ffff067224 */ /* 0x000fc800078e0008 */
[----:B------:R-:W-:Y:S02]  /*f9a0*/  @!P2 IMAD.MOV R6, RZ, RZ, -R6 ;  /* 0x000000ffff06a224 */ /* 0x000fe400078e0a06 */
[----:B---3--:R-:W-:-:S05]  /*f9b0*/  @!P4 IMAD.MOV R10, RZ, RZ, -R10 ;  /* 0x000000ffff0ac224 */ /* 0x008fca00078e0a0a */
[----:B------:R0:W-:Y:S04]  /*f9c0*/  STL [R1+0x4e8], R10 ;  /* 0x0004e80a01007387 */ /* 0x0001e80000100800 */
[----:B------:R-:W-:Y:S04]  /*f9d0*/  STL [R1+0x4e4], R6 ;  /* 0x0004e40601007387 */ /* 0x000fe80000100800 */
[----:B------:R-:W2:Y:S04]  /*f9e0*/  LDL.LU R9, [R1+0x678] ;  /* 0x0006780001097983 */ /* 0x000ea80000300800 */
[----:B------:R1:W-:Y:S04]  /*f9f0*/  STL [R1+0x4e0], R4 ;  /* 0x0004e00401007387 */ /* 0x0003e80000100800 */
[----:B------:R-:W3:Y:S04]  /*fa00*/  LDL.LU R8, [R1+0x67c] ;  /* 0x00067c0001087983 */ /* 0x000ee80000300800 */
[----:B0-----:R-:W4:Y:S01]  /*fa10*/  LDL.LU R10, [R1+0x680] ;  /* 0x00068000010a7983 */ /* 0x001f220000300800 */
[----:B-1----:R-:W-:-:S03]  /*fa20*/  IMAD.MOV.U32 R4, RZ, RZ, R7 ;  /* 0x000000ffff047224 */ /* 0x002fc600078e0007 */
[----:B------:R-:W3:Y:S01]  /*fa30*/  LDL.LU R12, [R1+0x684] ;  /* 0x00068400010c7983 */ /* 0x000ee20000300800 */
[----:B------:R-:W-:-:S03]  /*fa40*/  @!P3 IMAD.MOV R4, RZ, RZ, -R4 ;  /* 0x000000ffff04b224 */ /* 0x000fc600078e0a04 */
[----:B------:R-:W2:Y:S01]  /*fa50*/  LDL.LU R7, [R1+0x674] ;  /* 0x0006740001077983 */ /* 0x000ea20000300800 */
[----:B------:R-:W-:-:S03]  /*fa60*/  IMAD.MOV.U32 R6, RZ, RZ, R16 ;  /* 0x000000ffff067224 */ /* 0x000fc600078e0010 */
[----:B------:R-:W3:Y:S04]  /*fa70*/  LDL.LU R16, [R1+0x68c] ;  /* 0x00068c0001107983 */ /* 0x000ee80000300800 */
[----:B------:R0:W-:Y:S04]  /*fa80*/  STL [R1+0x4dc], R4 ;  /* 0x0004dc0401007387 */ /* 0x0001e80000100800 */
[----:B0-----:R-:W3:Y:S01]  /*fa90*/  LDL.LU R4, [R1+0x3e8c] ;  /* 0x003e8c0001047983 */ /* 0x001ee20000300800 */
[C---:B------:R-:W-:Y:S02]  /*faa0*/  ISETP.GT.U32.AND P6, PT, R0.reuse, R13, PT ;  /* 0x0000000d0000720c */ /* 0x040fe40003fc4070 */
[----:B------:R-:W-:-:S11]  /*fab0*/  ISETP.GT.U32.AND P4, PT, R0, R11, PT ;  /* 0x0000000b0000720c */ /* 0x000fd60003f84070 */
[----:B------:R-:W-:-:S05]  /*fac0*/  @!P6 IMAD.IADD R13, R13, 0x1, -R0 ;  /* 0x000000010d0de824 */ /* 0x000fca00078e0a00 */
[C---:B------:R-:W-:Y:S01]  /*fad0*/  ISETP.GT.U32.AND P1, PT, R0.reuse, R13, PT ;  /* 0x0000000d0000720c */ /* 0x040fe20003f24070 */
[----:B------:R-:W-:Y:S02]  /*fae0*/  @!P5 IMAD.MOV R6, RZ, RZ, -R6 ;  /* 0x000000ffff06d224 */ /* 0x000fe400078e0a06 */
[--C-:B------:R-:W-:Y:S01]  /*faf0*/  @!P4 IMAD.IADD R11, R11, 0x1, -R0.reuse ;  /* 0x000000010b0bc824 */ /* 0x100fe200078e0a00 */
[----:B------:R-:W-:Y:S02]  /*fb00*/  ISETP.GT.U32.AND P6, PT, R0, R14, PT ;  /* 0x0000000e0000720c */ /* 0x000fe40003fc4070 */
[----:B------:R0:W-:Y:S07]  /*fb10*/  STL [R1+0x4d8], R6 ;  /* 0x0004d80601007387 */ /* 0x0001ee0000100800 */
[--C-:B------:R-:W-:Y:S01]  /*fb20*/  @!P1 IMAD.IADD R13, R13, 0x1, -R0.reuse ;  /* 0x000000010d0d9824 */ /* 0x100fe200078e0a00 */
[----:B0-----:R-:W3:Y:S03]  /*fb30*/  LDL.LU R6, [R1+0x3e88] ;  /* 0x003e880001067983 */ /* 0x001ee60000300800 */
[----:B------:R-:W-:Y:S01]  /*fb40*/  @!P6 IMAD.IADD R14, R14, 0x1, -R0 ;  /* 0x000000010e0ee824 */ /* 0x000fe200078e0a00 */
[----:B----4-:R-:W-:Y:S01]  /*fb50*/  ISETP.GE.AND P1, PT, R10, RZ, PT ;  /* 0x000000ff0a00720c */ /* 0x010fe20003f26270 */
[----:B------:R-:W-:-:S02]  /*fb60*/  IMAD.MOV.U32 R10, RZ, RZ, R11 ;  /* 0x000000ffff0a7224 */ /* 0x000fc400078e000b */
[----:B------:R-:W4:Y:S01]  /*fb70*/  LDL.LU R11, [R1+0x688] ;  /* 0x00068800010b7983 */ /* 0x000f220000300800 */
[----:B--2---:R-:W-:Y:S02]  /*fb80*/  ISETP.GE.AND P5, PT, R7, RZ, PT ;  /* 0x000000ff0700720c */ /* 0x004fe40003fa6270 */
[----:B------:R-:W-:Y:S01]  /*fb90*/  ISETP.GE.AND P4, PT, R9, RZ, PT ;  /* 0x000000ff0900720c */ /* 0x000fe20003f86270 */
[----:B------:R-:W-:-:S04]  /*fba0*/  IMAD.MOV.U32 R9, RZ, RZ, R14 ;  /* 0x000000ffff097224 */ /* 0x000fc800078e000e */
[----:B------:R-:W-:Y:S01]  /*fbb0*/  @!P0 IMAD.MOV R9, RZ, RZ, -R9 ;  /* 0x000000ffff098224 */ /* 0x000fe200078e0a09 */
[----:B---3--:R-:W-:-:S05]  /*fbc0*/  ISETP.GT.U32.AND P3, PT, R0, R4, PT ;  /* 0x000000040000720c */ /* 0x008fca0003f64070 */
[----:B------:R-:W-:Y:S01]  /*fbd0*/  @!P5 IMAD.MOV R10, RZ, RZ, -R10 ;  /* 0x000000ffff0ad224 */ /* 0x000fe200078e0a0a */
[----:B------:R0:W-:Y:S04]  /*fbe0*/  STL [R1+0x4d4], R9 ;  /* 0x0004d40901007387 */ /* 0x0001e80000100800 */
[----:B0-----:R-:W2:Y:S03]  /*fbf0*/  LDL.LU R9, [R1+0x690] ;  /* 0x0006900001097983 */ /* 0x001ea60000300800 */
[----:B------:R-:W-:Y:S01]  /*fc00*/  @!P3 IMAD.IADD R4, R4, 0x1, -R0 ;  /* 0x000000010404b824 */ /* 0x000fe200078e0a00 */
[----:B------:R-:W-:Y:S01]  /*fc10*/  ISETP.GE.AND P3, PT, R12, RZ, PT ;  /* 0x000000ff0c00720c */ /* 0x000fe20003f66270 */
[----:B------:R0:W-:Y:S04]  /*fc20*/  STL [R1+0x4d0], R10 ;  /* 0x0004d00a01007387 */ /* 0x0001e80000100800 */
[----:B0-----:R-:W3:Y:S04]  /*fc30*/  LDL.LU R10, [R1+0x694] ;  /* 0x00069400010a7983 */ /* 0x001ee80000300800 */
[----:B------:R-:W2:Y:S01]  /*fc40*/  LDL.LU R12, [R1+0x698] ;  /* 0x00069800010c7983 */ /* 0x000ea20000300800 */
[----:B------:R-:W-:-:S02]  /*fc50*/  ISETP.GT.U32.AND P2, PT, R0, R15, PT ;  /* 0x0000000f0000720c */ /* 0x000fc40003f44070 */
[C---:B------:R-:W-:Y:S02]  /*fc60*/  ISETP.GT.U32.AND P6, PT, R0.reuse, R2, PT ;  /* 0x000000020000720c */ /* 0x040fe40003fc4070 */
[----:B------:R-:W-:-:S09]  /*fc70*/  ISETP.GT.U32.AND P0, PT, R0, R4, PT ;  /* 0x000000040000720c */ /* 0x000fd20003f04070 */
[--C-:B------:R-:W-:Y:S01]  /*fc80*/  @!P2 IMAD.IADD R15, R15, 0x1, -R0.reuse ;  /* 0x000000010f0fa824 */ /* 0x100fe200078e0a00 */
[----:B------:R-:W-:Y:S01]  /*fc90*/  ISETP.GE.AND P2, PT, R8, RZ, PT ;  /* 0x000000ff0800720c */ /* 0x000fe20003f46270 */
[--C-:B------:R-:W-:Y:S02]  /*fca0*/  @!P6 IMAD.IADD R2, R2, 0x1, -R0.reuse ;  /* 0x000000010202e824 */ /* 0x100fe400078e0a00 */
[----:B------:R-:W-:Y:S02]  /*fcb0*/  IMAD.MOV.U32 R14, RZ, RZ, R15 ;  /* 0x000000ffff0e7224 */ /* 0x000fe400078e000f */
[----:B------:R-:W-:Y:S01]  /*fcc0*/  @!P0 IMAD.IADD R4, R4, 0x1, -R0 ;  /* 0x0000000104048824 */ /* 0x000fe200078e0a00 */
[----:B------:R-:W-:Y:S01]  /*fcd0*/  ISETP.GT.U32.AND P5, PT, R0, R2, PT ;  /* 0x000000020000720c */ /* 0x000fe20003fa4070 */
[----:B------:R-:W-:Y:S01]  /*fce0*/  @!P4 IMAD.MOV R14, RZ, RZ, -R14 ;  /* 0x000000ffff0ec224 */ /* 0x000fe200078e0a0e */
[----:B------:R-:W3:Y:S04]  /*fcf0*/  LDL.LU R15, [R1+0x69c] ;  /* 0x00069c00010f7983 */ /* 0x000ee80000300800 */
[----:B------:R0:W-:Y:S07]  /*fd00*/  STL [R1+0x4cc], R14 ;  /* 0x0004cc0e01007387 */ /* 0x0001ee0000100800 */
[----:B------:R-:W-:Y:S01]  /*fd10*/  @!P5 IMAD.IADD R2, R2, 0x1, -R0 ;  /* 0x000000010202d824 */ /* 0x000fe200078e0a00 */
[----:B------:R-:W-:-:S02]  /*fd20*/  IABS R8, R16 ;  /* 0x0000001000087213 */ /* 0x000fc40000000000 */
[----:B----4-:R-:W-:Y:S01]  /*fd30*/  ISETP.GE.AND P6, PT, R11, RZ, PT ;  /* 0x000000ff0b00720c */ /* 0x010fe20003fc6270 */
[----:B------:R-:W-:-:S04]  /*fd40*/  IMAD.MOV.U32 R11, RZ, RZ, R13 ;  /* 0x000000ffff0b7224 */ /* 0x000fc800078e000d */
[----:B------:R-:W-:-:S05]  /*fd50*/  @!P2 IMAD.MOV R11, RZ, RZ, -R11 ;  /* 0x000000ffff0ba224 */ /* 0x000fca00078e0a0b */
[----:B------:R1:W-:Y:S04]  /*fd60*/  STL [R1+0x4c8], R11 ;  /* 0x0004c80b01007387 */ /* 0x0003e80000100800 */
[----:B0-----:R-:W4:Y:S01]  /*fd70*/  LDL.LU R14, [R1+0x6a0] ;  /* 0x0006a000010e7983 */ /* 0x001f220000300800 */
[----:B-1----:R-:W-:-:S04]  /*fd80*/  IMAD.MOV.U32 R11, RZ, RZ, R4 ;  /* 0x000000ffff0b7224 */ /* 0x002fc800078e0004 */
[----:B------:R-:W-:-:S05]  /*fd90*/  @!P1 IMAD.MOV R11, RZ, RZ, -R11 ;  /* 0x000000ffff0b9224 */ /* 0x000fca00078e0a0b */
[----:B------:R0:W-:Y:S02]  /*fda0*/  STL [R1+0x4c4], R11 ;  /* 0x0004c40b01007387 */ /* 0x0001e40000100800 */
[----:B0-----:R-:W-:-:S04]  /*fdb0*/  IMAD.MOV.U32 R11, RZ, RZ, R2 ;  /* 0x000000ffff0b7224 */ /* 0x001fc800078e0002 */
[----:B------:R-:W-:Y:S01]  /*fdc0*/  @!P3 IMAD.MOV R11, RZ, RZ, -R11 ;  /* 0x000000ffff0bb224 */ /* 0x000fe200078e0a0b */
[----:B--2---:R-:W-:Y:S02]  /*fdd0*/  IABS R13, R12 ;  /* 0x0000000c000d7213 */ /* 0x004fe40000000000 */
[----:B------:R-:W-:Y:S02]  /*fde0*/  ISETP.GE.AND P3, PT, R12, RZ, PT ;  /* 0x000000ff0c00720c */ /* 0x000fe40003f66270 */
[----:B------:R-:W2:Y:S01]  /*fdf0*/  LDL R12, [R1+0x6a4] ;  /* 0x0006a400010c7983 */ /* 0x000ea20000100800 */
[----:B------:R-:W-:Y:S01]  /*fe00*/  ISETP.GE.AND P2, PT, R16, RZ, PT ;  /* 0x000000ff1000720c */ /* 0x000fe20003f46270 */
[----:B------:R-:W-:Y:S02]  /*fe10*/  IMAD.MOV.U32 R16, RZ, RZ, R20 ;  /* 0x000000ffff107224 */ /* 0x000fe400078e0014 */
[----:B------:R0:W-:Y:S01]  /*fe20*/  STL [R1+0x4c0], R11 ;  /* 0x0004c00b01007387 */ /* 0x0001e20000100800 */
[----:B------:R-:W-:-:S03]  /*fe30*/  IMAD.MOV.U32 R20, RZ, RZ, R17 ;  /* 0x000000ffff147224 */ /* 0x000fc600078e0011 */
[----:B------:R-:W2:Y:S01]  /*fe40*/  LDL.LU R17, [R1+0x6ac] ;  /* 0x0006ac0001117983 */ /* 0x000ea20000300800 */
[----:B------:R-:W-:-:S04]  /*fe50*/  IMAD.HI.U32 R7, R6, R5, RZ ;  /* 0x0000000506077227 */ /* 0x000fc800078e00ff */
[----:B------:R-:W-:-:S04]  /*fe60*/  IMAD.MOV R7, RZ, RZ, -R7 ;  /* 0x000000ffff077224 */ /* 0x000fc800078e0a07 */
[----:B------:R-:W-:-:S05]  /*fe70*/  IMAD R5, R0, R7, R5 ;  /* 0x0000000700057224 */ /* 0x000fca00078e0205 */
[----:B------:R-:W-:Y:S01]  /*fe80*/  ISETP.GT.U32.AND P4, PT, R0, R5, PT ;  /* 0x000000050000720c */ /* 0x000fe20003f84070 */
[----:B------:R-:W-:-:S04]  /*fe90*/  IMAD.HI.U32 R7, R6, R8, RZ ;  /* 0x0000000806077227 */ /* 0x000fc800078e00ff */
[----:B------:R-:W-:-:S04]  /*fea0*/  IMAD.MOV R7, RZ, RZ, -R7 ;  /* 0x000000ffff077224 */ /* 0x000fc800078e0a07 */
[----:B------:R-:W-:Y:S01]  /*feb0*/  IMAD R8, R0, R7, R8 ;  /* 0x0000000700087224 */ /* 0x000fe200078e0208 */
[----:B------:R-:W-:-:S03]  /*fec0*/  IABS R7, R9 ;  /* 0x0000000900077213 */ /* 0x000fc60000000000 */
[----:B------:R-:W-:Y:S02]  /*fed0*/  @!P4 IADD3 R5, R5, -R0, RZ ;  /* 0x800000000505c210 */ /* 0x000fe40007ffe0ff */
[----:B------:R-:W-:Y:S02]  /*fee0*/  IMAD.HI.U32 R4, R6, R7, RZ ;  /* 0x0000000706047227 */ /* 0x000fe400078e00ff */
[----:B------:R-:W-:Y:S02]  /*fef0*/  ISETP.GT.U32.AND P1, PT, R0, R5, PT ;  /* 0x000000050000720c */ /* 0x000fe40003f24070 */
[----:B------:R-:W-:-:S04]  /*ff00*/  IMAD.MOV R4, RZ, RZ, -R4 ;  /* 0x000000ffff047224 */ /* 0x000fc800078e0a04 */
[C---:B------:R-:W-:Y:S01]  /*ff10*/  IMAD R4, R0.reuse, R4, R7 ;  /* 0x0000000400047224 */ /* 0x040fe200078e0207 */
[----:B------:R-:W-:-:S06]  /*ff20*/  ISETP.GT.U32.AND P4, PT, R0, R8, PT ;  /* 0x000000080000720c */ /* 0x000fcc0003f84070 */
[----:B------:R-:W-:Y:S01]  /*ff30*/  @!P1 IMAD.IADD R5, R5, 0x1, -R0 ;  /* 0x0000000105059824 */ /* 0x000fe200078e0a00 */
[----:B------:R-:W-:Y:S01]  /*ff40*/  ISETP.GT.U32.AND P1, PT, R0, R4, PT ;  /* 0x000000040000720c */ /* 0x000fe20003f24070 */
[----:B0-----:R-:W-:Y:S01]  /*ff50*/  IMAD.HI.U32 R11, R6, R13, RZ ;  /* 0x0000000d060b7227 */ /* 0x001fe200078e00ff */
[----:B------:R-:W-:-:S03]  /*ff60*/  ISETP.GE.AND P0, PT, R9, RZ, PT ;  /* 0x000000ff0900720c */ /* 0x000fc60003f06270 */
[----:B------:R-:W-:Y:S01]  /*ff70*/  IMAD.MOV R11, RZ, RZ, -R11 ;  /* 0x000000ffff0b7224 */ /* 0x000fe200078e0a0b */
[----:B---3--:R-:W-:Y:S01]  /*ff80*/  ISETP.GE.AND P5, PT, R10, RZ, PT ;  /* 0x000000ff0a00720c */ /* 0x008fe20003fa6270 */
[--C-:B------:R-:W-:Y:S01]  /*ff90*/  @!P4 IMAD.IADD R8, R8, 0x1, -R0.reuse ;  /* 0x000000010808c824 */ /* 0x100fe200078e0a00 */
[----:B------:R-:W-:Y:S01]  /*ffa0*/  IABS R9, R10 ;  /* 0x0000000a00097213 */ /* 0x000fe20000000000 */
[----:B------:R-:W-:Y:S01]  /*ffb0*/  IMAD R13, R0, R11, R13 ;  /* 0x0000000b000d7224 */ /* 0x000fe200078e020d */
[----:B------:R-:W-:Y:S01]  /*ffc0*/  IABS R10, R15 ;  /* 0x0000000f000a7213 */ /* 0x000fe20000000000 */
[----:B------:R-:W3:Y:S02]  /*ffd0*/  LDL R11, [R1+0x6a8] ;  /* 0x0006a800010b7983 */ /* 0x000ee40000100800 */
[----:B------:R-:W-:Y:S01]  /*ffe0*/  @!P1 IMAD.IADD R4, R4, 0x1, -R0 ;  /* 0x0000000104049824 */ /* 0x000fe200078e0a00 */
[----:B------:R-:W-:Y:S01]  /*fff0*/  ISETP.GT.U32.AND P4, PT, R0, R8, PT ;  /* 0x000000080000720c */ /* 0x000fe20003f84070 */
[----:B------:R-:W-:-:S03]  /*10000*/  IMAD.HI.U32 R2, R6, R9, RZ ;  /* 0x0000000906027227 */ /* 0x000fc600078e00ff */
[----:B------:R-:W-:Y:S01]  /*10010*/  ISETP.GT.U32.AND P1, PT, R0, R4, PT ;  /* 0x000000040000720c */ /* 0x000fe20003f24070 */
[----:B------:R-:W-:Y:S02]  /*10020*/  IMAD.MOV.U32 R7, RZ, RZ, R10 ;  /* 0x000000ffff077224 */ /* 0x000fe400078e000a */
[----:B------:R-:W-:Y:S02]  /*10030*/  @!P6 IMAD.MOV R5, RZ, RZ, -R5 ;  /* 0x000000ffff05e224 */ /* 0x000fe400078e0a05 */
[----:B------:R-:W-:Y:S02]  /*10040*/  IMAD.MOV R2, RZ, RZ, -R2 ;  /* 0x000000ffff027224 */ /* 0x000fe400078e0a02 */
[----:B------:R-:W-:Y:S01]  /*10050*/  IMAD.HI.U32 R10, R6, R7, RZ ;  /* 0x00000007060a7227 */ /* 0x000fe200078e00ff */
[----:B------:R0:W-:Y:S03]  /*10060*/  STL [R1+0x4bc], R5 ;  /* 0x0004bc0501007387 */ /* 0x0001e60000100800 */
[----:B------:R-:W-:-:S02]  /*10070*/  IMAD R2, R0, R2, R9 ;  /* 0x0000000200027224 */ /* 0x000fc400078e0209 */
[----:B------:R-:W-:Y:S02]  /*10080*/  IMAD.MOV R10, RZ, RZ, -R10 ;  /* 0x000000ffff0a7224 */ /* 0x000fe400078e0a0a */
[--C-:B------:R-:W-:Y:S02]  /*10090*/  @!P1 IMAD.IADD R4, R4, 0x1, -R0.reuse ;  /* 0x0000000104049824 */ /* 0x100fe400078e0a00 */
[----:B------:R-:W-:Y:S02]  /*100a0*/  IMAD R7, R0, R10, R7 ;  /* 0x0000000a00077224 */ /* 0x000fe400078e0207 */
[----:B------:R-:W-:-:S04]  /*100b0*/  @!P4 IMAD.IADD R8, R8, 0x1, -R0 ;  /* 0x000000010808c824 */ /* 0x000fc800078e0a00 */
[----:B------:R-:W-:Y:S01]  /*100c0*/  @!P2 IMAD.MOV R8, RZ, RZ, -R8 ;  /* 0x000000ffff08a224 */ /* 0x000fe200078e0a08 */
[----:B------:R-:W-:-:S04]  /*100d0*/  ISETP.GE.AND P1, PT, R15, RZ, PT ;  /* 0x000000ff0f00720c */ /* 0x000fc80003f26270 */
[----:B------:R-:W-:Y:S04]  /*100e0*/  STL [R1+0x4b8], R8 ;  /* 0x0004b80801007387 */ /* 0x000fe80000100800 */
[----:B------:R-:W3:Y:S01]  /*100f0*/  LDL R15, [R1+0x6b4] ;  /* 0x0006b400010f7983 */ /* 0x000ee20000100800 */
[----:B----4-:R-:W-:-:S05]  /*10100*/  IABS R9, R14 ;  /* 0x0000000e00097213 */ /* 0x010fca0000000000 */
[----:B------:R-:W-:-:S04]  /*10110*/  IMAD.HI.U32 R10, R6, R9, RZ ;  /* 0x00000009060a7227 */ /* 0x000fc800078e00ff */
[----:B------:R-:W-:-:S04]  /*10120*/  IMAD.MOV R10, RZ, RZ, -R10 ;  /* 0x000000ffff0a7224 */ /* 0x000fc800078e0a0a */
[----:B------:R-:W-:Y:S02]  /*10130*/  IMAD R9, R0, R10, R9 ;  /* 0x0000000a00097224 */ /* 0x000fe400078e0209 */
[----:B------:R-:W4:Y:S01]  /*10140*/  LDL R10, [R1+0x6b0] ;  /* 0x0006b000010a7983 */ /* 0x000f220000100800 */
[----:B--2---:R-:W-:-:S05]  /*10150*/  IABS R12, R12 ;  /* 0x0000000c000c7213 */ /* 0x004fca0000000000 */
[----:B0-----:R-:W-:-:S04]  /*10160*/  IMAD.HI.U32 R5, R6, R12, RZ ;  /* 0x0000000c06057227 */ /* 0x001fc800078e00ff */
[----:B------:R-:W-:-:S04]  /*10170*/  IMAD.MOV R5, RZ, RZ, -R5 ;  /* 0x000000ffff057224 */ /* 0x000fc800078e0a05 */
[----:B------:R-:W-:Y:S02]  /*10180*/  IMAD R12, R0, R5, R12 ;  /* 0x00000005000c7224 */ /* 0x000fe400078e020c */
[----:B------:R-:W-:-:S04]  /*10190*/  IMAD.MOV.U32 R5, RZ, RZ, R4 ;  /* 0x000000ffff057224 */ /* 0x000fc800078e0004 */
[----:B------:R-:W-:Y:S01]  /*101a0*/  @!P0 IMAD.MOV R5, RZ, RZ, -R5 ;  /* 0x000000ffff058224 */ /* 0x000fe200078e0a05 */
[----:B------:R-:W-:Y:S01]  /*101b0*/  STL [R1+0x3e80], R17 ;  /* 0x003e801101007387 */ /* 0x000fe20000100800 */
[----:B------:R-:W-:-:S03]  /*101c0*/  IABS R4, R17 ;  /* 0x0000001100047213 */ /* 0x000fc60000000000 */
[----:B------:R-:W-:Y:S04]  /*101d0*/  STL [R1+0x4b4], R5 ;  /* 0x0004b40501007387 */ /* 0x000fe80000100800 */
[----:B------:R0:W-:Y:S04]  /*101e0*/  STL [R1+0x3e84], R3 ;  /* 0x003e840301007387 */ /* 0x0001e80000100800 */
[----:B0-----:R-:W2:Y:S04]  /*101f0*/  LDL.LU R3, [R1+0x6a4] ;  /* 0x0006a40001037983 */ /* 0x001ea80000300800 */
[----:B------:R-:W4:Y:S01]  /*10200*/  LDL.LU R17, [R1+0x6a8] ;  /* 0x0006a80001117983 */ /* 0x000f220000300800 */
[----:B------:R-:W-:-:S02]  /*10210*/  ISETP.GT.U32.AND P4, PT, R0, R2, PT ;  /* 0x000000020000720c */ /* 0x000fc40003f84070 */
[C---:B------:R-:W-:Y:S02]  /*10220*/  ISETP.GT.U32.AND P6, PT, R0.reuse, R13, PT ;  /* 0x0000000d0000720c */ /* 0x040fe40003fc4070 */
[----:B------:R-:W-:-:S09]  /*10230*/  ISETP.GT.U32.AND P2, PT, R0, R7, PT ;  /* 0x000000070000720c */ /* 0x000fd20003f44070 */
[--C-:B------:R-:W-:Y:S01]  /*10240*/  @!P4 IMAD.IADD R2, R2, 0x1, -R0.reuse ;  /* 0x000000010202c824 */ /* 0x100fe200078e0a00 */
[C---:B------:R-:W-:Y:S01]  /*10250*/  ISETP.GT.U32.AND P4, PT, R0.reuse, R9, PT ;  /* 0x000000090000720c */ /* 0x040fe20003f84070 */
[--C-:B------:R-:W-:Y:S02]  /*10260*/  @!P6 IMAD.IADD R13, R13, 0x1, -R0.reuse ;  /* 0x000000010d0de824 */ /* 0x100fe400078e0a00 */
[----:B------:R-:W-:Y:S01]  /*10270*/  @!P2 IMAD.IADD R7, R7, 0x1, -R0 ;  /* 0x000000010707a824 */ /* 0x000fe200078e0a00 */
[----:B---3--:R-:W-:Y:S02]  /*10280*/  IABS R11, R11 ;  /* 0x0000000b000b7213 */ /* 0x008fe40000000000 */
[----:B------:R-:W-:-:S03]  /*10290*/  ISETP.GT.U32.AND P2, PT, R0, R13, PT ;  /* 0x0000000d0000720c */ /* 0x000fc60003f44070 */
[----:B------:R-:W-:-:S04]  /*102a0*/  IMAD.HI.U32 R8, R6, R11, RZ ;  /* 0x0000000b06087227 */ /* 0x000fc800078e00ff */
[----:B------:R-:W-:Y:S02]  /*102b0*/  IMAD.MOV R8, RZ, RZ, -R8 ;  /* 0x000000ffff087224 */ /* 0x000fe400078e0a08 */
[--C-:B------:R-:W-:Y:S02]  /*102c0*/  @!P4 IMAD.IADD R9, R9, 0x1, -R0.reuse ;  /* 0x000000010909c824 */ /* 0x100fe400078e0a00 */
[C---:B------:R-:W-:Y:S02]  /*102d0*/  IMAD R11, R0.reuse, R8, R11 ;  /* 0x00000008000b7224 */ /* 0x040fe400078e020b */
[----:B------:R-:W-:Y:S01]  /*102e0*/  @!P2 IMAD.IADD R13, R13, 0x1, -R0 ;  /* 0x000000010d0da824 */ /* 0x000fe200078e0a00 */
[C---:B------:R-:W-:Y:S02]  /*102f0*/  ISETP.GT.U32.AND P4, PT, R0.reuse, R9, PT ;  /* 0x000000090000720c */ /* 0x040fe40003f84070 */
[----:B------:R-:W-:-:S11]  /*10300*/  ISETP.GT.U32.AND P2, PT, R0, R11, PT ;  /* 0x0000000b0000720c */ /* 0x000fd60003f44070 */
[--C-:B------:R-:W-:Y:S02]  /*10310*/  @!P4 IMAD.IADD R9, R9, 0x1, -R0.reuse ;  /* 0x000000010909c824 */ /* 0x100fe400078e0a00 */
[----:B------:R-:W-:Y:S01]  /*10320*/  @!P2 IMAD.IADD R11, R11, 0x1, -R0 ;  /* 0x000000010b0ba824 */ /* 0x000fe200078e0a00 */
[----:B------:R-:W-:Y:S02]  /*10330*/  IABS R5, R15 ;  /* 0x0000000f00057213 */ /* 0x000fe40000000000 */
[----:B------:R-:W3:Y:S01]  /*10340*/  LDL R15, [R1+0x6b8] ;  /* 0x0006b800010f7983 */ /* 0x000ee20000100800 */
[----:B--2---:R-:W-:-:S03]  /*10350*/  ISETP.GE.AND P4, PT, R3, RZ, PT ;  /* 0x000000ff0300720c */ /* 0x004fc60003f86270 */
[----:B------:R-:W2:Y:S01]  /*10360*/  LDL.LU R3, [R1+0x3e84] ;  /* 0x003e840001037983 */ /* 0x000ea20000300800 */
[----:B----4-:R-:W-:-:S03]  /*10370*/  ISETP.GE.AND P2, PT, R17, RZ, PT ;  /* 0x000000ff1100720c */ /* 0x010fc60003f46270 */
[----:B------:R-:W4:Y:S01]  /*10380*/  LDL.LU R17, [R1+0x3e80] ;  /* 0x003e800001117983 */ /* 0x000f220000300800 */
[----:B------:R-:W-:Y:S01]  /*10390*/  IMAD.MOV.U32 R8, RZ, RZ, R4 ;  /* 0x000000ffff087224 */ /* 0x000fe200078e0004 */
[----:B------:R-:W-:Y:S02]  /*103a0*/  IABS R4, R10 ;  /* 0x0000000a00047213 */ /* 0x000fe40000000000 */
[----:B------:R-:W-:Y:S01]  /*103b0*/  ISETP.GT.U32.AND P0, PT, R0, R7, PT ;  /* 0x000000070000720c */ /* 0x000fe20003f04070 */
[----:B------:R-:W-:Y:S01]  /*103c0*/  IMAD.HI.U32 R10, R6, R8, RZ ;  /* 0x00000008060a7227 */ /* 0x000fe200078e00ff */
[----:B------:R-:W-:-:S03]  /*103d0*/  ISETP.GT.U32.AND P6, PT, R0, R2, PT ;  /* 0x000000020000720c */ /* 0x000fc60003fc4070 */
[----:B------:R-:W-:-:S04]  /*103e0*/  IMAD.MOV R10, RZ, RZ, -R10 ;  /* 0x000000ffff0a7224 */ /* 0x000fc800078e0a0a */
[----:B------:R-:W-:Y:S02]  /*103f0*/  IMAD R10, R0, R10, R8 ;  /* 0x0000000a000a7224 */ /* 0x000fe400078e0208 */
[----:B------:R-:W-:-:S04]  /*10400*/  IMAD.HI.U32 R8, R6, R5, RZ ;  /* 0x0000000506087227 */ /* 0x000fc800078e00ff */
[----:B------:R-:W-:Y:S01]  /*10410*/  @!P0 IMAD.IADD R7, R7, 0x1, -R0 ;  /* 0x0000000107078824 */ /* 0x000fe200078e0a00 */
[----:B------:R-:W-:Y:S01]  /*10420*/  ISETP.GE.AND P0, PT, R14, RZ, PT ;  /* 0x000000ff0e00720c */ /* 0x000fe20003f06270 */
[----:B------:R-:W-:Y:S02]  /*10430*/  IMAD.MOV R8, RZ, RZ, -R8 ;  /* 0x000000ffff087224 */ /* 0x000fe400078e0a08 */
[----:B------:R-:W-:-:S04]  /*10440*/  IMAD.HI.U32 R14, R6, R4, RZ ;  /* 0x00000004060e7227 */ /* 0x000fc800078e00ff */
[----:B------:R-:W-:Y:S02]  /*10450*/  @!P6 IMAD.IADD R2, R2, 0x1, -R0 ;  /* 0x000000010202e824 */ /* 0x000fe400078e0a00 */
[----:B------:R-:W-:Y:S02]  /*10460*/  IMAD R8, R0, R8, R5 ;  /* 0x0000000800087224 */ /* 0x000fe400078e0205 */
[----:B------:R-:W-:Y:S02]  /*10470*/  IMAD.MOV.U32 R5, RZ, RZ, R13 ;  /* 0x000000ffff057224 */ /* 0x000fe400078e000d */
[----:B------:R-:W-:Y:S02]  /*10480*/  IMAD.MOV R14, RZ, RZ, -R14 ;  /* 0x000000ffff0e7224 */ /* 0x000fe400078e0a0e */
[----:B------:R-:W-:Y:S02]  /*10490*/  @!P5 IMAD.MOV R2, RZ, RZ, -R2 ;  /* 0x000000ffff02d224 */ /* 0x000fe400078e0a02 */
[----:B------:R-:W-:-:S02]  /*104a0*/  @!P3 IMAD.MOV R5, RZ, RZ, -R5 ;  /* 0x000000ffff05b224 */ /* 0x000fc400078e0a05 */
[----:B------:R-:W-:Y:S02]  /*104b0*/  IMAD R14, R0, R14, R4 ;  /* 0x0000000e000e7224 */ /* 0x000fe400078e0204 */
[----:B------:R-:W2:Y:S01]  /*104c0*/  LDL R4, [R1+0x6bc] ;  /* 0x0006bc0001047983 */ /* 0x000ea20000100800 */
[----:B------:R-:W-:-:S03]  /*104d0*/  @!P1 IMAD.MOV R7, RZ, RZ, -R7 ;  /* 0x000000ffff079224 */ /* 0x000fc600078e0a07 */
[----:B------:R-:W2:Y:S04]  /*104e0*/  LDL.LU R13, [R1+0x7e8] ;  /* 0x0007e800010d7983 */ /* 0x000ea80000300800 */
[----:B------:R-:W-:Y:S04]  /*104f0*/  STL [R1+0x4b0], R2 ;  /* 0x0004b00201007387 */ /* 0x000fe80000100800 */
[----:B------:R0:W-:Y:S02]  /*10500*/  STL [R1+0x4ac], R5 ;  /* 0x0004ac0501007387 */ /* 0x0001e40000100800 */
[----:B0-----:R-:W-:-:S02]  /*10510*/  IMAD.MOV.U32 R5, RZ, RZ, R9 ;  /* 0x000000ffff057224 */ /* 0x001fc400078e0009 */
[----:B------:R-:W2:Y:S02]  /*10520*/  LDL.LU R9, [R1+0x6c0] ;  /* 0x0006c00001097983 */ /* 0x000ea40000300800 */
[----:B------:R-:W-:Y:S02]  /*10530*/  @!P0 IMAD.MOV R5, RZ, RZ, -R5 ;  /* 0x000000ffff058224 */ /* 0x000fe400078e0a05 */
[----:B------:R0:W-:Y:S04]  /*10540*/  STL [R1+0x4a8], R7 ;  /* 0x0004a80701007387 */ /* 0x0001e80000100800 */
[----:B0-----:R-:W2:Y:S01]  /*10550*/  LDL.LU R7, [R1+0x6b4] ;  /* 0x0006b40001077983 */ /* 0x001ea20000300800 */
[----:B----4-:R-:W-:-:S03]  /*10560*/  ISETP.GE.AND P0, PT, R17, RZ, PT ;  /* 0x000000ff1100720c */ /* 0x010fc60003f06270 */
[----:B------:R-:W4:Y:S01]  /*10570*/  LDL.LU R17, [R1+0x6c8] ;  /* 0x0006c80001117983 */ /* 0x000f220000300800 */
[----:B------:R-:W-:Y:S02]  /*10580*/  ISETP.GT.U32.AND P6, PT, R0, R12, PT ;  /* 0x0000000c0000720c */ /* 0x000fe40003fc4070 */
[----:B---3--:R-:W-:-:S11]  /*10590*/  IABS R15, R15 ;  /* 0x0000000f000f7213 */ /* 0x008fd60000000000 */
[----:B------:R-:W-:-:S05]  /*105a0*/  @!P6 IMAD.IADD R12, R12, 0x1, -R0 ;  /* 0x000000010c0ce824 */ /* 0x000fca00078e0a00 */
[----:B------:R-:W-:Y:S01]  /*105b0*/  ISETP.GT.U32.AND P5, PT, R0, R12, PT ;  /* 0x0000000c0000720c */ /* 0x000fe20003fa4070 */
[----:B------:R-:W-:Y:S01]  /*105c0*/  IMAD.HI.U32 R2, R6, R15, RZ ;  /* 0x0000000f06027227 */ /* 0x000fe200078e00ff */
[----:B----4-:R0:W-:Y:S04]  /*105d0*/  STL [R1+0x3e7c], R17 ;  /* 0x003e7c1101007387 */ /* 0x0101e80000100800 */
[----:B------:R-:W-:Y:S04]  /*105e0*/  STL [R1+0x4a4], R5 ;  /* 0x0004a40501007387 */ /* 0x000fe80000100800 */
[----:B0-----:R-:W3:Y:S01]  /*105f0*/  LDL.LU R17, [R1+0x6b0] ;  /* 0x0006b00001117983 */ /* 0x001ee20000300800 */
[----:B------:R-:W-:-:S02]  /*10600*/  IMAD.MOV R2, RZ, RZ, -R2 ;  /* 0x000000ffff027224 */ /* 0x000fc400078e0a02 */
[----:B------:R-:W-:Y:S01]  /*10610*/  @!P5 IMAD.IADD R12, R12, 0x1, -R0 ;  /* 0x000000010c0cd824 */ /* 0x000fe200078e0a00 */
[C---:B------:R-:W-:Y:S01]  /*10620*/  ISETP.GT.U32.AND P3, PT, R0.reuse, R11, PT ;  /* 0x0000000b0000720c */ /* 0x040fe20003f64070 */
[----:B------:R-:W-:Y:S02]  /*10630*/  IMAD R2, R0, R2, R15 ;  /* 0x0000000200027224 */ /* 0x000fe400078e020f */
[----:B--2---:R-:W-:Y:S02]  /*10640*/  IMAD.MOV.U32 R15, RZ, RZ, R13 ;  /* 0x000000ffff0f7224 */ /* 0x004fe400078e000d */
[----:B------:R-:W-:Y:S02]  /*10650*/  IMAD.MOV.U32 R13, RZ, RZ, R12 ;  /* 0x000000ffff0d7224 */ /* 0x000fe400078e000c */
[----:B------:R-:W2:Y:S06]  /*10660*/  LDL.LU R12, [R1+0x6c4] ;  /* 0x0006c400010c7983 */ /* 0x000eac0000300800 */
[----:B------:R-:W-:-:S02]  /*10670*/  @!P3 IMAD.IADD R11, R11, 0x1, -R0 ;  /* 0x000000010b0bb824 */ /* 0x000fc400078e0a00 */
[----:B------:R-:W-:-:S05]  /*10680*/  @!P4 IMAD.MOV R13, RZ, RZ, -R13 ;  /* 0x000000ffff0dc224 */ /* 0x000fca00078e0a0d */
[----:B------:R0:W-:Y:S04]  /*10690*/  STL [R1+0x4a0], R13 ;  /* 0x0004a00d01007387 */ /* 0x0001e80000100800 */
[----:B0-----:R-:W4:Y:S01]  /*106a0*/  LDL.LU R13, [R1+0x6bc] ;  /* 0x0006bc00010d7983 */ /* 0x001f220000300800 */
[----:B------:R-:W-:-:S13]  /*106b0*/  ISETP.GT.U32.AND P6, PT, R0, R10, PT ;  /* 0x0000000a0000720c */ /* 0x000fda0003fc4070 */
[----:B------:R-:W-:Y:S01]  /*106c0*/  @!P6 IMAD.IADD R10, R10, 0x1, -R0 ;  /* 0x000000010a0ae824 */ /* 0x000fe200078e0a00 */
[----:B---3--:R-:W-:Y:S01]  /*106d0*/  ISETP.GE.AND P3, PT, R17, RZ, PT ;  /* 0x000000ff1100720c */ /* 0x008fe20003f66270 */
[----:B------:R-:W-:Y:S02]  /*106e0*/  IMAD.MOV.U32 R17, RZ, RZ, R11 ;  /* 0x000000ffff117224 */ /* 0x000fe400078e000b */
[----:B------:R-:W3:Y:S02]  /*106f0*/  LDL.LU R11, [R1+0x6b8] ;  /* 0x0006b800010b7983 */ /* 0x000ee40000300800 */
[----:B------:R-:W-:-:S05]  /*10700*/  @!P2 IMAD.MOV R17, RZ, RZ, -R17 ;  /* 0x000000ffff11a224 */ /* 0x000fca00078e0a11 */
[----:B------:R0:W-:Y:S04]  /*10710*/  STL [R1+0x49c], R17 ;  /* 0x00049c1101007387 */ /* 0x0001e80000100800 */
[----:B0-----:R-:W4:Y:S01]  /*10720*/  LDL.LU R17, [R1+0x3e7c] ;  /* 0x003e7c0001117983 */ /* 0x001f220000300800 */
[C---:B------:R-:W-:Y:S02]  /*10730*/  ISETP.GT.U32.AND P6, PT, R0.reuse, R10, PT ;  /* 0x0000000a0000720c */ /* 0x040fe40003fc4070 */
[C---:B------:R-:W-:Y:S02]  /*10740*/  ISETP.GT.U32.AND P5, PT, R0.reuse, R8, PT ;  /* 0x000000080000720c */ /* 0x040fe40003fa4070 */
[----:B------:R-:W-:Y:S02]  /*10750*/  ISETP.GT.U32.AND P1, PT, R0, R14, PT ;  /* 0x0000000e0000720c */ /* 0x000fe40003f24070 */
[----:B------:R-:W-:-:S07]  /*10760*/  IABS R4, R4 ;  /* 0x0000000400047213 */ /* 0x000fce0000000000 */
[----:B------:R-:W-:Y:S02]  /*10770*/  @!P6 IADD3 R10, R10, -R0, RZ ;  /* 0x800000000a0ae210 */ /* 0x000fe40007ffe0ff */
[----:B------:R-:W-:Y:S01]  /*10780*/  ISETP.GT.U32.AND P6, PT, R0, R2, PT ;  /* 0x000000020000720c */ /* 0x000fe20003fc4070 */
[----:B------:R-:W-:-:S04]  /*10790*/  IMAD.HI.U32 R5, R6, R4, RZ ;  /* 0x0000000406057227 */ /* 0x000fc800078e00ff */
[--C-:B------:R-:W-:Y:S02]  /*107a0*/  @!P5 IMAD.IADD R8, R8, 0x1, -R0.reuse ;  /* 0x000000010808d824 */ /* 0x100fe400078e0a00 */
[----:B------:R-:W-:Y:S02]  /*107b0*/  IMAD.MOV R5, RZ, RZ, -R5 ;  /* 0x000000ffff057224 */ /* 0x000fe400078e0a05 */
[----:B------:R-:W-:Y:S01]  /*107c0*/  @!P1 IMAD.IADD R14, R14, 0x1, -R0 ;  /* 0x000000010e0e9824 */ /* 0x000fe200078e0a00 */
[----:B------:R-:W-:-:S03]  /*107d0*/  ISETP.GE.AND P1, PT, R7, RZ, PT ;  /* 0x000000ff0700720c */ /* 0x000fc60003f26270 */
[----:B------:R-:W-:Y:S01]  /*107e0*/  @!P6 IMAD.IADD R2, R2, 0x1, -R0 ;  /* 0x000000010202e824 */ /* 0x000fe200078e0a00 */
[C---:B------:R-:W-:Y:S01]  /*107f0*/  ISETP.GT.U32.AND P6, PT, R0.reuse, R8, PT ;  /* 0x000000080000720c */ /* 0x040fe20003fc4070 */
[----:B------:R-:W-:Y:S01]  /*10800*/  IMAD R7, R0, R5, R4 ;  /* 0x0000000500077224 */ /* 0x000fe200078e0204 */
[----:B--2---:R-:W-:Y:S01]  /*10810*/  IABS R5, R12 ;  /* 0x0000000c00057213 */ /* 0x004fe20000000000 */
[----:B------:R-:W-:-:S05]  /*10820*/  @!P0 IMAD.MOV R10, RZ, RZ, -R10 ;  /* 0x000000ffff0a8224 */ /* 0x000fca00078e0a0a */
[----:B------:R0:W-:Y:S05]  /*10830*/  STL [R1+0x498], R10 ;  /* 0x0004980a01007387 */ /* 0x0001ea0000100800 */
[----:B------:R-:W-:Y:S02]  /*10840*/  @!P6 IMAD.IADD R8, R8, 0x1, -R0 ;  /* 0x000000010808e824 */ /* 0x000fe400078e0a00 */
[----:B0-----:R-:W-:Y:S02]  /*10850*/  IMAD.MOV.U32 R10, RZ, RZ, R5 ;  /* 0x000000ffff0a7224 */ /* 0x001fe400078e0005 */
[----:B------:R-:W-:-:S05]  /*10860*/  IMAD.MOV.U32 R5, RZ, RZ, R9 ;  /* 0x000000ffff057224 */ /* 0x000fca00078e0009 */
[----:B------:R-:W-:Y:S02]  /*10870*/  ISETP.GE.AND P6, PT, R5, RZ, PT ;  /* 0x000000ff0500720c */ /* 0x000fe40003fc6270 */
[----:B------:R-:W0:Y:S01]  /*10880*/  S2R R5, SR_TID.X ;  /* 0x0000000000057919 */ /* 0x000e220000002100 */
[----:B------:R-:W-:Y:S02]  /*10890*/  IABS R4, R9 ;  /* 0x0000000900047213 */ /* 0x000fe40000000000 */
[----:B0-----:R-:W-:Y:S02]  /*108a0*/  LOP3.LUT R5, R5, 0x3f, RZ, 0xc0, !PT ;  /* 0x0000003f05057812 */ /* 0x001fe400078ec0ff */
[----:B----4-:R-:W-:Y:S01]  /*108b0*/  IABS R9, R17 ;  /* 0x0000001100097213 */ /* 0x010fe20000000000 */
[----:B------:R0:W-:Y:S02]  /*108c0*/  STL [R1+0x3e78], R17 ;  /* 0x003e781101007387 */ /* 0x0001e40000100800 */
[----:B0-----:R-:W0:Y:S02]  /*108d0*/  LDC R17, c[0x0][0x23c] ;  /* 0x00008f00ff117b82 */ /* 0x001e240000000800 */
[----:B0-----:R-:W-:-:S02]  /*108e0*/  IMAD R5, R5, R17, RZ ;  /* 0x0000001105057224 */ /* 0x001fc400078e02ff */
[----:B------:R-:W2:Y:S01]  /*108f0*/  LDL R17, [R1+0x6cc] ;  /* 0x0006cc0001117983 */ /* 0x000ea20000100800 */
[----:B------:R-:W-:Y:S02]  /*10900*/  ISETP.GT.U32.AND P5, PT, R0, R7, PT ;  /* 0x000000070000720c */ /* 0x000fe40003fa4070 */
[----:B---3--:R-:W-:Y:S01]  /*10910*/  ISETP.GE.AND P0, PT, R11, RZ, PT ;  /* 0x000000ff0b00720c */ /* 0x008fe20003f06270 */
[----:B------:R-:W-:Y:S01]  /*10920*/  IMAD.HI.U32 R11, R6, R10, RZ ;  /* 0x0000000a060b7227 */ /* 0x000fe200078e00ff */
[----:B------:R-:W-:-:S03]  /*10930*/  ISETP.GT.U32.AND P4, PT, R0, R14, PT ;  /* 0x0000000e0000720c */ /* 0x000fc60003f84070 */
[----:B------:R-:W-:-:S04]  /*10940*/  IMAD.MOV R11, RZ, RZ, -R11 ;  /* 0x000000ffff0b7224 */ /* 0x000fc800078e0a0b */
[C---:B------:R-:W-:Y:S02]  /*10950*/  IMAD R10, R0.reuse, R11, R10 ;  /* 0x0000000b000a7224 */ /* 0x040fe400078e020a */
[----:B------:R-:W0:Y:S01]  /*10960*/  LDC R11, c[0x0][0x23c] ;  /* 0x00008f00ff0b7b82 */ /* 0x000e220000000800 */
[----:B------:R-:W-:Y:S01]  /*10970*/  @!P5 IMAD.IADD R7, R7, 0x1, -R0 ;  /* 0x000000010707d824 */ /* 0x000fe200078e0a00 */
[----:B------:R-:W-:-:S04]  /*10980*/  ISETP.GT.U32.AND P2, PT, R0, R2, PT ;  /* 0x000000020000720c */ /* 0x000fc80003f44070 */
[----:B------:R-:W-:Y:S01]  /*10990*/  ISETP.GT.U32.AND P5, PT, R0, R7, PT ;  /* 0x000000070000720c */ /* 0x000fe20003fa4070 */
[----:B------:R-:W-:Y:S01]  /*109a0*/  @!P4 IMAD.IADD R14, R14, 0x1, -R0 ;  /* 0x000000010e0ec824 */ /* 0x000fe200078e0a00 */
[----:B------:R-:W-:Y:S01]  /*109b0*/  ISETP.GE.AND P4, PT, R13, RZ, PT ;  /* 0x000000ff0d00720c */ /* 0x000fe20003f86270 */
[----:B------:R-:W-:-:S04]  /*109c0*/  IMAD.HI.U32 R13, R6, R4, RZ ;  /* 0x00000004060d7227 */ /* 0x000fc800078e00ff */
[----:B------:R-:W-:-:S04]  /*109d0*/  IMAD.MOV R13, RZ, RZ, -R13 ;  /* 0x000000ffff0d7224 */ /* 0x000fc800078e0a0d */
[----:B------:R-:W-:Y:S02]  /*109e0*/  IMAD R13, R0, R13, R4 ;  /* 0x0000000d000d7224 */ /* 0x000fe400078e0204 */
[--C-:B------:R-:W-:Y:S01]  /*109f0*/  @!P5 IMAD.IADD R7, R7, 0x1, -R0.reuse ;  /* 0x000000010707d824 */ /* 0x100fe200078e0a00 */
[----:B------:R-:W-:Y:S01]  /*10a00*/  LEA R4, P5, R5, UR6, 0x1 ;  /* 0x0000000605047c11 */ /* 0x000fe2000f8a08ff */
[----:B------:R-:W-:Y:S01]  /*10a10*/  @!P2 IMAD.IADD R2, R2, 0x1, -R0 ;  /* 0x000000010202a824 */ /* 0x000fe200078e0a00 */
[----:B------:R-:W-:Y:S01]  /*10a20*/  ISETP.GE.AND P2, PT, R12, RZ, PT ;  /* 0x000000ff0c00720c */ /* 0x000fe20003f46270 */
[----:B0-----:R-:W-:Y:S01]  /*10a30*/  IMAD R11, R11, 0x40, R5 ;  /* 0x000000400b0b7824 */ /* 0x001fe200078e0205 */
[----:B------:R-:W-:Y:S01]  /*10a40*/  LEA.HI.X.SX32 R5, R5, UR7, 0x1, P5 ;  /* 0x0000000705057c11 */ /* 0x000fe2000a8f0eff */
[----:B------:R-:W-:Y:S01]  /*10a50*/  IMAD.HI.U32 R12, R6, R9, RZ ;  /* 0x00000009060c7227 */ /* 0x000fe200078e00ff */
[----:B------:R-:W-:Y:S03]  /*10a60*/  STL [R1+0x3bb8], R4 ;  /* 0x003bb80401007387 */ /* 0x000fe60000100800 */
[----:B------:R-:W-:Y:S01]  /*10a70*/  @!P3 IMAD.MOV R14, RZ, RZ, -R14 ;  /* 0x000000ffff0eb224 */ /* 0x000fe200078e0a0e */
[----:B------:R0:W-:Y:S01]  /*10a80*/  STL [R1+0x3bb4], R5 ;  /* 0x003bb40501007387 */ /* 0x0001e20000100800 */
[----:B------:R-:W-:-:S04]  /*10a90*/  IMAD.MOV R12, RZ, RZ, -R12 ;  /* 0x000000ffff0c7224 */ /* 0x000fc800078e0a0c */
[----:B------:R-:W-:Y:S02]  /*10aa0*/  IMAD R9, R0, R12, R9 ;  /* 0x0000000c00097224 */ /* 0x000fe400078e0209 */
[----:B0-----:R-:W-:Y:S02]  /*10ab0*/  IMAD.MOV.U32 R5, RZ, RZ, R18 ;  /* 0x000000ffff057224 */ /* 0x001fe400078e0012 */
[----:B------:R-:W3:Y:S04]  /*10ac0*/  LDL.LU R18, [R1+0x6d8] ;  /* 0x0006d80001127983 */ /* 0x000ee80000300800 */
[----:B------:R0:W-:Y:S01]  /*10ad0*/  STL [R1+0x104], R14 ;  /* 0x0001040e01007387 */ /* 0x0001e20000100800 */
[----:B------:R-:W-:Y:S01]  /*10ae0*/  IMAD.MOV.U32 R4, RZ, RZ, R15 ;  /* 0x000000ffff047224 */ /* 0x000fe200078e000f */
[----:B0-----:R-:W-:-:S04]  /*10af0*/  LEA R14, P5, R11, UR6, 0x1 ;  /* 0x000000060b0e7c11 */ /* 0x001fc8000f8a08ff */
[----:B------:R-:W-:Y:S01]  /*10b00*/  LEA.HI.X.SX32 R15, R11, UR7, 0x1, P5 ;  /* 0x000000070b0f7c11 */ /* 0x000fe2000a8f0eff */
[----:B------:R-:W-:Y:S01]  /*10b10*/  @!P0 IMAD.MOV R2, RZ, RZ, -R2 ;  /* 0x000000ffff028224 */ /* 0x000fe200078e0a02 */
[----:B------:R-:W4:Y:S01]  /*10b20*/  LDL R11, [R1+0x6d0] ;  /* 0x0006d000010b7983 */ /* 0x000f220000100800 */
[----:B------:R-:W-:Y:S01]  /*10b30*/  @!P4 IMAD.MOV R7, RZ, RZ, -R7 ;  /* 0x000000ffff07c224 */ /* 0x000fe200078e0a07 */
[----:B--2---:R-:W-:Y:S01]  /*10b40*/  IABS R12, R17 ;  /* 0x00000011000c7213 */ /* 0x004fe20000000000 */
[----:B------:R-:W-:Y:S01]  /*10b50*/  IMAD.MOV.U32 R17, RZ, RZ, R8 ;  /* 0x000000ffff117224 */ /* 0x000fe200078e0008 */
[----:B------:R-:W-:Y:S01]  /*10b60*/  ISETP.GT.U32.AND P3, PT, R0, R13, PT ;  /* 0x0000000d0000720c */ /* 0x000fe20003f64070 */
[----:B------:R-:W2:Y:S01]  /*10b70*/  LDL R8, [R1+0x6d4] ;  /* 0x0006d40001087983 */ /* 0x000ea20000100800 */
[----:B------:R-:W-:Y:S01]  /*10b80*/  ULDC.64 UR6, c[0x0][0x210] ;  /* 0x0000840000067ab9 */ /* 0x000fe20000000a00 */
[----:B------:R-:W-:Y:S02]  /*10b90*/  @!P1 IMAD.MOV R17, RZ, RZ, -R17 ;  /* 0x000000ffff119224 */ /* 0x000fe400078e0a11 */
[----:B------:R-:W-:Y:S04]  /*10ba0*/  STL [R1+0x3c14], R14 ;  /* 0x003c140e01007387 */ /* 0x000fe80000100800 */
[----:B------:R0:W-:Y:S04]  /*10bb0*/  STL [R1+0x3c10], R15 ;  /* 0x003c100f01007387 */ /* 0x0001e80000100800 */
[----:B0-----:R-:W3:Y:S04]  /*10bc0*/  LDL.LU R15, [R1+0x6cc] ;  /* 0x0006cc00010f7983 */ /* 0x001ee80000300800 */
[----:B------:R0:W-:Y:S04]  /*10bd0*/  STL [R1+0xe4], R17 ;  /* 0x0000e41101007387 */ /* 0x0001e80000100800 */
[----:B0-----:R-:W3:Y:S01]  /*10be0*/  LDL.LU R17, [R1+0x3e78] ;  /* 0x003e780001117983 */ /* 0x001ee20000300800 */
[----:B------:R-:W-:-:S03]  /*10bf0*/  IMAD.MOV.U32 R14, RZ, RZ, R5 ;  /* 0x000000ffff0e7224 */ /* 0x000fc600078e0005 */
[----:B------:R-:W-:Y:S04]  /*10c00*/  STL [R1+0x60], R2 ;  /* 0x0000600201007387 */ /* 0x000fe80000100800 */
[----:B------:R-:W-:Y:S04]  /*10c10*/  STL [R1+0x3e74], R6 ;  /* 0x003e740601007387 */ /* 0x000fe80000100800 */
[----:B------:R-:W-:Y:S04]  /*10c20*/  STL [R1+0x48], R7 ;  /* 0x0000480701007387 */ /* 0x000fe80000100800 */
[----:B------:R0:W-:Y:S04]  /*10c30*/  STL [R1+0x3e70], R14 ;  /* 0x003e700e01007387 */ /* 0x0001e80000100800 */
[----:B0-----:R-:W3:Y:S01]  /*10c40*/  LDL.LU R14, [R1+0x6d4] ;  /* 0x0006d400010e7983 */ /* 0x001ee20000300800 */
[----:B------:R-:W-:-:S05]  /*10c50*/  @!P3 IMAD.IADD R13, R13, 0x1, -R0 ;  /* 0x000000010d0db824 */ /* 0x000fca00078e0a00 */
[C---:B------:R-:W-:Y:S02]  /*10c60*/  ISETP.GT.U32.AND P3, PT, R0.reuse, R13, PT ;  /* 0x0000000d0000720c */ /* 0x040fe40003f64070 */
[----:B------:R-:W-:Y:S01]  /*10c70*/  ISETP.GT.U32.AND P1, PT, R0, R10, PT ;  /* 0x0000000a0000720c */ /* 0x000fe20003f24070 */
[----:B------:R-:W-:Y:S02]  /*10c80*/  IMAD.MOV.U32 R5, RZ, RZ, R4 ;  /* 0x000000ffff057224 */ /* 0x000fe400078e0004 */
[----:B------:R-:W-:Y:S02]  /*10c90*/  IMAD.MOV.U32 R4, RZ, RZ, R16 ;  /* 0x000000ffff047224 */ /* 0x000fe400078e0010 */
[----:B------:R-:W-:Y:S01]  /*10ca0*/  IMAD.HI.U32 R16, R6, R12, RZ ;  /* 0x0000000c06107227 */ /* 0x000fe200078e00ff */
[----:B----4-:R-:W-:-:S05]  /*10cb0*/  IABS R11, R11 ;  /* 0x0000000b000b7213 */ /* 0x010fca0000000000 */
[--C-:B------:R-:W-:Y:S02]  /*10cc0*/  @!P3 IMAD.IADD R13, R13, 0x1, -R0.reuse ;  /* 0x000000010d0db824 */ /* 0x100fe400078e0a00 */
[----:B------:R-:W-:Y:S01]  /*10cd0*/  @!P1 IMAD.IADD R10, R10, 0x1, -R0 ;  /* 0x000000010a0a9824 */ /* 0x000fe200078e0a00 */
[----:B--2---:R-:W-:-:S05]  /*10ce0*/  IABS R8, R8 ;  /* 0x0000000800087213 */ /* 0x004fca0000000000 */
[----:B------:R-:W-:Y:S02]  /*10cf0*/  IMAD.MOV.U32 R2, RZ, RZ, R8 ;  /* 0x000000ffff027224 */ /* 0x000fe400078e0008 */
[----:B------:R-:W-:-:S04]  /*10d00*/  IMAD.HI.U32 R8, R6, R11, RZ ;  /* 0x0000000b06087227 */ /* 0x000fc800078e00ff */
[----:B------:R-:W-:-:S04]  /*10d10*/  IMAD.MOV R8, RZ, RZ, -R8 ;  /* 0x000000ffff087224 */ /* 0x000fc800078e0a08 */
[----:B------:R-:W-:Y:S01]  /*10d20*/  IMAD R11, R0, R8, R11 ;  /* 0x00000008000b7224 */ /* 0x000fe200078e020b */
[----:B---3--:R-:W-:Y:S02]  /*10d30*/  ISETP.GE.AND P1, PT, R15, RZ, PT ;  /* 0x000000ff0f00720c */ /* 0x008fe40003f26270 */
[----:B------:R-:W-:Y:S01]  /*10d40*/  ISETP.GE.AND P0, PT, R17, RZ, PT ;  /* 0x000000ff1100720c */ /* 0x000fe20003f06270 */
[----:B------:R-:W-:Y:S02]  /*10d50*/  IMAD.MOV R17, RZ, RZ, -R16 ;  /* 0x000000ffff117224 */ /* 0x000fe400078e0a10 */
[----:B------:R-:W-:-:S04]  /*10d60*/  IMAD.HI.U32 R16, R6, R2, RZ ;  /* 0x0000000206107227 */ /* 0x000fc800078e00ff */
[----:B------:R-:W-:Y:S02]  /*10d70*/  IMAD.MOV.U32 R6, RZ, RZ, R13 ;  /* 0x000000ffff067224 */ /* 0x000fe400078e000d */
[----:B------:R-:W-:Y:S02]  /*10d80*/  IMAD R12, R0, R17, R12 ;  /* 0x00000011000c7224 */ /* 0x000fe400078e020c */
[----:B------:R-:W-:Y:S01]  /*10d90*/  IMAD.MOV R16, RZ, RZ, -R16 ;  /* 0x000000ffff107224 */ /* 0x000fe200078e0a10 */
[----:B------:R-:W2:Y:S01]  /*10da0*/  LDL R17, [R1+0x6e0] ;  /* 0x0006e00001117983 */ /* 0x000ea20000100800 */
[----:B------:R-:W-:-:S03]  /*10db0*/  @!P6 IMAD.MOV R6, RZ, RZ, -R6 ;  /* 0x000000ffff06e224 */ /* 0x000fc600078e0a06 */
[----:B------:R-:W3:Y:S01]  /*10dc0*/  LDL.LU R15, [R1+0x6e4] ;  /* 0x0006e400010f7983 */ /* 0x000ee20000300800 */
[C---:B------:R-:W-:Y:S01]  /*10dd0*/  ISETP.GT.U32.AND P3, PT, R0.reuse, R12, PT ;  /* 0x0000000c0000720c */ /* 0x040fe20003f64070 */
[----:B------:R-:W-:Y:S02]  /*10de0*/  IMAD R2, R0, R16, R2 ;  /* 0x0000001000027224 */ /* 0x000fe400078e0202 */
[----:B------:R-:W4:Y:S04]  /*10df0*/  LDL R8, [R1+0x6dc] ;  /* 0x0006dc0001087983 */ /* 0x000f280000100800 */
[----:B------:R-:W3:Y:S04]  /*10e00*/  LDL.LU R16, [R1+0x6d0] ;  /* 0x0006d00001107983 */ /* 0x000ee80000300800 */
[----:B------:R0:W-:Y:S04]  /*10e10*/  STL [R1+0x40], R6 ;  /* 0x0000400601007387 */ /* 0x0001e80000100800 */
[----:B0-----:R-:W3:Y:S01]  /*10e20*/  LDL.LU R6, [R1+0x3e74] ;  /* 0x003e740001067983 */ /* 0x001ee20000300800 */
[----:B------:R-:W-:Y:S01]  /*10e30*/  @!P3 IMAD.IADD R12, R12, 0x1, -R0 ;  /* 0x000000010c0cb824 */ /* 0x000fe200078e0a00 */
[----:B------:R-:W-:-:S02]  /*10e40*/  ISETP.GE.AND P3, PT, R14, RZ, PT ;  /* 0x000000ff0e00720c */ /* 0x000fc40003f66270 */
[----:B------:R-:W3:Y:S01]  /*10e50*/  LDL.LU R14, [R1+0x3e70] ;  /* 0x003e7000010e7983 */ /* 0x000ee20000300800 */
[----:B------:R-:W-:-:S13]  /*10e60*/  ISETP.GT.U32.AND P5, PT, R0, R9, PT ;  /* 0x000000090000720c */ /* 0x000fda0003fa4070 */
[----:B------:R-:W-:Y:S01]  /*10e70*/  @!P5 IMAD.IADD R9, R9, 0x1, -R0 ;  /* 0x000000010909d824 */ /* 0x000fe200078e0a00 */
[----:B------:R-:W-:-:S04]  /*10e80*/  ISETP.GT.U32.AND P5, PT, R0, R10, PT ;  /* 0x0000000a0000720c */ /* 0x000fc80003fa4070 */
[----:B------:R-:W-:Y:S02]  /*10e90*/  ISETP.GT.U32.AND P4, PT, R0, R9, PT ;  /* 0x000000090000720c */ /* 0x000fe40003f84070 */
[----:B------:R-:W-:-:S05]  /*10ea0*/  IABS R7, R18 ;  /* 0x0000001200077213 */ /* 0x000fca0000000000 */
[----:B------:R-:W-:Y:S02]  /*10eb0*/  IMAD.MOV.U32 R13, RZ, RZ, R7 ;  /* 0x000000ffff0d7224 */ /* 0x000fe400078e0007 */
[----:B------:R-:W-:-:S04]  /*10ec0*/  @!P5 IMAD.IADD R10, R10, 0x1, -R0 ;  /* 0x000000010a0ad824 */ /* 0x000fc800078e0a00 */
[----:B------:R-:W-:Y:S02]  /*10ed0*/  @!P4 IMAD.IADD R9, R9, 0x1, -R0 ;  /* 0x000000010909c824 */ /* 0x000fe400078e0a00 */
[----:B------:R-:W-:Y:S02]  /*10ee0*/  @!P2 IMAD.MOV R10, RZ, RZ, -R10 ;  /* 0x000000ffff0aa224 */ /* 0x000fe400078e0a0a */
[----:B------:R-:W-:Y:S01]  /*10ef0*/  @!P0 IMAD.MOV R9, RZ, RZ, -R9 ;  /* 0x000000ffff098224 */ /* 0x000fe200078e0a09 */
[----:B------:R-:W-:Y:S02]  /*10f00*/  ISETP.GE.AND P2, PT, R18, RZ, PT ;  /* 0x000000ff1200720c */ /* 0x000fe40003f46270 */
[----:B------:R0:W-:Y:S04]  /*10f10*/  STL [R1+0x20], R10 ;  /* 0x0000200a01007387 */ /* 0x0001e80000100800 */
[----:B------:R-:W3:Y:S04]  /*10f20*/  LDL R18, [R1+0x6ec] ;  /* 0x0006ec0001127983 */ /* 0x000ee80000100800 */
[----:B------:R3:W-:Y:S01]  /*10f30*/  STL [R1+0x10], R9 ;  /* 0x0000100901007387 */ /* 0x0007e20000100800 */
[----:B--2---:R-:W-:-:S02]  /*10f40*/  IABS R17, R17 ;  /* 0x0000001100117213 */ /* 0x004fc40000000000 */
[----:B----4-:R-:W-:-:S03]  /*10f50*/  IABS R8, R8 ;  /* 0x0000000800087213 */ /* 0x010fc60000000000 */
[----:B0-----:R-:W-:Y:S02]  /*10f60*/  IMAD.MOV.U32 R10, RZ, RZ, R17 ;  /* 0x000000ffff0a7224 */ /* 0x001fe400078e0011 */
[----:B------:R-:W2:Y:S01]  /*10f70*/  LDL.LU R17, [R1+0x6dc] ;  /* 0x0006dc0001117983 */ /* 0x000ea20000300800 */
[----:B---3--:R-:W-:Y:S01]  /*10f80*/  IABS R9, R15 ;  /* 0x0000000f00097213 */ /* 0x008fe20000000000 */
[----:B------:R-:W-:-:S04]  /*10f90*/  IMAD.HI.U32 R7, R6, R8, RZ ;  /* 0x0000000806077227 */ /* 0x000fc800078e00ff */
[----:B------:R-:W-:-:S04]  /*10fa0*/  IMAD.MOV R7, RZ, RZ, -R7 ;  /* 0x000000ffff077224 */ /* 0x000fc800078e0a07 */
[C---:B------:R-:W-:Y:S02]  /*10fb0*/  IMAD R8, R0.reuse, R7, R8 ;  /* 0x0000000700087224 */ /* 0x040fe400078e0208 */
[----:B------:R-:W3:Y:S04]  /*10fc0*/  LDL R7, [R1+0x6e8] ;  /* 0x0006e80001077983 */ /* 0x000ee80000100800 */
[----:B------:R0:W-:Y:S04]  /*10fd0*/  STL [R1+0x3e68], R15 ;  /* 0x003e680f01007387 */ /* 0x0001e80000100800 */
[----:B------:R1:W-:Y:S04]  /*10fe0*/  STL [R1+0x3e6c], R14 ;  /* 0x003e6c0e01007387 */ /* 0x0003e80000100800 */
[----:B0-----:R-:W4:Y:S01]  /*10ff0*/  LDL.LU R15, [R1+0x6e0] ;  /* 0x0006e000010f7983 */ /* 0x001f220000300800 */
[----:B------:R-:W-:-:S13]  /*11000*/  ISETP.GT.U32.AND P6, PT, R0, R11, PT ;  /* 0x0000000b0000720c */ /* 0x000fda0003fc4070 */
[----:B------:R-:W-:Y:S01]  /*11010*/  @!P6 IMAD.IADD R11, R11, 0x1, -R0 ;  /* 0x000000010b0be824 */ /* 0x000fe200078e0a00 */
[----:B------:R-:W-:-:S13]  /*11020*/  ISETP.GT.U32.AND P6, PT, R0, R12, PT ;  /* 0x0000000c0000720c */ /* 0x000fda0003fc4070 */
[----:B------:R-:W-:-:S04]  /*11030*/  @!P6 IMAD.IADD R12, R12, 0x1, -R0 ;  /* 0x000000010c0ce824 */ /* 0x000fc800078e0a00 */
[----:B-1----:R-:W-:Y:S02]  /*11040*/  IMAD.MOV.U32 R14, RZ, RZ, R12 ;  /* 0x000000ffff0e7224 */ /* 0x002fe400078e000c */
[----:B------:R-:W2:Y:S02]  /*11050*/  LDL R12, [R1+0x6f0] ;  /* 0x0006f000010c7983 */ /* 0x000ea40000100800 */
[----:B------:R-:W-:-:S05]  /*11060*/  @!P1 IMAD.MOV R14, RZ, RZ, -R14 ;  /* 0x000000ffff0e9224 */ /* 0x000fca00078e0a0e */
[----:B------:R0:W-:Y:S04]  /*11070*/  STL [R1+0xc], R14 ;  /* 0x00000c0e01007387 */ /* 0x0001e80000100800 */
[----:B0-----:R-:W2:Y:S01]  /*11080*/  LDL.LU R14, [R1+0x3e6c] ;  /* 0x003e6c00010e7983 */ /* 0x001ea20000300800 */
[----:B------:R-:W-:Y:S02]  /*11090*/  ISETP.GT.U32.AND P5, PT, R0, R2, PT ;  /* 0x000000020000720c */ /* 0x000fe40003fa4070 */
[----:B----4-:R-:W-:Y:S02]  /*110a0*/  ISETP.GE.AND P1, PT, R15, RZ, PT ;  /* 0x000000ff0f00720c */ /* 0x010fe40003f26270 */
[----:B------:R-:W4:Y:S01]  /*110b0*/  LDL.LU R15, [R1+0x3e68] ;  /* 0x003e6800010f7983 */ /* 0x000f220000300800 */
[----:B------:R-:W-:Y:S01]  /*110c0*/  ISETP.GE.AND P4, PT, R16, RZ, PT ;  /* 0x000000ff1000720c */ /* 0x000fe20003f86270 */
[----:B------:R-:W-:-:S07]  /*110d0*/  IMAD.HI.U32 R16, R6, R13, RZ ;  /* 0x0000000d06107227 */ /* 0x000fce00078e00ff */
[----:B------:R-:W-:Y:S02]  /*110e0*/  @!P5 IADD3 R2, R2, -R0, RZ ;  /* 0x800000000202d210 */ /* 0x000fe40007ffe0ff */
[----:B------:R-:W-:Y:S01]  /*110f0*/  ISETP.GT.U32.AND P5, PT, R0, R11, PT ;  /* 0x0000000b0000720c */ /* 0x000fe20003fa4070 */
[----:B------:R-:W-:-:S04]  /*11100*/  IMAD.MOV R16, RZ, RZ, -R16 ;  /* 0x000000ffff107224 */ /* 0x000fc800078e0a10 */
[C---:B------:R-:W-:Y:S01]  /*11110*/  IMAD R13, R0.reuse, R16, R13 ;  /* 0x00000010000d7224 */ /* 0x040fe200078e020d */
[----:B------:R-:W-:Y:S01]  /*11120*/  ISETP.GT.U32.AND P0, PT, R0, R2, PT ;  /* 0x000000020000720c */ /* 0x000fe20003f04070 */
[----:B------:R-:W-:-:S03]  /*11130*/  IMAD.HI.U32 R16, R6, R10, RZ ;  /* 0x0000000a06107227 */ /* 0x000fc600078e00ff */
[----:B------:R-:W-:-:S03]  /*11140*/  ISETP.GT.U32.AND P6, PT, R0, R13, PT ;  /* 0x0000000d0000720c */ /* 0x000fc60003fc4070 */
[----:B------:R-:W-:Y:S01]  /*11150*/  @!P5 IMAD.IADD R11, R11, 0x1, -R0 ;  /* 0x000000010b0bd824 */ /* 0x000fe200078e0a00 */
[----:B------:R-:W-:Y:S01]  /*11160*/  ISETP.GT.U32.AND P5, PT, R0, R8, PT ;  /* 0x000000080000720c */ /* 0x000fe20003fa4070 */
[----:B------:R-:W-:-:S04]  /*11170*/  IMAD.MOV R16, RZ, RZ, -R16 ;  /* 0x000000ffff107224 */ /* 0x000fc800078e0a10 */
[----:B------:R-:W-:Y:S01]  /*11180*/  IMAD R10, R0, R16, R10 ;  /* 0x00000010000a7224 */ /* 0x000fe200078e020a */
[----:B---3--:R-:W-:Y:S01]  /*11190*/  IABS R7, R7 ;  /* 0x0000000700077213 */ /* 0x008fe20000000000 */
[----:B------:R-:W-:-:S04]  /*111a0*/  IMAD.HI.U32 R16, R6, R9, RZ ;  /* 0x0000000906107227 */ /* 0x000fc800078e00ff */
[--C-:B------:R-:W-:Y:S01]  /*111b0*/  @!P6 IMAD.IADD R13, R13, 0x1, -R0.reuse ;  /* 0x000000010d0de824 */ /* 0x100fe200078e0a00 */
[----:B------:R-:W-:Y:S01]  /*111c0*/  ISETP.GT.U32.AND P6, PT, R0, R10, PT ;  /* 0x0000000a0000720c */ /* 0x000fe20003fc4070 */
[--C-:B------:R-:W-:Y:S01]  /*111d0*/  @!P0 IMAD.IADD R2, R2, 0x1, -R0.reuse ;  /* 0x0000000102028824 */ /* 0x100fe200078e0a00 */
[----:B--2---:R-:W-:Y:S01]  /*111e0*/  ISETP.GE.AND P0, PT, R17, RZ, PT ;  /* 0x000000ff1100720c */ /* 0x004fe20003f06270 */
[----:B------:R-:W-:Y:S01]  /*111f0*/  @!P5 IMAD.IADD R8, R8, 0x1, -R0 ;  /* 0x000000010808d824 */ /* 0x000fe200078e0a00 */
[----:B------:R-:W-:Y:S01]  /*11200*/  ISETP.GT.U32.AND P5, PT, R0, R13, PT ;  /* 0x0000000d0000720c */ /* 0x000fe20003fa4070 */
[----:B------:R-:W-:Y:S01]  /*11210*/  IMAD.MOV R16, RZ, RZ, -R16 ;  /* 0x000000ffff107224 */ /* 0x000fe200078e0a10 */
[----:B------:R-:W-:Y:S01]  /*11220*/  IABS R17, R18 ;  /* 0x0000001200117213 */ /* 0x000fe20000000000 */
[----:B------:R-:W-:-:S04]  /*11230*/  IMAD.HI.U32 R18, R6, R7, RZ ;  /* 0x0000000706127227 */ /* 0x000fc800078e00ff */
[C---:B------:R-:W-:Y:S01]  /*11240*/  IMAD R9, R0.reuse, R16, R9 ;  /* 0x0000001000097224 */ /* 0x040fe200078e0209 */
[----:B------:R-:W-:Y:S01]  /*11250*/  IABS R16, R12 ;  /* 0x0000000c00107213 */ /* 0x000fe20000000000 */
[----:B------:R-:W-:Y:S02]  /*11260*/  IMAD.MOV R18, RZ, RZ, -R18 ;  /* 0x000000ffff127224 */ /* 0x000fe400078e0a12 */
[----:B------:R-:W-:Y:S02]  /*11270*/  IMAD.MOV.U32 R12, RZ, RZ, R17 ;  /* 0x000000ffff0c7224 */ /* 0x000fe400078e0011 */
[----:B------:R-:W-:Y:S02]  /*11280*/  IMAD.MOV.U32 R17, RZ, RZ, R11 ;  /* 0x000000ffff117224 */ /* 0x000fe400078e000b */
[----:B------:R-:W-:Y:S02]  /*11290*/  IMAD R7, R0, R18, R7 ;  /* 0x0000001200077224 */ /* 0x000fe400078e0207 */
[----:B------:R-:W-:-:S02]  /*112a0*/  @!P6 IMAD.IADD R10, R10, 0x1, -R0 ;  /* 0x000000010a0ae824 */ /* 0x000fc400078e0a00 */
[----:B------:R-:W-:Y:S02]  /*112b0*/  @!P4 IMAD.MOV R17, RZ, RZ, -R17 ;  /* 0x000000ffff11c224 */ /* 0x000fe400078e0a11 */
[----:B------:R-:W-:Y:S01]  /*112c0*/  @!P5 IMAD.IADD R13, R13, 0x1, -R0 ;  /* 0x000000010d0dd824 */ /* 0x000fe200078e0a00 */
[----:B------:R0:W-:Y:S01]  /*112d0*/  STL [R1+0x3e64], R7 ;  /* 0x003e640701007387 */ /* 0x0001e20000100800 */
[----:B------:R-:W-:Y:S01]  /*112e0*/  @!P3 IMAD.MOV R2, RZ, RZ, -R2 ;  /* 0x000000ffff02b224 */ /* 0x000fe200078e0a02 */
[----:B------:R-:W-:Y:S01]  /*112f0*/  ISETP.GT.U32.AND P6, PT, R0, R10, PT ;  /* 0x0000000a0000720c */ /* 0x000fe20003fc4070 */
[----:B------:R-:W-:Y:S01]  /*11300*/  IMAD.MOV.U32 R11, RZ, RZ, R16 ;  /* 0x000000ffff0b7224 */ /* 0x000fe200078e0010 */
[----:B------:R1:W-:Y:S01]  /*11310*/  STL [R1+0x3e60], R10 ;  /* 0x003e600a01007387 */ /* 0x0003e20000100800 */
[----:B------:R-:W-:-:S03]  /*11320*/  IMAD.HI.U32 R16, R6, R12, RZ ;  /* 0x0000000c06107227 */ /* 0x000fc600078e00ff */
[----:B------:R2:W-:Y:S01]  /*11330*/  STL [R1+0x8], R17 ;  /* 0x0000081101007387 */ /* 0x0005e20000100800 */
[----:B0-----:R-:W-:-:S03]  /*11340*/  IMAD.MOV.U32 R7, RZ, RZ, R13 ;  /* 0x000000ffff077224 */ /* 0x001fc600078e000d */
[----:B-1----:R-:W3:Y:S01]  /*11350*/  LDL.LU R10, [R1+0x6e8] ;  /* 0x0006e800010a7983 */ /* 0x002ee20000300800 */
[----:B------:R-:W-:-:S03]  /*11360*/  IMAD.MOV R16, RZ, RZ, -R16 ;  /* 0x000000ffff107224 */ /* 0x000fc600078e0a10 */
[----:B------:R-:W3:Y:S04]  /*11370*/  LDL R13, [R1+0x6f4] ;  /* 0x0006f400010d7983 */ /* 0x000ee80000100800 */
[----:B------:R-:W3:Y:S04]  /*11380*/  LDL R18, [R1+0x6f8] ;  /* 0x0006f80001127983 */ /* 0x000ee80000100800 */
[----:B------:R0:W-:Y:S04]  /*11390*/  STL [R1+0x478], R2 ;  /* 0x0004780201007387 */ /* 0x0001e80000100800 */
[----:B--2---:R-:W2:Y:S01]  /*113a0*/  LDL R17, [R1+0x6fc] ;  /* 0x0006fc0001117983 */ /* 0x004ea20000100800 */
[----:B0-----:R-:W-:Y:S01]  /*113b0*/  IMAD R2, R0, R16, R12 ;  /* 0x0000001000027224 */ /* 0x001fe200078e020c */
[----:B----4-:R-:W-:-:S02]  /*113c0*/  ISETP.GE.AND P3, PT, R15, RZ, PT ;  /* 0x000000ff0f00720c */ /* 0x010fc40003f66270 */
[----:B------:R-:W4:Y:S04]  /*113d0*/  LDL R15, [R1+0x700] ;  /* 0x00070000010f7983 */ /* 0x000f280000100800 */
[----:B------:R-:W2:Y:S01]  /*113e0*/  LDL.LU R16, [R1+0x6ec] ;  /* 0x0006ec0001107983 */ /* 0x000ea20000300800 */
[----:B------:R-:W-:Y:S01]  /*113f0*/  ISETP.GT.U32.AND P4, PT, R0, R8, PT ;  /* 0x000000080000720c */ /* 0x000fe20003f84070 */
[----:B------:R-:W-:Y:S01]  /*11400*/  IMAD.HI.U32 R12, R6, R11, RZ ;  /* 0x0000000b060c7227 */ /* 0x000fe200078e00ff */
[----:B------:R-:W-:-:S03]  /*11410*/  ISETP.GT.U32.AND P5, PT, R0, R9, PT ;  /* 0x000000090000720c */ /* 0x000fc60003fa4070 */
[----:B------:R-:W-:-:S04]  /*11420*/  IMAD.MOV R12, RZ, RZ, -R12 ;  /* 0x000000ffff0c7224 */ /* 0x000fc800078e0a0c */
[----:B------:R-:W-:-:S04]  /*11430*/  IMAD R11, R0, R12, R11 ;  /* 0x0000000c000b7224 */ /* 0x000fc800078e020b */
[--C-:B------:R-:W-:Y:S02]  /*11440*/  @!P4 IMAD.IADD R8, R8, 0x1, -R0.reuse ;  /* 0x000000010808c824 */ /* 0x100fe400078e0a00 */
[----:B------:R-:W-:Y:S02]  /*11450*/  @!P2 IMAD.MOV R7, RZ, RZ, -R7 ;  /* 0x000000ffff07a224 */ /* 0x000fe400078e0a07 */
[----:B------:R-:W-:-:S03]  /*11460*/  @!P5 IMAD.IADD R9, R9, 0x1, -R0 ;  /* 0x000000010909d824 */ /* 0x000fc600078e0a00 */
[----:B------:R0:W-:Y:S04]  /*11470*/  STL [R1+0x494], R7 ;  /* 0x0004940701007387 */ /* 0x0001e80000100800 */
[----:B0-----:R-:W2:Y:S01]  /*11480*/  LDL.LU R7, [R1+0x3e64] ;  /* 0x003e640001077983 */ /* 0x001ea20000300800 */
[----:B---3--:R-:W-:Y:S02]  /*11490*/  IABS R12, R13 ;  /* 0x0000000d000c7213 */ /* 0x008fe40000000000 */
[----:B------:R-:W-:Y:S02]  /*114a0*/  ISETP.GE.AND P4, PT, R10, RZ, PT ;  /* 0x000000ff0a00720c */ /* 0x000fe40003f86270 */
[----:B------:R-:W3:Y:S01]  /*114b0*/  LDL.LU R10, [R1+0x3e60] ;  /* 0x003e6000010a7983 */ /* 0x000ee20000300800 */
[----:B----4-:R-:W-:Y:S01]  /*114c0*/  IABS R13, R15 ;  /* 0x0000000f000d7213 */ /* 0x010fe20000000000 */
[----:B------:R-:W-:-:S04]  /*114d0*/  IMAD.MOV.U32 R15, RZ, RZ, R8 ;  /* 0x000000ffff0f7224 */ /* 0x000fc800078e0008 */
[----:B------:R-:W-:Y:S01]  /*114e0*/  @!P0 IMAD.MOV R15, RZ, RZ, -R15 ;  /* 0x000000ffff0f8224 */ /* 0x000fe200078e0a0f */
[----:B--2---:R-:W-:Y:S02]  /*114f0*/  ISETP.GE.AND P5, PT, R16, RZ, PT ;  /* 0x000000ff1000720c */ /* 0x004fe40003fa6270 */
[----:B------:R-:W-:Y:S02]  /*11500*/  IABS R16, R17 ;  /* 0x0000001100107213 */ /* 0x000fe40000000000 */
[----:B------:R-:W2:Y:S04]  /*11510*/  LDL.LU R17, [R1+0x6f0] ;  /* 0x0006f00001117983 */ /* 0x000ea80000300800 */
[----:B------:R0:W-:Y:S04]  /*11520*/  STL [R1+0x48c], R15 ;  /* 0x00048c0f01007387 */ /* 0x0001e80000100800 */
[----:B0-----:R-:W4:Y:S01]  /*11530*/  LDL.LU R15, [R1+0x704] ;  /* 0x00070400010f7983 */ /* 0x001f220000300800 */
[----:B------:R-:W-:-:S04]  /*11540*/  IMAD.HI.U32 R8, R6, R12, RZ ;  /* 0x0000000c06087227 */ /* 0x000fc800078e00ff */
[----:B------:R-:W-:Y:S01]  /*11550*/  IMAD.MOV R8, RZ, RZ, -R8 ;  /* 0x000000ffff087224 */ /* 0x000fe200078e0a08 */
[----:B----4-:R0:W-:Y:S04]  /*11560*/  STL [R1+0x3e5c], R15 ;  /* 0x003e5c0f01007387 */ /* 0x0101e80000100800 */
[----:B0-----:R-:W4:Y:S01]  /*11570*/  LDL.LU R15, [R1+0x6f8] ;  /* 0x0006f800010f7983 */ /* 0x001f220000300800 */
[----:B---3--:R-:W-:-:S04]  /*11580*/  @!P6 IMAD.IADD R10, R10, 0x1, -R0 ;  /* 0x000000010a0ae824 */ /* 0x008fc800078e0a00 */
[----:B------:R-:W-:Y:S01]  /*11590*/  @!P1 IMAD.MOV R10, RZ, RZ, -R10 ;  /* 0x000000ffff0a9224 */ /* 0x000fe200078e0a0a */
[C---:B------:R-:W-:Y:S01]  /*115a0*/  ISETP.GT.U32.AND P1, PT, R0.reuse, R11, PT ;  /* 0x0000000b0000720c */ /* 0x040fe20003f24070 */
[----:B------:R-:W-:-:S03]  /*115b0*/  IMAD R12, R0, R8, R12 ;  /* 0x00000008000c7224 */ /* 0x000fc600078e020c */
[----:B------:R0:W-:Y:S04]  /*115c0*/  STL [R1+0x490], R10 ;  /* 0x0004900a01007387 */ /* 0x0001e80000100800 */
[----:B------:R-:W3:Y:S05]  /*115d0*/  LDL.LU R8, [R1+0x6f4] ;  /* 0x0006f40001087983 */ /* 0x000eea0000300800 */
[----:B------:R-:W-:Y:S01]  /*115e0*/  @!P1 IMAD.IADD R11, R11, 0x1, -R0 ;  /* 0x000000010b0b9824 */ /* 0x000fe200078e0a00 */
[----:B------:R-:W-:-:S02]  /*115f0*/  ISETP.GT.U32.AND P2, PT, R0, R7, PT ;  /* 0x000000070000720c */ /* 0x000fc40003f44070 */
[----:B------:R-:W-:-:S11]  /*11600*/  ISETP.GT.U32.AND P6, PT, R0, R2, PT ;  /* 0x000000020000720c */ /* 0x000fd60003fc4070 */
[--C-:B------:R-:W-:Y:S02]  /*11610*/  @!P2 IMAD.IADD R7, R7, 0x1, -R0.reuse ;  /* 0x000000010707a824 */ /* 0x100fe400078e0a00 */
[----:B------:R-:W-:Y:S01]  /*11620*/  @!P6 IMAD.IADD R2, R2, 0x1, -R0 ;  /* 0x000000010202e824 */ /* 0x000fe200078e0a00 */
[C---:B------:R-:W-:Y:S02]  /*11630*/  ISETP.GT.U32.AND P2, PT, R0.reuse, R9, PT ;  /* 0x000000090000720c */ /* 0x040fe40003f44070 */
[----:B------:R-:W-:Y:S02]  /*11640*/  ISETP.GT.U32.AND P6, PT, R0, R7, PT ;  /* 0x000000070000720c */ /* 0x000fe40003fc4070 */
[----:B----4-:R-:W-:Y:S02]  /*11650*/  ISETP.GE.AND P1, PT, R15, RZ, PT ;  /* 0x000000ff0f00720c */ /* 0x010fe40003f26270 */
[----:B------:R-:W4:Y:S01]  /*11660*/  LDL.LU R15, [R1+0x3e5c] ;  /* 0x003e5c00010f7983 */ /* 0x000f220000300800 */
[----:B------:R-:W-:-:S08]  /*11670*/  IABS R18, R18 ;  /* 0x0000001200127213 */ /* 0x000fd00000000000 */
[--C-:B------:R-:W-:Y:S01]  /*11680*/  @!P6 IMAD.IADD R7, R7, 0x1, -R0.reuse ;  /* 0x000000010707e824 */ /* 0x100fe200078e0a00 */
[----:B------:R-:W-:Y:S01]  /*11690*/  ISETP.GT.U32.AND P6, PT, R0, R12, PT ;  /* 0x0000000c0000720c */ /* 0x000fe20003fc4070 */
[----:B------:R-:W-:Y:S01]  /*116a0*/  @!P2 IMAD.IADD R9, R9, 0x1, -R0 ;  /* 0x000000010909a824 */ /* 0x000fe200078e0a00 */
[----:B--2---:R-:W-:Y:S01]  /*116b0*/  ISETP.GE.AND P2, PT, R17, RZ, PT ;  /* 0x000000ff1100720c */ /* 0x004fe20003f46270 */
[----:B------:R-:W-:-:S04]  /*116c0*/  IMAD.HI.U32 R17, R6, R18, RZ ;  /* 0x0000001206117227 */ /* 0x000fc800078e00ff */
[----:B------:R-:W-:Y:S02]  /*116d0*/  IMAD.MOV R17, RZ, RZ, -R17 ;  /* 0x000000ffff117224 */ /* 0x000fe400078e0a11 */
[----:B0-----:R-:W-:Y:S01]  /*116e0*/  IMAD.HI.U32 R10, R6, R16, RZ ;  /* 0x00000010060a7227 */ /* 0x001fe200078e00ff */
[----:B------:R-:W-:-:S03]  /*116f0*/  ISETP.GT.U32.AND P0, PT, R0, R2, PT ;  /* 0x000000020000720c */ /* 0x000fc60003f04070 */
[----:B------:R-:W-:Y:S02]  /*11700*/  IMAD R18, R0, R17, R18 ;  /* 0x0000001100127224 */ /* 0x000fe400078e0212 */
[----:B------:R-:W-:Y:S02]  /*11710*/  IMAD.MOV.U32 R17, RZ, RZ, R9 ;  /* 0x000000ffff117224 */ /* 0x000fe400078e0009 */
[----:B------:R-:W-:Y:S01]  /*11720*/  @!P6 IMAD.IADD R12, R12, 0x1, -R0 ;  /* 0x000000010c0ce824 */ /* 0x000fe200078e0a00 */
[----:B------:R-:W2:Y:S01]  /*11730*/  LDL R9, [R1+0x70c] ;  /* 0x00070c0001097983 */ /* 0x000ea20000100800 */
[----:B------:R-:W-:Y:S02]  /*11740*/  IMAD.MOV R10, RZ, RZ, -R10 ;  /* 0x000000ffff0a7224 */ /* 0x000fe400078e0a0a */
[----:B------:R-:W-:Y:S02]  /*11750*/  @!P3 IMAD.MOV R17, RZ, RZ, -R17 ;  /* 0x000000ffff11b224 */ /* 0x000fe400078e0a11 */
[----:B------:R-:W-:Y:S01]  /*11760*/  @!P4 IMAD.MOV R7, RZ, RZ, -R7 ;  /* 0x000000ffff07c224 */ /* 0x000fe200078e0a07 */
[C---:B------:R-:W-:Y:S01]  /*11770*/  ISETP.GT.U32.AND P4, PT, R0.reuse, R12, PT ;  /* 0x0000000c0000720c */ /* 0x040fe20003f84070 */
[----:B------:R-:W-:-:S02]  /*11780*/  IMAD R16, R0, R10, R16 ;  /* 0x0000000a00107224 */ /* 0x000fc400078e0210 */
[----:B------:R-:W2:Y:S04]  /*11790*/  LDL R10, [R1+0x708] ;  /* 0x00070800010a7983 */ /* 0x000ea80000100800 */
[----:B------:R0:W-:Y:S01]  /*117a0*/  STL [R1+0x47c], R17 ;  /* 0x00047c1101007387 */ /* 0x0001e20000100800 */
[----:B------:R-:W-:-:S03]  /*117b0*/  @!P0 IMAD.IADD R2, R2, 0x1, -R0 ;  /* 0x0000000102028824 */ /* 0x000fc600078e0a00 */
[----:B0-----:R-:W2:Y:S01]  /*117c0*/  LDL.LU R17, [R1+0x6fc] ;  /* 0x0006fc0001117983 */ /* 0x001ea20000300800 */
[----:B------:R-:W-:Y:S02]  /*117d0*/  @!P5 IMAD.MOV R2, RZ, RZ, -R2 ;  /* 0x000000ffff02d224 */ /* 0x000fe400078e0a02 */
[----:B------:R-:W-:Y:S01]  /*117e0*/  @!P4 IMAD.IADD R12, R12, 0x1, -R0 ;  /* 0x000000010c0cc824 */ /* 0x000fe200078e0a00 */
[----:B------:R-:W-:Y:S04]  /*117f0*/  STL [R1+0x484], R7 ;  /* 0x0004840701007387 */ /* 0x000fe80000100800 */
[----:B----4-:R-:W-:Y:S04]  /*11800*/  STL [R1+0x3e58], R15 ;  /* 0x003e580f01007387 */ /* 0x010fe80000100800 */
[----:B------:R-:W-:Y:S04]  /*11810*/  STL [R1+0x488], R2 ;  /* 0x0004880201007387 */ /* 0x000fe80000100800 */
[----:B------:R0:W-:Y:S04]  /*11820*/  STL [R1+0x3e54], R12 ;  /* 0x003e540c01007387 */ /* 0x0001e80000100800 */
[----:B0-----:R-:W4:Y:S01]  /*11830*/  LDL R12, [R1+0x710] ;  /* 0x00071000010c7983 */ /* 0x001f220000100800 */
[----:B------:R-:W-:-:S02]  /*11840*/  ISETP.GT.U32.AND P3, PT, R0, R11, PT ;  /* 0x0000000b0000720c */ /* 0x000fc40003f64070 */
[----:B---3--:R-:W-:Y:S01]  /*11850*/  ISETP.GE.AND P0, PT, R8, RZ, PT ;  /* 0x000000ff0800720c */ /* 0x008fe20003f06270 */
[----:B------:R-:W-:-:S04]  /*11860*/  IMAD.HI.U32 R8, R6, R13, RZ ;  /* 0x0000000d06087227 */ /* 0x000fc800078e00ff */
[----:B------:R-:W-:-:S04]  /*11870*/  IMAD.MOV R8, RZ, RZ, -R8 ;  /* 0x000000ffff087224 */ /* 0x000fc800078e0a08 */
[----:B------:R-:W-:Y:S02]  /*11880*/  IMAD R13, R0, R8, R13 ;  /* 0x00000008000d7224 */ /* 0x000fe400078e020d */
[----:B------:R-:W-:Y:S01]  /*11890*/  @!P3 IMAD.IADD R11, R11, 0x1, -R0 ;  /* 0x000000010b0bb824 */ /* 0x000fe200078e0a00 */
[----:B------:R-:W-:-:S03]  /*118a0*/  IABS R8, R15 ;  /* 0x0000000f00087213 */ /* 0x000fc60000000000 */
[----:B------:R-:W-:Y:S01]  /*118b0*/  IMAD.MOV.U32 R15, RZ, RZ, R11 ;  /* 0x000000ffff0f7224 */ /* 0x000fe200078e000b */
[----:B--2---:R-:W-:-:S03]  /*118c0*/  IABS R10, R10 ;  /* 0x0000000a000a7213 */ /* 0x004fc60000000000 */
[----:B------:R-:W-:Y:S01]  /*118d0*/  @!P2 IMAD.MOV R15, RZ, RZ, -R15 ;  /* 0x000000ffff0fa224 */ /* 0x000fe200078e0a0f */
[----:B------:R-:W-:Y:S02]  /*118e0*/  ISETP.GE.AND P4, PT, R17, RZ, PT ;  /* 0x000000ff1100720c */ /* 0x000fe40003f86270 */
[----:B------:R-:W2:Y:S04]  /*118f0*/  LDL R17, [R1+0x714] ;  /* 0x0007140001117983 */ /* 0x000ea80000100800 */
[----:B------:R-:W3:Y:S01]  /*11900*/  LDL.LU R11, [R1+0x700] ;  /* 0x00070000010b7983 */ /* 0x000ee20000300800 */
[----:B------:R-:W-:-:S03]  /*11910*/  IMAD.HI.U32 R2, R6, R10, RZ ;  /* 0x0000000a06027227 */ /* 0x000fc600078e00ff */
[----:B------:R0:W-:Y:S01]  /*11920*/  STL [R1+0x480], R15 ;  /* 0x0004800f01007387 */ /* 0x0001e20000100800 */
[----:B------:R-:W-:-:S03]  /*11930*/  IMAD.MOV R2, RZ, RZ, -R2 ;  /* 0x000000ffff027224 */ /* 0x000fc600078e0a02 */
[----:B0-----:R-:W2:Y:S01]  /*11940*/  LDL.LU R15, [R1+0x3e58] ;  /* 0x003e5800010f7983 */ /* 0x001ea20000300800 */
[C---:B------:R-:W-:Y:S01]  /*11950*/  IMAD R10, R0.reuse, R2, R10 ;  /* 0x00000002000a7224 */ /* 0x040fe200078e020a */
[----:B----4-:R-:W-:Y:S02]  /*11960*/  IABS R2, R12 ;  /* 0x0000000c00027213 */ /* 0x010fe40000000000 */
[----:B------:R-:W4:Y:S01]  /*11970*/  LDL.LU R12, [R1+0x708] ;  /* 0x00070800010c7983 */ /* 0x000f220000300800 */
[C---:B------:R-:W-:Y:S02]  /*11980*/  ISETP.GT.U32.AND P5, PT, R0.reuse, R16, PT ;  /* 0x000000100000720c */ /* 0x040fe40003fa4070 */
[----:B------:R-:W-:-:S11]  /*11990*/  ISETP.GT.U32.AND P3, PT, R0, R13, PT ;  /* 0x0000000d0000720c */ /* 0x000fd60003f64070 */
[--C-:B------:R-:W-:Y:S02]  /*119a0*/  @!P5 IMAD.IADD R16, R16, 0x1, -R0.reuse ;  /* 0x000000011010d824 */ /* 0x100fe400078e0a00 */
[----:B------:R-:W-:-:S03]  /*119b0*/  @!P3 IMAD.IADD R13, R13, 0x1, -R0 ;  /* 0x000000010d0db824 */ /* 0x000fc600078e0a00 */
[C---:B------:R-:W-:Y:S02]  /*119c0*/  ISETP.GT.U32.AND P5, PT, R0.reuse, R16, PT ;  /* 0x000000100000720c */ /* 0x040fe40003fa4070 */
[----:B------:R-:W-:Y:S02]  /*119d0*/  ISETP.GT.U32.AND P3, PT, R0, R13, PT ;  /* 0x0000000d0000720c */ /* 0x000fe40003f64070 */
[----:B------:R-:W-:-:S09]  /*119e0*/  IABS R9, R9 ;  /* 0x0000000900097213 */ /* 0x000fd20000000000 */
[--C-:B------:R-:W-:Y:S01]  /*119f0*/  @!P5 IMAD.IADD R16, R16, 0x1, -R0.reuse ;  /* 0x000000011010d824 */ /* 0x100fe200078e0a00 */
[----:B------:R-:W-:Y:S01]  /*11a00*/  ISETP.GT.U32.AND P5, PT, R0, R10, PT ;  /* 0x0000000a0000720c */ /* 0x000fe20003fa4070 */
[----:B------:R-:W-:Y:S01]  /*11a10*/  @!P3 IMAD.IADD R13, R13, 0x1, -R0 ;  /* 0x000000010d0db824 */ /* 0x000fe200078e0a00 */
[----:B---3--:R-:W-:Y:S01]  /*11a20*/  ISETP.GE.AND P2, PT, R11, RZ, PT ;  /* 0x000000ff0b00720c */ /* 0x008fe20003f46270 */
[----:B------:R-:W-:Y:S01]  /*11a30*/  IMAD.HI.U32 R11, R6, R9, RZ ;  /* 0x00000009060b7227 */ /* 0x000fe200078e00ff */
[----:B--2---:R-:W-:-:S03]  /*11a40*/  ISETP.GE.AND P3, PT, R15, RZ, PT ;  /* 0x000000ff0f00720c */ /* 0x004fc60003f66270 */
[----:B------:R-:W-:Y:S02]  /*11a50*/  IMAD.MOV.U32 R15, RZ, RZ, R19 ;  /* 0x000000ffff0f7224 */ /* 0x000fe400078e0013 */
[----:B------:R-:W-:-:S04]  /*11a60*/  IMAD.HI.U32 R19, R6, R2, RZ ;  /* 0x0000000206137227 */ /* 0x000fc800078e00ff */
[----:B------:R-:W-:Y:S02]  /*11a70*/  IMAD.MOV R11, RZ, RZ, -R11 ;  /* 0x000000ffff0b7224 */ /* 0x000fe400078e0a0b */
[----:B------:R-:W-:Y:S02]  /*11a80*/  IMAD.MOV R19, RZ, RZ, -R19 ;  /* 0x000000ffff137224 */ /* 0x000fe400078e0a13 */
[C---:B------:R-:W-:Y:S02]  /*11a90*/  IMAD R9, R0.reuse, R11, R9 ;  /* 0x0000000b00097224 */ /* 0x040fe400078e0209 */
[----:B------:R-:W-:Y:S01]  /*11aa0*/  IMAD R2, R0, R19, R2 ;  /* 0x0000001300027224 */ /* 0x000fe200078e0202 */
[----:B------:R-:W2:Y:S01]  /*11ab0*/  LDL R11, [R1+0x718] ;  /* 0x00071800010b7983 */ /* 0x000ea20000100800 */
[----:B------:R-:W-:Y:S01]  /*11ac0*/  @!P5 IMAD.IADD R10, R10, 0x1, -R0 ;  /* 0x000000010a0ad824 */ /* 0x000fe200078e0a00 */
[----:B----4-:R-:W-:Y:S02]  /*11ad0*/  ISETP.GE.AND P5, PT, R12, RZ, PT ;  /* 0x000000ff0c00720c */ /* 0x010fe40003fa6270 */
[----:B------:R-:W3:Y:S04]  /*11ae0*/  LDL.LU R12, [R1+0x3e54] ;  /* 0x003e5400010c7983 */ /* 0x000ee80000300800 */
[----:B------:R-:W4:Y:S04]  /*11af0*/  LDL.LU R19, [R1+0x778] ;  /* 0x0007780001137983 */ /* 0x000f280000300800 */
[----:B------:R0:W-:Y:S04]  /*11b00*/  STL [R1+0x3e4c], R2 ;  /* 0x003e4c0201007387 */ /* 0x0001e80000100800 */
[----:B0-----:R-:W2:Y:S01]  /*11b10*/  LDL R2, [R1+0x71c] ;  /* 0x00071c0001027983 */ /* 0x001ea20000100800 */
[----:B------:R-:W-:Y:S01]  /*11b20*/  ISETP.GT.U32.AND P6, PT, R0, R18, PT ;  /* 0x000000120000720c */ /* 0x000fe20003fc4070 */
[----:B------:R-:W-:-:S04]  /*11b30*/  IMAD.HI.U32 R7, R6, R8, RZ ;  /* 0x0000000806077227 */ /* 0x000fc800078e00ff */
[----:B------:R-:W-:-:S04]  /*11b40*/  IMAD.MOV R7, RZ, RZ, -R7 ;  /* 0x000000ffff077224 */ /* 0x000fc800078e0a07 */
[----:B------:R-:W-:-:S04]  /*11b50*/  IMAD R8, R0, R7, R8 ;  /* 0x0000000700087224 */ /* 0x000fc800078e0208 */
[----:B------:R-:W-:Y:S02]  /*11b60*/  @!P6 IADD3 R18, R18, -R0, RZ ;  /* 0x800000001212e210 */ /* 0x000fe40007ffe0ff */
[----:B------:R-:W-:Y:S02]  /*11b70*/  IABS R7, R17 ;  /* 0x0000001100077213 */ /* 0x000fe40000000000 */
[----:B------:R-:W-:-:S03]  /*11b80*/  ISETP.GT.U32.AND P6, PT, R0, R18, PT ;  /* 0x000000120000720c */ /* 0x000fc60003fc4070 */
[----:B------:R-:W-:-:S04]  /*11b90*/  IMAD.HI.U32 R17, R6, R7, RZ ;  /* 0x0000000706117227 */ /* 0x000fc800078e00ff */
[----:B------:R-:W-:-:S04]  /*11ba0*/  IMAD.MOV R17, RZ, RZ, -R17 ;  /* 0x000000ffff117224 */ /* 0x000fc800078e0a11 */
[----:B------:R-:W-:Y:S02]  /*11bb0*/  IMAD R7, R0, R17, R7 ;  /* 0x0000001100077224 */ /* 0x000fe400078e0207 */
[----:B------:R-:W-:-:S03]  /*11bc0*/  @!P6 IMAD.IADD R18, R18, 0x1, -R0 ;  /* 0x000000011212e824 */ /* 0x000fc600078e0a00 */
[----:B------:R3:W-:Y:S01]  /*11bd0*/  STL [R1+0x3e50], R7 ;  /* 0x003e500701007387 */ /* 0x0007e20000100800 */
[----:B--2---:R-:W-:Y:S01]  /*11be0*/  IABS R17, R2 ;  /* 0x0000000200117213 */ /* 0x004fe20000000000 */
[----:B------:R-:W-:Y:S02]  /*11bf0*/  IMAD.MOV.U32 R2, RZ, RZ, R18 ;  /* 0x000000ffff027224 */ /* 0x000fe400078e0012 */
[----:B------:R-:W2:Y:S01]  /*11c00*/  LDL.LU R18, [R1+0x720] ;  /* 0x0007200001127983 */ /* 0x000ea20000300800 */
[----:B---3--:R-:W-:-:S04]  /*11c10*/  IMAD.MOV.U32 R7, RZ, RZ, R12 ;  /* 0x000000ffff077224 */ /* 0x008fc800078e000c */
[----:B------:R-:W-:Y:S02]  /*11c20*/  @!P0 IMAD.MOV R7, RZ, RZ, -R7 ;  /* 0x000000ffff078224 */ /* 0x000fe400078e0a07 */
[----:B------:R-:W-:Y:S01]  /*11c30*/  @!P1 IMAD.MOV R2, RZ, RZ, -R2 ;  /* 0x000000ffff029224 */ /* 0x000fe200078e0a02 */
[----:B--2---:R-:W-:Y:S04]  /*11c40*/  STL [R1+0x3e48], R18 ;  /* 0x003e481201007387 */ /* 0x004fe80000100800 */
[----:B------:R0:W-:Y:S04]  /*11c50*/  STL [R1+0x35c], R7 ;  /* 0x00035c0701007387 */ /* 0x0001e80000100800 */
[----:B0-----:R-:W2:Y:S04]  /*11c60*/  LDL.LU R7, [R1+0x3e50] ;  /* 0x003e500001077983 */ /* 0x001ea80000300800 */
[----:B------:R-:W3:Y:S04]  /*11c70*/  LDL.LU R18, [R1+0x710] ;  /* 0x0007100001127983 */ /* 0x000ee80000300800 */
[----:B------:R0:W-:Y:S02]  /*11c80*/  STL [R1+0x408], R2 ;  /* 0x0004080201007387 */ /* 0x0001e40000100800 */
[----:B0-----:R-:W-:-:S02]  /*11c90*/  IMAD.MOV.U32 R2, RZ, RZ, R16 ;  /* 0x000000ffff027224 */ /* 0x001fc400078e0010 */
[----:B------:R-:W4:Y:S02]  /*11ca0*/  LDL.LU R16, [R1+0x70c] ;  /* 0x00070c0001107983 */ /* 0x000f240000300800 */
[----:B------:R-:W-:Y:S02]  /*11cb0*/  @!P4 IMAD.MOV R2, RZ, RZ, -R2 ;  /* 0x000000ffff02c224 */ /* 0x000fe400078e0a02 */
[----:B------:R-:W-:-:S03]  /*11cc0*/  @!P2 IMAD.MOV R13, RZ, RZ, -R13 ;  /* 0x000000ffff0da224 */ /* 0x000fc600078e0a0d */
[----:B------:R0:W-:Y:S04]  /*11cd0*/  STL [R1+0x458], R2 ;  /* 0x0004580201007387 */ /* 0x0001e80000100800 */
[----:B0-----:R-:W3:Y:S04]  /*11ce0*/  LDL.LU R2, [R1+0x3e4c] ;  /* 0x003e4c0001027983 */ /* 0x001ee80000300800 */
[----:B------:R0:W-:Y:S04]  /*11cf0*/  STL [R1+0x470], R13 ;  /* 0x0004700d01007387 */ /* 0x0001e80000100800 */
[----:B0-----:R-:W3:Y:S01]  /*11d00*/  LDL.LU R13, [R1+0x718] ;  /* 0x00071800010d7983 */ /* 0x001ee20000300800 */
[----:B------:R-:W-:-:S02]  /*11d10*/  ISETP.GT.U32.AND P6, PT, R0, R8, PT ;  /* 0x000000080000720c */ /* 0x000fc40003fc4070 */
[----:B----4-:R-:W-:Y:S02]  /*11d20*/  ISETP.GE.AND P2, PT, R16, RZ, PT ;  /* 0x000000ff1000720c */ /* 0x010fe40003f46270 */
[----:B------:R-:W4:Y:S09]  /*11d30*/  LDL R16, [R1+0x724] ;  /* 0x0007240001107983 */ /* 0x000f320000100800 */
[----:B------:R-:W-:-:S05]  /*11d40*/  @!P6 IMAD.IADD R8, R8, 0x1, -R0 ;  /* 0x000000010808e824 */ /* 0x000fca00078e0a00 */
[C---:B------:R-:W-:Y:S02]  /*11d50*/  ISETP.GT.U32.AND P0, PT, R0.reuse, R8, PT ;  /* 0x000000080000720c */ /* 0x040fe40003f04070 */
[----:B------:R-:W-:-:S11]  /*11d60*/  ISETP.GT.U32.AND P1, PT, R0, R10, PT ;  /* 0x0000000a0000720c */ /* 0x000fd60003f24070 */
[--C-:B------:R-:W-:Y:S01]  /*11d70*/  @!P0 IMAD.IADD R8, R8, 0x1, -R0.reuse ;  /* 0x0000000108088824 */ /* 0x100fe200078e0a00 */
[----:B--2---:R-:W-:Y:S01]  /*11d80*/  ISETP.GT.U32.AND P0, PT, R0, R7, PT ;  /* 0x000000070000720c */ /* 0x004fe20003f04070 */
[----:B------:R-:W-:Y:S01]  /*11d90*/  @!P1 IMAD.IADD R10, R10, 0x1, -R0 ;  /* 0x000000010a0a9824 */ /* 0x000fe200078e0a00 */
[----:B---3--:R-:W-:Y:S01]  /*11da0*/  ISETP.GE.AND P1, PT, R18, RZ, PT ;  /* 0x000000ff1200720c */ /* 0x008fe20003f26270 */
[----:B------:R-:W-:Y:S02]  /*11db0*/  IMAD.MOV.U32 R18, RZ, RZ, R8 ;  /* 0x000000ffff127224 */ /* 0x000fe400078e0008 */
[----:B------:R-:W2:Y:S02]  /*11dc0*/  LDL.LU R8, [R1+0x714] ;  /* 0x0007140001087983 */ /* 0x000ea40000300800 */
[----:B------:R-:W-:-:S06]  /*11dd0*/  @!P3 IMAD.MOV R18, RZ, RZ, -R18 ;  /* 0x000000ffff12b224 */ /* 0x000fcc00078e0a12 */
[----:B------:R-:W-:Y:S01]  /*11de0*/  @!P0 IMAD.IADD R7, R7, 0x1, -R0 ;  /* 0x0000000107078824 */ /* 0x000fe200078e0a00 */
[----:B------:R-:W-:Y:S01]  /*11df0*/  ISETP.GE.AND P0, PT, R13, RZ, PT ;  /* 0x000000ff0d00720c */ /* 0x000fe20003f06270 */
[----:B------:R0:W-:Y:S04]  /*11e00*/  STL [R1+0x474], R18 ;  /* 0x0004741201007387 */ /* 0x0001e80000100800 */
[----:B0-----:R-:W3:Y:S01]  /*11e10*/  LDL.LU R18, [R1+0x3e48] ;  /* 0x003e480001127983 */ /* 0x001ee20000300800 */
[----:B----4-:R-:W-:Y:S01]  /*11e20*/  IABS R13, R16 ;  /* 0x00000010000d7213 */ /* 0x010fe20000000000 */
[----:B------:R-:W-:Y:S02]  /*11e30*/  IMAD.MOV.U32 R16, RZ, RZ, R10 ;  /* 0x000000ffff107224 */ /* 0x000fe400078e000a */
[----:B------:R-:W4:Y:S01]  /*11e40*/  LDL.LU R10, [R1+0x71c] ;  /* 0x00071c00010a7983 */ /* 0x000f220000300800 */
[----:B------:R-:W-:-:S02]  /*11e50*/  ISETP.GT.U32.AND P4, PT, R0, R2, PT ;  /* 0x000000020000720c */ /* 0x000fc40003f84070 */
[----:B------:R-:W-:-:S11]  /*11e60*/  ISETP.GT.U32.AND P6, PT, R0, R9, PT ;  /* 0x000000090000720c */ /* 0x000fd60003fc4070 */
[--C-:B------:R-:W-:Y:S02]  /*11e70*/  @!P4 IMAD.IADD R2, R2, 0x1, -R0.reuse ;  /* 0x000000010202c824 */ /* 0x100fe400078e0a00 */
[----:B------:R-:W-:-:S03]  /*11e80*/  @!P6 IMAD.IADD R9, R9, 0x1, -R0 ;  /* 0x000000010909e824 */ /* 0x000fc600078e0a00 */
[C---:B------:R-:W-:Y:S02]  /*11e90*/  ISETP.GT.U32.AND P3, PT, R0.reuse, R2, PT ;  /* 0x000000020000720c */ /* 0x040fe40003f64070 */
[----:B------:R-:W-:Y:S01]  /*11ea0*/  ISETP.GT.U32.AND P6, PT, R0, R9, PT ;  /* 0x000000090000720c */ /* 0x000fe20003fc4070 */
[----:B------:R-:W-:-:S05]  /*11eb0*/  @!P5 IMAD.MOV R16, RZ, RZ, -R16 ;  /* 0x000000ffff10d224 */ /* 0x000fca00078e0a10 */
[----:B------:R0:W-:Y:S05]  /*11ec0*/  STL [R1+0x464], R16 ;  /* 0x0004641001007387 */ /* 0x0001ea0000100800 */
[--C-:B------:R-:W-:Y:S02]  /*11ed0*/  @!P3 IMAD.IADD R2, R2, 0x1, -R0.reuse ;  /* 0x000000010202b824 */ /* 0x100fe400078e0a00 */
[----:B------:R-:W-:Y:S02]  /*11ee0*/  @!P6 IMAD.IADD R9, R9, 0x1, -R0 ;  /* 0x000000010909e824 */ /* 0x000fe400078e0a00 */
[----:B0-----:R-:W-:Y:S02]  /*11ef0*/  IMAD.MOV.U32 R16, RZ, RZ, R2 ;  /* 0x000000ffff107224 */ /* 0x001fe400078e0002 */
[----:B------:R-:W-:-:S02]  /*11f00*/  @!P2 IMAD.MOV R9, RZ, RZ, -R9 ;  /* 0x000000ffff09a224 */ /* 0x000fc400078e0a09 */
[----:B------:R-:W-:Y:S01]  /*11f10*/  @!P1 IMAD.MOV R16, RZ, RZ, -R16 ;  /* 0x000000ffff109224 */ /* 0x000fe200078e0a10 */
[----:B--2---:R-:W-:Y:S02]  /*11f20*/  ISETP.GE.AND P4, PT, R8, RZ, PT ;  /* 0x000000ff0800720c */ /* 0x004fe40003f86270 */
[----:B---3--:R-:W-:Y:S02]  /*11f30*/  IABS R8, R18 ;  /* 0x0000001200087213 */ /* 0x008fe40000000000 */
[----:B------:R-:W-:Y:S02]  /*11f40*/  ISETP.GE.AND P1, PT, R18, RZ, PT ;  /* 0x000000ff1200720c */ /* 0x000fe40003f26270 */
[----:B----4-:R-:W-:Y:S02]  /*11f50*/  ISETP.GE.AND P2, PT, R10, RZ, PT ;  /* 0x000000ff0a00720c */ /* 0x010fe40003f46270 */
[----:B------:R-:W2:Y:S04]  /*11f60*/  LDL.LU R10, [R1+0x728] ;  /* 0x00072800010a7983 */ /* 0x000ea80000300800 */
[----:B------:R0:W-:Y:S04]  /*11f70*/  STL [R1+0x468], R9 ;  /* 0x0004680901007387 */ /* 0x0001e80000100800 */
[----:B0-----:R-:W3:Y:S04]  /*11f80*/  LDL R9, [R1+0x72c] ;  /* 0x00072c0001097983 */ /* 0x001ee80000100800 */
[----:B------:R0:W-:Y:S04]  /*11f90*/  STL [R1+0x46c], R16 ;  /* 0x00046c1001007387 */ /* 0x0001e80000100800 */
[----:B0-----:R-:W4:Y:S04]  /*11fa0*/  LDL R16, [R1+0x734] ;  /* 0x0007340001107983 */ /* 0x001f280000100800 */
[----:B------:R-:W2:Y:S01]  /*11fb0*/  LDL.LU R18, [R1+0x738] ;  /* 0x0007380001127983 */ /* 0x000ea20000300800 */
[----:B------:R-:W-:-:S05]  /*11fc0*/  IABS R11, R11 ;  /* 0x0000000b000b7213 */ /* 0x000fca0000000000 */
[----:B------:R-:W-:-:S04]  /*11fd0*/  IMAD.HI.U32 R12, R6, R11, RZ ;  /* 0x0000000b060c7227 */ /* 0x000fc800078e00ff */
[----:B------:R-:W-:-:S04]  /*11fe0*/  IMAD.MOV R12, RZ, RZ, -R12 ;  /* 0x000000ffff0c7224 */ /* 0x000fc800078e0a0c */
[----:B------:R-:W-:-:S05]  /*11ff0*/  IMAD R11, R0, R12, R11 ;  /* 0x0000000c000b7224 */ /* 0x000fca00078e020b */
[C---:B------:R-:W-:Y:S01]  /*12000*/  ISETP.GT.U32.AND P6, PT, R0.reuse, R11, PT ;  /* 0x0000000b0000720c */ /* 0x040fe20003fc4070 */
[----:B--2---:R0:W-:Y:S04]  /*12010*/  STL [R1+0x3e44], R18 ;  /* 0x003e441201007387 */ /* 0x0041e80000100800 */
[----:B0-----:R-:W2:Y:S01]  /*12020*/  LDL R18, [R1+0x730] ;  /* 0x0007300001127983 */ /* 0x001ea20000100800 */
[----:B------:R-:W-:-:S07]  /*12030*/  ISETP.GT.U32.AND P5, PT, R0, R7, PT ;  /* 0x000000070000720c */ /* 0x000fce0003fa4070 */
[----:B------:R-:W-:Y:S02]  /*12040*/  @!P6 IMAD.IADD R11, R11, 0x1, -R0 ;  /* 0x000000010b0be824 */ /* 0x000fe400078e0a00 */
[----:B------:R-:W-:-:S04]  /*12050*/  IMAD.HI.U32 R12, R6, R17, RZ ;  /* 0x00000011060c7227 */ /* 0x000fc800078e00ff */
[----:B------:R-:W-:Y:S01]  /*12060*/  IMAD.HI.U32 R2, R6, R13, RZ ;  /* 0x0000000d06027227 */ /* 0x000fe200078e00ff */
[----:B------:R-:W-:-:S03]  /*12070*/  ISETP.GT.U32.AND P6, PT, R0, R11, PT ;  /* 0x0000000b0000720c */ /* 0x000fc60003fc4070 */
[----:B------:R-:W-:Y:S02]  /*12080*/  IMAD.MOV R12, RZ, RZ, -R12 ;  /* 0x000000ffff0c7224 */ /* 0x000fe400078e0a0c */
[----:B------:R-:W-:Y:S02]  /*12090*/  IMAD.MOV R2, RZ, RZ, -R2 ;  /* 0x000000ffff027224 */ /* 0x000fe400078e0a02 */
[----:B------:R-:W-:Y:S02]  /*120a0*/  @!P5 IMAD.IADD R7, R7, 0x1, -R0 ;  /* 0x000000010707d824 */ /* 0x000fe400078e0a00 */
[C---:B------:R-:W-:Y:S02]  /*120b0*/  IMAD R17, R0.reuse, R12, R17 ;  /* 0x0000000c00117224 */ /* 0x040fe400078e0211 */
[----:B------:R-:W-:Y:S02]  /*120c0*/  IMAD R13, R0, R2, R13 ;  /* 0x00000002000d7224 */ /* 0x000fe400078e020d */
[----:B------:R-:W-:-:S04]  /*120d0*/  IMAD.HI.U32 R12, R6, R8, RZ ;  /* 0x00000008060c7227 */ /* 0x000fc800078e00ff */
[----:B------:R-:W-:Y:S02]  /*120e0*/  IMAD.MOV R12, RZ, RZ, -R12 ;  /* 0x000000ffff0c7224 */ /* 0x000fe400078e0a0c */
[----:B------:R-:W-:Y:S02]  /*120f0*/  @!P6 IMAD.IADD R11, R11, 0x1, -R0 ;  /* 0x000000010b0be824 */ /* 0x000fe400078e0a00 */
[----:B------:R-:W-:Y:S02]  /*12100*/  IMAD R12, R0, R12, R8 ;  /* 0x0000000c000c7224 */ /* 0x000fe400078e0208 */
[----:B------:R-:W3:Y:S01]  /*12110*/  LDL.LU R8, [R1+0x724] ;  /* 0x0007240001087983 */ /* 0x000ee20000300800 */
[----:B--2---:R-:W-:Y:S01]  /*12120*/  IABS R2, R18 ;  /* 0x0000001200027213 */ /* 0x004fe20000000000 */
[----:B------:R-:W-:-:S04]  /*12130*/  IMAD.MOV.U32 R18, RZ, RZ, R7 ;  /* 0x000000ffff127224 */ /* 0x000fc800078e0007 */
[----:B------:R-:W-:-:S05]  /*12140*/  @!P4 IMAD.MOV R18, RZ, RZ, -R18 ;  /* 0x000000ffff12c224 */ /* 0x000fca00078e0a12 */
[----:B------:R0:W-:Y:S02]  /*12150*/  STL [R1+0x460], R18 ;  /* 0x0004601201007387 */ /* 0x0001e40000100800 */
[----:B0-----:R-:W-:-:S05]  /*12160*/  MOV R18, R11 ;  /* 0x0000000b00127202 */ /* 0x001fca0000000f00 */
[----:B------:R-:W-:-:S05]  /*12170*/  @!P0 IMAD.MOV R18, RZ, RZ, -R18 ;  /* 0x000000ffff128224 */ /* 0x000fca00078e0a12 */
[----:B------:R0:W-:Y:S04]  /*12180*/  STL [R1+0x45c], R18 ;  /* 0x00045c1201007387 */ /* 0x0001e80000100800 */
[----:B0-----:R-:W2:Y:S01]  /*12190*/  LDL.LU R18, [R1+0x3e44] ;  /* 0x003e440001127983 */ /* 0x001ea20000300800 */
[----:B------:R-:W-:Y:S02]  /*121a0*/  ISETP.GT.U32.AND P3, PT, R0, R17, PT ;  /* 0x000000110000720c */ /* 0x000fe40003f64070 */
[----:B---3--:R-:W-:Y:S02]  /*121b0*/  ISETP.GE.AND P5, PT, R8, RZ, PT ;  /* 0x000000ff0800720c */ /* 0x008fe40003fa6270 */
[----:B----4-:R-:W-:-:S09]  /*121c0*/  IABS R8, R16 ;  /* 0x0000001000087213 */ /* 0x010fd20000000000 */
[----:B------:R-:W-:Y:S01]  /*121d0*/  @!P3 IMAD.IADD R17, R17, 0x1, -R0 ;  /* 0x000000011111b824 */ /* 0x000fe200078e0a00 */
[----:B------:R-:W-:Y:S02]  /*121e0*/  ISETP.GE.AND P3, PT, R10, RZ, PT ;  /* 0x000000ff0a00720c */ /* 0x000fe40003f66270 */
[----:B------:R-:W-:-:S05]  /*121f0*/  IABS R10, R10 ;  /* 0x0000000a000a7213 */ /* 0x000fca0000000000 */
[----:B------:R-:W-:Y:S01]  /*12200*/  IMAD.HI.U32 R16, R6, R10, RZ ;  /* 0x0000000a06107227 */ /* 0x000fe200078e00ff */
[----:B------:R0:W-:Y:S03]  /*12210*/  STL [R1+0x3e40], R29 ;  /* 0x003e401d01007387 */ /* 0x0001e60000100800 */
[----:B------:R-:W-:-:S04]  /*12220*/  IMAD.MOV R11, RZ, RZ, -R16 ;  /* 0x000000ffff0b7224 */ /* 0x000fc800078e0a10 */
[----:B------:R-:W-:Y:S01]  /*12230*/  IMAD R10, R0, R11, R10 ;  /* 0x0000000b000a7224 */ /* 0x000fe200078e020a */
[----:B0-----:R-:W3:Y:S01]  /*12240*/  LDL.LU R29, [R1+0x72c] ;  /* 0x00072c00011d7983 */ /* 0x001ee20000300800 */
[----:B--2---:R-:W-:-:S03]  /*12250*/  IABS R11, R18 ;  /* 0x00000012000b7213 */ /* 0x004fc60000000000 */
[----:B------:R0:W-:Y:S04]  /*12260*/  STL [R1+0x3e3c], R18 ;  /* 0x003e3c1201007387 */ /* 0x0001e80000100800 */
[----:B0-----:R-:W2:Y:S01]  /*12270*/  LDL R18, [R1+0x73c] ;  /* 0x00073c0001127983 */ /* 0x001ea20000100800 */
[C---:B------:R-:W-:Y:S02]  /*12280*/  ISETP.GT.U32.AND P6, PT, R0.reuse, R12, PT ;  /* 0x0000000c0000720c */ /* 0x040fe40003fc4070 */
[----:B------:R-:W-:Y:S02]  /*12290*/  IABS R9, R9 ;  /* 0x0000000900097213 */ /* 0x000fe40000000000 */
[----:B------:R-:W-:-:S03]  /*122a0*/  ISETP.GT.U32.AND P4, PT, R0, R17, PT ;  /* 0x000000110000720c */ /* 0x000fc60003f84070 */
[----:B------:R-:W-:-:S06]  /*122b0*/  IMAD.HI.U32 R7, R6, R9, RZ ;  /* 0x0000000906077227 */ /* 0x000fcc00078e00ff */
[----:B------:R-:W-:Y:S02]  /*122c0*/  @!P6 IMAD.IADD R12, R12, 0x1, -R0 ;  /* 0x000000010c0ce824 */ /* 0x000fe400078e0a00 */
[----:B------:R-:W-:Y:S02]  /*122d0*/  IMAD.MOV R7, RZ, RZ, -R7 ;  /* 0x000000ffff077224 */ /* 0x000fe400078e0a07 */
[----:B------:R-:W-:Y:S01]  /*122e0*/  IMAD.HI.U32 R16, R6, R2, RZ ;  /* 0x0000000206107227 */ /* 0x000fe200078e00ff */
[C---:B------:R-:W-:Y:S02]  /*122f0*/  ISETP.GT.U32.AND P6, PT, R0.reuse, R12, PT ;  /* 0x0000000c0000720c */ /* 0x040fe40003fc4070 */
[C---:B------:R-:W-:Y:S01]  /*12300*/  ISETP.GT.U32.AND P0, PT, R0.reuse, R13, PT ;  /* 0x0000000d0000720c */ /* 0x040fe20003f04070 */
[----:B------:R-:W-:Y:S02]  /*12310*/  IMAD R9, R0, R7, R9 ;  /* 0x0000000700097224 */ /* 0x000fe400078e0209 */
[----:B------:R-:W-:-:S04]  /*12320*/  IMAD.HI.U32 R7, R6, R8, RZ ;  /* 0x0000000806077227 */ /* 0x000fc800078e00ff */
[----:B------:R-:W-:Y:S02]  /*12330*/  IMAD.MOV R16, RZ, RZ, -R16 ;  /* 0x000000ffff107224 */ /* 0x000fe400078e0a10 */
[----:B------:R-:W-:Y:S02]  /*12340*/  @!P4 IMAD.IADD R17, R17, 0x1, -R0 ;  /* 0x000000011111c824 */ /* 0x000fe400078e0a00 */
[----:B------:R-:W-:Y:S02]  /*12350*/  IMAD.MOV R7, RZ, RZ, -R7 ;  /* 0x000000ffff077224 */ /* 0x000fe400078e0a07 */
[C---:B------:R-:W-:Y:S02]  /*12360*/  IMAD R2, R0.reuse, R16, R2 ;  /* 0x0000001000027224 */ /* 0x040fe400078e0202 */
[----:B------:R-:W-:Y:S02]  /*12370*/  IMAD R8, R0, R7, R8 ;  /* 0x0000000700087224 */ /* 0x000fe400078e0208 */
[----:B------:R-:W-:-:S02]  /*12380*/  @!P6 IMAD.IADD R12, R12, 0x1, -R0 ;  /* 0x000000010c0ce824 */ /* 0x000fc400078e0a00 */
[----:B------:R-:W-:-:S04]  /*12390*/  IMAD.HI.U32 R7, R6, R11, RZ ;  /* 0x0000000b06077227 */ /* 0x000fc800078e00ff */
[----:B------:R-:W-:Y:S01]  /*123a0*/  @!P0 IMAD.IADD R13, R13, 0x1, -R0 ;  /* 0x000000010d0d8824 */ /* 0x000fe200078e0a00 */
[----:B---3--:R-:W-:Y:S01]  /*123b0*/  ISETP.GE.AND P0, PT, R29, RZ, PT ;  /* 0x000000ff1d00720c */ /* 0x008fe20003f06270 */
[----:B------:R-:W-:Y:S01]  /*123c0*/  IMAD.MOV R7, RZ, RZ, -R7 ;  /* 0x000000ffff077224 */ /* 0x000fe200078e0a07 */
[----:B------:R-:W3:Y:S01]  /*123d0*/  LDL.LU R29, [R1+0x3e40] ;  /* 0x003e4000011d7983 */ /* 0x000ee20000300800 */
[----:B------:R-:W-:Y:S02]  /*123e0*/  @!P1 IMAD.MOV R12, RZ, RZ, -R12 ;  /* 0x000000ffff0c9224 */ /* 0x000fe400078e0a0c */
[----:B------:R-:W-:Y:S01]  /*123f0*/  IMAD R11, R0, R7, R11 ;  /* 0x00000007000b7224 */ /* 0x000fe200078e020b */
[----:B--2---:R-:W-:Y:S01]  /*12400*/  IABS R16, R18 ;  /* 0x0000001200107213 */ /* 0x004fe20000000000 */
[----:B------:R-:W-:Y:S02]  /*12410*/  IMAD.MOV.U32 R18, RZ, RZ, R17 ;  /* 0x000000ffff127224 */ /* 0x000fe400078e0011 */
[----:B------:R-:W2:Y:S02]  /*12420*/  LDL R17, [R1+0x740] ;  /* 0x0007400001117983 */ /* 0x000ea40000100800 */
[----:B------:R-:W-:-:S05]  /*12430*/  @!P2 IMAD.MOV R18, RZ, RZ, -R18 ;  /* 0x000000ffff12a224 */ /* 0x000fca00078e0a12 */
[----:B------:R0:W-:Y:S04]  /*12440*/  STL [R1+0x450], R18 ;  /* 0x0004501201007387 */ /* 0x0001e80000100800 */
[----:B0-----:R-:W4:Y:S04]  /*12450*/  LDL.LU R18, [R1+0x734] ;  /* 0x0007340001127983 */ /* 0x001f280000300800 */
[----:B------:R-:W-:Y:S04]  /*12460*/  STL [R1+0x454], R12 ;  /* 0x0004540c01007387 */ /* 0x000fe80000100800 */
[----:B------:R-:W3:Y:S01]  /*12470*/  LDL.LU R7, [R1+0x730] ;  /* 0x0007300001077983 */ /* 0x000ee20000300800 */
[----:B------:R-:W-:-:S13]  /*12480*/  ISETP.GT.U32.AND P6, PT, R0, R9, PT ;  /* 0x000000090000720c */ /* 0x000fda0003fc4070 */
[----:B------:R-:W-:-:S05]  /*12490*/  @!P6 IMAD.IADD R9, R9, 0x1, -R0 ;  /* 0x000000010909e824 */ /* 0x000fca00078e0a00 */
[----:B------:R-:W-:-:S13]  /*124a0*/  ISETP.GT.U32.AND P2, PT, R0, R9, PT ;  /* 0x000000090000720c */ /* 0x000fda0003f44070 */
[----:B------:R-:W-:Y:S01]  /*124b0*/  @!P2 IMAD.IADD R9, R9, 0x1, -R0 ;  /* 0x000000010909a824 */ /* 0x000fe200078e0a00 */
[----:B--2---:R-:W-:-:S05]  /*124c0*/  IABS R17, R17 ;  /* 0x0000001100117213 */ /* 0x004fca0000000000 */
[----:B------:R0:W-:Y:S01]  /*124d0*/  STL [R1+0x3e38], R17 ;  /* 0x003e381101007387 */ /* 0x0001e20000100800 */
[----:B---3--:R-:W-:Y:S01]  /*124e0*/  ISETP.GE.AND P2, PT, R7, RZ, PT ;  /* 0x000000ff0700720c */ /* 0x008fe20003f46270 */
[----:B------:R-:W-:Y:S02]  /*124f0*/  IMAD.HI.U32 R7, R6, R17, RZ ;  /* 0x0000001106077227 */ /* 0x000fe400078e00ff */
[----:B0-----:R-:W2:Y:S01]  /*12500*/  LDL R17, [R1+0x744] ;  /* 0x0007440001117983 */ /* 0x001ea20000100800 */
[----:B------:R-:W-:Y:S01]  /*12510*/  ISETP.GT.U32.AND P4, PT, R0, R10, PT ;  /* 0x0000000a0000720c */ /* 0x000fe20003f84070 */
[----:B------:R-:W-:-:S12]  /*12520*/  IMAD.HI.U32 R12, R6, R16, RZ ;  /* 0x00000010060c7227 */ /* 0x000fd800078e00ff */
[----:B------:R-:W-:Y:S01]  /*12530*/  @!P4 IMAD.IADD R10, R10, 0x1, -R0 ;  /* 0x000000010a0ac824 */ /* 0x000fe200078e0a00 */
[----:B------:R-:W-:-:S04]  /*12540*/  ISETP.GT.U32.AND P4, PT, R0, R13, PT ;  /* 0x0000000d0000720c */ /* 0x000fc80003f84070 */
[C---:B------:R-:W-:Y:S02]  /*12550*/  ISETP.GT.U32.AND P6, PT, R0.reuse, R10, PT ;  /* 0x0000000a0000720c */ /* 0x040fe40003fc4070 */
[----:B------:R-:W-:Y:S01]  /*12560*/  ISETP.GT.U32.AND P1, PT, R0, R2, PT ;  /* 0x000000020000720c */ /* 0x000fe20003f24070 */
[----:B------:R-:W-:-:S04]  /*12570*/  IMAD.MOV R12, RZ, RZ, -R12 ;  /* 0x000000ffff0c7224 */ /* 0x000fc800078e0a0c */
[----:B------:R-:W-:Y:S02]  /*12580*/  IMAD R16, R0, R12, R16 ;  /* 0x0000000c00107224 */ /* 0x000fe400078e0210 */
[----:B------:R-:W-:-:S04]  /*12590*/  @!P4 IMAD.IADD R13, R13, 0x1, -R0 ;  /* 0x000000010d0dc824 */ /* 0x000fc800078e0a00 */
[--C-:B------:R-:W-:Y:S02]  /*125a0*/  @!P6 IMAD.IADD R10, R10, 0x1, -R0.reuse ;  /* 0x000000010a0ae824 */ /* 0x100fe400078e0a00 */
[----:B------:R-:W-:Y:S02]  /*125b0*/  @!P5 IMAD.MOV R13, RZ, RZ, -R13 ;  /* 0x000000ffff0dd224 */ /* 0x000fe400078e0a0d */
[----:B------:R-:W-:Y:S01]  /*125c0*/  @!P1 IMAD.IADD R2, R2, 0x1, -R0 ;  /* 0x0000000102029824 */ /* 0x000fe200078e0a00 */
[----:B----4-:R-:W-:Y:S02]  /*125d0*/  ISETP.GE.AND P1, PT, R18, RZ, PT ;  /* 0x000000ff1200720c */ /* 0x010fe40003f26270 */
[----:B------:R-:W3:Y:S01]  /*125e0*/  LDL.LU R18, [R1+0x3e3c] ;  /* 0x003e3c0001127983 */ /* 0x000ee20000300800 */
[----:B--2---:R-:W-:Y:S01]  /*125f0*/  IABS R12, R17 ;  /* 0x00000011000c7213 */ /* 0x004fe20000000000 */
[----:B------:R-:W-:Y:S02]  /*12600*/  IMAD.MOV.U32 R17, RZ, RZ, R10 ;  /* 0x000000ffff117224 */ /* 0x000fe400078e000a */
[----:B------:R-:W2:Y:S02]  /*12610*/  LDL R10, [R1+0x748] ;  /* 0x00074800010a7983 */ /* 0x000ea40000100800 */
[----:B------:R-:W-:-:S02]  /*12620*/  @!P3 IMAD.MOV R17, RZ, RZ, -R17 ;  /* 0x000000ffff11b224 */ /* 0x000fc400078e0a11 */
[----:B------:R-:W-:Y:S04]  /*12630*/  STL [R1+0x43c], R13 ;  /* 0x00043c0d01007387 */ /* 0x000fe80000100800 */
[----:B------:R0:W-:Y:S04]  /*12640*/  STL [R1+0x448], R17 ;  /* 0x0004481101007387 */ /* 0x0001e80000100800 */
[----:B0-----:R-:W4:Y:S01]  /*12650*/  LDL.LU R17, [R1+0x3e38] ;  /* 0x003e380001117983 */ /* 0x001f220000300800 */
[----:B------:R-:W-:Y:S02]  /*12660*/  IMAD.MOV.U32 R13, RZ, RZ, R9 ;  /* 0x000000ffff0d7224 */ /* 0x000fe400078e0009 */
[----:B------:R-:W-:-:S02]  /*12670*/  IMAD.MOV R7, RZ, RZ, -R7 ;  /* 0x000000ffff077224 */ /* 0x000fc400078e0a07 */
[----:B------:R-:W-:Y:S01]  /*12680*/  @!P0 IMAD.MOV R13, RZ, RZ, -R13 ;  /* 0x000000ffff0d8224 */ /* 0x000fe200078e0a0d */
[----:B------:R0:W-:Y:S04]  /*12690*/  STL [R1+0x3e34], R3 ;  /* 0x003e340301007387 */ /* 0x0001e80000100800 */
[----:B0-----:R-:W2:Y:S01]  /*126a0*/  LDL.LU R3, [R1+0x740] ;  /* 0x0007400001037983 */ /* 0x001ea20000300800 */
[----:B---3--:R-:W-:-:S03]  /*126b0*/  ISETP.GE.AND P3, PT, R18, RZ, PT ;  /* 0x000000ff1200720c */ /* 0x008fc60003f66270 */
[----:B------:R-:W3:Y:S04]  /*126c0*/  LDL R9, [R1+0x74c] ;  /* 0x00074c0001097983 */ /* 0x000ee80000100800 */
[----:B------:R0:W-:Y:S04]  /*126d0*/  STL [R1+0x44c], R13 ;  /* 0x00044c0d01007387 */ /* 0x0001e80000100800 */
[----:B0-----:R-:W2:Y:S04]  /*126e0*/  LDL.LU R13, [R1+0x744] ;  /* 0x00074400010d7983 */ /* 0x001ea80000300800 */
[----:B------:R-:W2:Y:S01]  /*126f0*/  LDL R18, [R1+0x750] ;  /* 0x0007500001127983 */ /* 0x000ea20000100800 */
[----:B----4-:R-:W-:-:S03]  /*12700*/  IMAD R17, R0, R7, R17 ;  /* 0x0000000700117224 */ /* 0x010fc600078e0211 */
[----:B------:R-:W4:Y:S01]  /*12710*/  LDL.LU R7, [R1+0x73c] ;  /* 0x00073c0001077983 */ /* 0x000f220000300800 */
[C---:B------:R-:W-:Y:S02]  /*12720*/  ISETP.GT.U32.AND P4, PT, R0.reuse, R8, PT ;  /* 0x000000080000720c */ /* 0x040fe40003f84070 */
[----:B------:R-:W-:-:S11]  /*12730*/  ISETP.GT.U32.AND P6, PT, R0, R11, PT ;  /* 0x0000000b0000720c */ /* 0x000fd60003fc4070 */
[--C-:B------:R-:W-:Y:S01]  /*12740*/  @!P4 IMAD.IADD R8, R8, 0x1, -R0.reuse ;  /* 0x000000010808c824 */ /* 0x100fe200078e0a00 */
[----:B------:R-:W-:Y:S01]  /*12750*/  ISETP.GT.U32.AND P4, PT, R0, R2, PT ;  /* 0x000000020000720c */ /* 0x000fe20003f84070 */
[----:B------:R-:W-:-:S05]  /*12760*/  @!P6 IMAD.IADD R11, R11, 0x1, -R0 ;  /* 0x000000010b0be824 */ /* 0x000fca00078e0a00 */
[----:B------:R-:W-:-:S07]  /*12770*/  ISETP.GT.U32.AND P5, PT, R0, R11, PT ;  /* 0x0000000b0000720c */ /* 0x000fce0003fa4070 */
[----:B------:R-:W-:Y:S01]  /*12780*/  @!P4 IMAD.IADD R2, R2, 0x1, -R0 ;  /* 0x000000010202c824 */ /* 0x000fe200078e0a00 */
[----:B---3--:R-:W-:-:S05]  /*12790*/  IABS R9, R9 ;  /* 0x0000000900097213 */ /* 0x008fca0000000000 */
[----:B------:R-:W-:Y:S01]  /*127a0*/  @!P5 IMAD.IADD R11, R11, 0x1, -R0 ;  /* 0x000000010b0bd824 */ /* 0x000fe200078e0a00 */
[----:B--2---:R-:W-:Y:S02]  /*127b0*/  ISETP.GE.AND P5, PT, R3, RZ, PT ;  /* 0x000000ff0300720c */ /* 0x004fe40003fa6270 */
[----:B------:R-:W2:Y:S04]  /*127c0*/  LDL.LU R3, [R1+0x3e34] ;  /* 0x003e340001037983 */ /* 0x000ea80000300800 */
[----:B------:R0:W-:Y:S01]  /*127d0*/  STL [R1+0x3e30], R9 ;  /* 0x003e300901007387 */ /* 0x0001e20000100800 */
[----:B----4-:R-:W-:Y:S02]  /*127e0*/  ISETP.GE.AND P4, PT, R7, RZ, PT ;  /* 0x000000ff0700720c */ /* 0x010fe40003f86270 */
[----:B------:R-:W-:Y:S01]  /*127f0*/  IABS R7, R10 ;  /* 0x0000000a00077213 */ /* 0x000fe20000000000 */
[----:B------:R-:W-:-:S04]  /*12800*/  IMAD.HI.U32 R10, R6, R12, RZ ;  /* 0x0000000c060a7227 */ /* 0x000fc800078e00ff */
[----:B------:R-:W-:-:S04]  /*12810*/  IMAD.MOV R10, RZ, RZ, -R10 ;  /* 0x000000ffff0a7224 */ /* 0x000fc800078e0a0a */
[----:B------:R-:W-:Y:S01]  /*12820*/  IMAD R12, R0, R10, R12 ;  /* 0x0000000a000c7224 */ /* 0x000fe200078e020c */
[----:B------:R-:W-:Y:S01]  /*12830*/  IABS R10, R18 ;  /* 0x00000012000a7213 */ /* 0x000fe20000000000 */
[----:B------:R-:W-:Y:S02]  /*12840*/  IMAD.MOV.U32 R18, RZ, RZ, R2 ;  /* 0x000000ffff127224 */ /* 0x000fe400078e0002 */
[----:B------:R-:W-:-:S04]  /*12850*/  IMAD.HI.U32 R2, R6, R9, RZ ;  /* 0x0000000906027227 */ /* 0x000fc800078e00ff */
[----:B0-----:R-:W-:-:S04]  /*12860*/  IMAD.MOV.U32 R9, RZ, RZ, R18 ;  /* 0x000000ffff097224 */ /* 0x001fc800078e0012 */
[----:B------:R-:W-:Y:S01]  /*12870*/  @!P2 IMAD.MOV R9, RZ, RZ, -R9 ;  /* 0x000000ffff09a224 */ /* 0x000fe200078e0a09 */
[----:B------:R-:W-:Y:S04]  /*12880*/  STL [R1+0x444], R18 ;  /* 0x0004441201007387 */ /* 0x000fe80000100800 */
[----:B------:R0:W-:Y:S04]  /*12890*/  @!P2 STL [R1+0x444], R9 ;  /* 0x000444090100a387 */ /* 0x0001e80000100800 */
[----:B0-----:R-:W3:Y:S01]  /*128a0*/  LDL.LU R9, [R1+0x748] ;  /* 0x0007480001097983 */ /* 0x001ee20000300800 */
[----:B------:R-:W-:-:S02]  /*128b0*/  ISETP.GT.U32.AND P6, PT, R0, R8, PT ;  /* 0x000000080000720c */ /* 0x000fc40003fc4070 */
[----:B------:R-:W-:-:S11]  /*128c0*/  ISETP.GT.U32.AND P0, PT, R0, R16, PT ;  /* 0x000000100000720c */ /* 0x000fd60003f04070 */
[----:B------:R-:W-:Y:S01]  /*128d0*/  @!P6 IMAD.IADD R8, R8, 0x1, -R0 ;  /* 0x000000010808e824 */ /* 0x000fe200078e0a00 */
[----:B------:R-:W-:-:S03]  /*128e0*/  ISETP.GT.U32.AND P6, PT, R0, R17, PT ;  /* 0x000000110000720c */ /* 0x000fc60003fc4070 */
[----:B------:R-:W-:Y:S02]  /*128f0*/  IMAD.MOV.U32 R18, RZ, RZ, R8 ;  /* 0x000000ffff127224 */ /* 0x000fe400078e0008 */
[----:B------:R-:W-:Y:S02]  /*12900*/  @!P0 IMAD.IADD R16, R16, 0x1, -R0 ;  /* 0x0000000110108824 */ /* 0x000fe400078e0a00 */
[----:B------:R-:W-:Y:S01]  /*12910*/  @!P1 IMAD.MOV R18, RZ, RZ, -R18 ;  /* 0x000000ffff129224 */ /* 0x000fe200078e0a12 */
[----:B------:R-:W-:Y:S01]  /*12920*/  ISETP.GE.AND P0, PT, R13, RZ, PT ;  /* 0x000000ff0d00720c */ /* 0x000fe20003f06270 */
[----:B------:R-:W-:-:S04]  /*12930*/  IMAD.HI.U32 R13, R6, R7, RZ ;  /* 0x00000007060d7227 */ /* 0x000fc800078e00ff */
[----:B------:R-:W-:Y:S01]  /*12940*/  @!P3 IMAD.MOV R11, RZ, RZ, -R11 ;  /* 0x000000ffff0bb224 */ /* 0x000fe200078e0a0b */
[----:B------:R-:W-:Y:S01]  /*12950*/  STL [R1+0x440], R18 ;  /* 0x0004401201007387 */ /* 0x000fe20000100800 */
[----:B------:R-:W-:Y:S01]  /*12960*/  @!P6 IMAD.IADD R17, R17, 0x1, -R0 ;  /* 0x000000011111e824 */ /* 0x000fe200078e0a00 */
[----:B------:R-:W-:Y:S02]  /*12970*/  ISETP.GT.U32.AND P6, PT, R0, R12, PT ;  /* 0x0000000c0000720c */ /* 0x000fe40003fc4070 */
[----:B------:R0:W-:Y:S01]  /*12980*/  STL [R1+0x3e2c], R12 ;  /* 0x003e2c0c01007387 */ /* 0x0001e20000100800 */
[----:B------:R-:W-:-:S03]  /*12990*/  IMAD.MOV R8, RZ, RZ, -R13 ;  /* 0x000000ffff087224 */ /* 0x000fc600078e0a0d */
[----:B0-----:R-:W4:Y:S04]  /*129a0*/  LDL.LU R12, [R1+0x74c] ;  /* 0x00074c00010c7983 */ /* 0x001f280000300800 */
[----:B------:R0:W-:Y:S04]  /*129b0*/  STL [R1+0x438], R11 ;  /* 0x0004380b01007387 */ /* 0x0001e80000100800 */
[----:B------:R-:W2:Y:S04]  /*129c0*/  LDL R13, [R1+0x75c] ;  /* 0x00075c00010d7983 */ /* 0x000ea80000100800 */
[----:B------:R-:W2:Y:S04]  /*129d0*/  LDL R18, [R1+0x760] ;  /* 0x0007600001127983 */ /* 0x000ea80000100800 */
[----:B0-----:R-:W2:Y:S01]  /*129e0*/  LDL R11, [R1+0x758] ;  /* 0x00075800010b7983 */ /* 0x001ea20000100800 */
[----:B---3--:R-:W-:-:S03]  /*129f0*/  ISETP.GE.AND P3, PT, R9, RZ, PT ;  /* 0x000000ff0900720c */ /* 0x008fc60003f66270 */
[----:B------:R-:W3:Y:S01]  /*12a00*/  LDL.LU R9, [R1+0x3e30] ;  /* 0x003e300001097983 */ /* 0x000ee20000300800 */
[----:B------:R-:W-:Y:S01]  /*12a10*/  ISETP.GT.U32.AND P1, PT, R0, R17, PT ;  /* 0x000000110000720c */ /* 0x000fe20003f24070 */
[----:B------:R-:W-:-:S12]  /*12a20*/  IMAD.MOV R2, RZ, RZ, -R2 ;  /* 0x000000ffff027224 */ /* 0x000fd800078e0a02 */
[----:B------:R-:W-:Y:S01]  /*12a30*/  @!P1 IMAD.IADD R17, R17, 0x1, -R0 ;  /* 0x0000000111119824 */ /* 0x000fe200078e0a00 */
[----:B----4-:R-:W-:Y:S01]  /*12a40*/  ISETP.GE.AND P1, PT, R12, RZ, PT ;  /* 0x000000ff0c00720c */ /* 0x010fe20003f26270 */
[C---:B---3--:R-:W-:Y:S02]  /*12a50*/  IMAD R9, R0.reuse, R2, R9 ;  /* 0x0000000200097224 */ /* 0x048fe400078e0209 */
[----:B------:R-:W3:Y:S04]  /*12a60*/  LDL R2, [R1+0x754] ;  /* 0x0007540001027983 */ /* 0x000ee80000100800 */
[----:B------:R-:W4:Y:S01]  /*12a70*/  LDL.LU R12, [R1+0x3e2c] ;  /* 0x003e2c00010c7983 */ /* 0x000f220000300800 */
[C---:B------:R-:W-:Y:S01]  /*12a80*/  ISETP.GT.U32.AND P2, PT, R0.reuse, R16, PT ;  /* 0x000000100000720c */ /* 0x040fe20003f44070 */
[----:B------:R-:W-:-:S02]  /*12a90*/  IMAD R7, R0, R8, R7 ;  /* 0x0000000800077224 */ /* 0x000fc400078e0207 */
[----:B------:R-:W-:-:S04]  /*12aa0*/  IMAD.HI.U32 R8, R6, R10, RZ ;  /* 0x0000000a06087227 */ /* 0x000fc800078e00ff */
[----:B------:R-:W-:-:S06]  /*12ab0*/  IMAD.MOV R8, RZ, RZ, -R8 ;  /* 0x000000ffff087224 */ /* 0x000fcc00078e0a08 */
[----:B------:R-:W-:Y:S01]  /*12ac0*/  @!P2 IMAD.IADD R16, R16, 0x1, -R0 ;  /* 0x000000011010a824 */ /* 0x000fe200078e0a00 */
[C---:B------:R-:W-:Y:S01]  /*12ad0*/  ISETP.GT.U32.AND P2, PT, R0.reuse, R7, PT ;  /* 0x000000070000720c */ /* 0x040fe20003f44070 */
[----:B------:R-:W-:-:S05]  /*12ae0*/  IMAD R10, R0, R8, R10 ;  /* 0x00000008000a7224 */ /* 0x000fca00078e020a */
[----:B------:R0:W-:Y:S02]  /*12af0*/  STL [R1+0x3e28], R10 ;  /* 0x003e280a01007387 */ /* 0x0001e40000100800 */
[----:B0-----:R-:W-:-:S05]  /*12b00*/  IMAD.MOV.U32 R10, RZ, RZ, R16 ;  /* 0x000000ffff0a7224 */ /* 0x001fca00078e0010 */
[----:B------:R-:W-:Y:S02]  /*12b10*/  @!P2 IMAD.IADD R7, R7, 0x1, -R0 ;  /* 0x000000010707a824 */ /* 0x000fe400078e0a00 */
[----:B------:R-:W-:Y:S01]  /*12b20*/  @!P4 IMAD.MOV R10, RZ, RZ, -R10 ;  /* 0x000000ffff0ac224 */ /* 0x000fe200078e0a0a */
[----:B--2---:R-:W-:-:S04]  /*12b30*/  IABS R8, R11 ;  /* 0x0000000b00087213 */ /* 0x004fc80000000000 */
[----:B------:R0:W-:Y:S01]  /*12b40*/  STL [R1+0x434], R10 ;  /* 0x0004340a01007387 */ /* 0x0001e20000100800 */
[----:B------:R-:W-:Y:S02]  /*12b50*/  IABS R11, R13 ;  /* 0x0000000d000b7213 */ /* 0x000fe40000000000 */
[----:B------:R-:W-:Y:S01]  /*12b60*/  IABS R13, R18 ;  /* 0x00000012000d7213 */ /* 0x000fe20000000000 */
[----:B0-----:R-:W-:Y:S02]  /*12b70*/  IMAD.MOV.U32 R10, RZ, RZ, R17 ;  /* 0x000000ffff0a7224 */ /* 0x001fe400078e0011 */
[----:B------:R-:W2:Y:S02]  /*12b80*/  LDL.LU R17, [R1+0x750] ;  /* 0x0007500001117983 */ /* 0x000ea40000300800 */
[----:B------:R-:W-:-:S05]  /*12b90*/  @!P5 IMAD.MOV R10, RZ, RZ, -R10 ;  /* 0x000000ffff0ad224 */ /* 0x000fca00078e0a0a */
[----:B------:R0:W-:Y:S04]  /*12ba0*/  STL [R1+0x430], R10 ;  /* 0x0004300a01007387 */ /* 0x0001e80000100800 */
[----:B0-----:R-:W2:Y:S04]  /*12bb0*/  LDL.LU R10, [R1+0x3e28] ;  /* 0x003e2800010a7983 */ /* 0x001ea80000300800 */
[----:B------:R-:W-:Y:S04]  /*12bc0*/  STL [R1+0x3e24], R19 ;  /* 0x003e241301007387 */ /* 0x000fe80000100800 */
[----:B------:R0:W-:Y:S04]  /*12bd0*/  STL [R1+0x3e20], R15 ;  /* 0x003e200f01007387 */ /* 0x0001e80000100800 */
[----:B0-----:R-:W2:Y:S01]  /*12be0*/  LDL.LU R15, [R1+0x758] ;  /* 0x00075800010f7983 */ /* 0x001ea20000300800 */
[----:B----4-:R-:W-:Y:S01]  /*12bf0*/  @!P6 IMAD.IADD R12, R12, 0x1, -R0 ;  /* 0x000000010c0ce824 */ /* 0x010fe200078e0a00 */
[----:B---3--:R-:W-:-:S04]  /*12c00*/  IABS R2, R2 ;  /* 0x0000000200027213 */ /* 0x008fc80000000000 */
[----:B------:R-:W-:Y:S01]  /*12c10*/  ISETP.GT.U32.AND P2, PT, R0, R12, PT ;  /* 0x0000000c0000720c */ /* 0x000fe20003f44070 */
[----:B------:R-:W-:-:S04]  /*12c20*/  IMAD.HI.U32 R18, R6, R2, RZ ;  /* 0x0000000206127227 */ /* 0x000fc800078e00ff */
[----:B------:R-:W-:-:S04]  /*12c30*/  IMAD.MOV R18, RZ, RZ, -R18 ;  /* 0x000000ffff127224 */ /* 0x000fc800078e0a12 */
[----:B------:R-:W-:Y:S02]  /*12c40*/  IMAD R2, R0, R18, R2 ;  /* 0x0000001200027224 */ /* 0x000fe400078e0202 */
[----:B------:R-:W3:Y:S02]  /*12c50*/  LDL.LU R18, [R1+0x764] ;  /* 0x0007640001127983 */ /* 0x000ee40000300800 */
[----:B------:R-:W-:-:S04]  /*12c60*/  @!P2 IMAD.IADD R12, R12, 0x1, -R0 ;  /* 0x000000010c0ca824 */ /* 0x000fc800078e0a00 */
[----:B------:R-:W-:Y:S02]  /*12c70*/  IMAD.MOV.U32 R19, RZ, RZ, R12 ;  /* 0x000000ffff137224 */ /* 0x000fe400078e000c */
[----:B------:R-:W4:Y:S02]  /*12c80*/  LDL.LU R12, [R1+0x754] ;  /* 0x00075400010c7983 */ /* 0x000f240000300800 */
[----:B------:R-:W-:-:S05]  /*12c90*/  @!P0 IMAD.MOV R19, RZ, RZ, -R19 ;  /* 0x000000ffff138224 */ /* 0x000fca00078e0a13 */
[----:B------:R0:W-:Y:S04]  /*12ca0*/  STL [R1+0x42c], R19 ;  /* 0x00042c1301007387 */ /* 0x0001e80000100800 */
[----:B0-----:R-:W2:Y:S01]  /*12cb0*/  LDL.LU R19, [R1+0x3e24] ;  /* 0x003e240001137983 */ /* 0x001ea20000300800 */
[----:B------:R-:W-:-:S13]  /*12cc0*/  ISETP.GT.U32.AND P6, PT, R0, R9, PT ;  /* 0x000000090000720c */ /* 0x000fda0003fc4070 */
[----:B------:R-:W-:Y:S02]  /*12cd0*/  @!P6 IADD3 R9, R9, -R0, RZ ;  /* 0x800000000909e210 */ /* 0x000fe40007ffe0ff */
[----:B------:R-:W-:Y:S01]  /*12ce0*/  ISETP.GT.U32.AND P6, PT, R0, R7, PT ;  /* 0x000000070000720c */ /* 0x000fe20003fc4070 */
[----:B---3--:R0:W-:Y:S01]  /*12cf0*/  STL [R1+0x3e18], R18 ;  /* 0x003e181201007387 */ /* 0x0081e20000100800 */
[----:B----4-:R-:W-:Y:S02]  /*12d00*/  ISETP.GE.AND P0, PT, R12, RZ, PT ;  /* 0x000000ff0c00720c */ /* 0x010fe40003f06270 */
[----:B------:R-:W-:Y:S02]  /*12d10*/  IABS R12, R18 ;  /* 0x00000012000c7213 */ /* 0x000fe40000000000 */
[----:B0-----:R-:W3:Y:S01]  /*12d20*/  LDL.LU R18, [R1+0x75c] ;  /* 0x00075c0001127983 */ /* 0x001ee20000300800 */
[----:B--2---:R-:W-:-:S06]  /*12d30*/  ISETP.GT.U32.AND P5, PT, R0, R10, PT ;  /* 0x0000000a0000720c */ /* 0x004fcc0003fa4070 */
[----:B------:R-:W-:Y:S01]  /*12d40*/  @!P6 IMAD.IADD R7, R7, 0x1, -R0 ;  /* 0x000000010707e824 */ /* 0x000fe200078e0a00 */
[----:B------:R-:W-:Y:S01]  /*12d50*/  ISETP.GT.U32.AND P6, PT, R0, R2, PT ;  /* 0x000000020000720c */ /* 0x000fe20003fc4070 */
[----:B------:R-:W-:-:S04]  /*12d60*/  IMAD.HI.U32 R16, R6, R8, RZ ;  /* 0x0000000806107227 */ /* 0x000fc800078e00ff */
[----:B------:R-:W-:Y:S01]  /*12d70*/  IMAD.MOV R16, RZ, RZ, -R16 ;  /* 0x000000ffff107224 */ /* 0x000fe200078e0a10 */
[----:B------:R-:W-:-:S03]  /*12d80*/  ISETP.GT.U32.AND P4, PT, R0, R9, PT ;  /* 0x000000090000720c */ /* 0x000fc60003f84070 */
[----:B------:R-:W-:Y:S02]  /*12d90*/  IMAD R8, R0, R16, R8 ;  /* 0x0000001000087224 */ /* 0x000fe400078e0208 */
[----:B------:R-:W-:-:S04]  /*12da0*/  IMAD.HI.U32 R16, R6, R13, RZ ;  /* 0x0000000d06107227 */ /* 0x000fc800078e00ff */
[--C-:B------:R-:W-:Y:S02]  /*12db0*/  @!P5 IMAD.IADD R10, R10, 0x1, -R0.reuse ;  /* 0x000000010a0ad824 */ /* 0x100fe400078e0a00 */
[----:B------:R-:W-:Y:S01]  /*12dc0*/  @!P6 IMAD.IADD R2, R2, 0x1, -R0 ;  /* 0x000000010202e824 */ /* 0x000fe200078e0a00 */
[----:B------:R-:W-:Y:S01]  /*12dd0*/  ISETP.GE.AND P6, PT, R15, RZ, PT ;  /* 0x000000ff0f00720c */ /* 0x000fe20003fc6270 */
[----:B------:R-:W-:Y:S01]  /*12de0*/  IMAD.MOV R16, RZ, RZ, -R16 ;  /* 0x000000ffff107224 */ /* 0x000fe200078e0a10 */
[----:B------:R-:W2:Y:S01]  /*12df0*/  LDL.LU R15, [R1+0x3e20] ;  /* 0x003e2000010f7983 */ /* 0x000ea20000300800 */
[----:B------:R-:W-:Y:S01]  /*12e00*/  ISETP.GE.AND P2, PT, R17, RZ, PT ;  /* 0x000000ff1100720c */ /* 0x000fe20003f46270 */
[----:B------:R-:W-:Y:S01]  /*12e10*/  IMAD.HI.U32 R17, R6, R11, RZ ;  /* 0x0000000b06117227 */ /* 0x000fe200078e00ff */
[----:B------:R-:W-:Y:S01]  /*12e20*/  ISETP.GT.U32.AND P5, PT, R0, R10, PT ;  /* 0x0000000a0000720c */ /* 0x000fe20003fa4070 */
[----:B------:R0:W-:Y:S02]  /*12e30*/  STL [R1+0x3e1c], R3 ;  /* 0x003e1c0301007387 */ /* 0x0001e40000100800 */
[----:B------:R-:W-:-:S02]  /*12e40*/  IMAD.MOV R17, RZ, RZ, -R17 ;  /* 0x000000ffff117224 */ /* 0x000fc400078e0a11 */
[----:B0-----:R-:W-:Y:S02]  /*12e50*/  IMAD.MOV.U32 R3, RZ, RZ, R7 ;  /* 0x000000ffff037224 */ /* 0x001fe400078e0007 */
[C---:B------:R-:W-:Y:S02]  /*12e60*/  IMAD R7, R0.reuse, R16, R13 ;  /* 0x0000001000077224 */ /* 0x040fe400078e020d */
[----:B------:R-:W-:Y:S02]  /*12e70*/  IMAD.MOV.U32 R16, RZ, RZ, R3 ;  /* 0x000000ffff107224 */ /* 0x000fe400078e0003 */
[----:B------:R-:W-:Y:S02]  /*12e80*/  IMAD R11, R0, R17, R11 ;  /* 0x00000011000b7224 */ /* 0x000fe400078e020b */
[----:B------:R-:W-:Y:S01]  /*12e90*/  @!P3 IMAD.MOV R16, RZ, RZ, -R16 ;  /* 0x000000ffff10b224 */ /* 0x000fe200078e0a10 */
[----:B------:R-:W4:Y:S01]  /*12ea0*/  LDL.LU R17, [R1+0x768] ;  /* 0x0007680001117983 */ /* 0x000f220000300800 */
[----:B------:R-:W-:-:S03]  /*12eb0*/  @!P4 IMAD.IADD R9, R9, 0x1, -R0 ;  /* 0x000000010909c824 */ /* 0x000fc600078e0a00 */
[----:B------:R0:W-:Y:S01]  /*12ec0*/  STL [R1+0x428], R3 ;  /* 0x0004280301007387 */ /* 0x0001e20000100800 */
[----:B------:R-:W-:Y:S02]  /*12ed0*/  @!P5 IMAD.IADD R10, R10, 0x1, -R0 ;  /* 0x000000010a0ad824 */ /* 0x000fe400078e0a00 */
[----:B------:R-:W-:Y:S01]  /*12ee0*/  IMAD.HI.U32 R13, R6, R12, RZ ;  /* 0x0000000c060d7227 */ /* 0x000fe200078e00ff */
[----:B0-----:R-:W2:Y:S04]  /*12ef0*/  LDL.LU R3, [R1+0x3e1c] ;  /* 0x003e1c0001037983 */ /* 0x001ea80000300800 */
[----:B------:R0:W-:Y:S01]  /*12f00*/  @!P3 STL [R1+0x428], R16 ;  /* 0x000428100100b387 */ /* 0x0001e20000100800 */
[----:B------:R-:W-:Y:S02]  /*12f10*/  IMAD.MOV R13, RZ, RZ, -R13 ;  /* 0x000000ffff0d7224 */ /* 0x000fe400078e0a0d */
[----:B0-----:R-:W-:-:S04]  /*12f20*/  IMAD.MOV.U32 R16, RZ, RZ, R9 ;  /* 0x000000ffff107224 */ /* 0x001fc800078e0009 */
[----:B------:R-:W-:Y:S02]  /*12f30*/  @!P1 IMAD.MOV R16, RZ, RZ, -R16 ;  /* 0x000000ffff109224 */ /* 0x000fe400078e0a10 */
[----:B------:R-:W-:Y:S02]  /*12f40*/  IMAD R12, R0, R13, R12 ;  /* 0x0000000d000c7224 */ /* 0x000fe400078e020c */
[----:B---3--:R-:W-:Y:S02]  /*12f50*/  IMAD.MOV.U32 R9, RZ, RZ, R18 ;  /* 0x000000ffff097224 */ /* 0x008fe400078e0012 */
[----:B------:R-:W-:Y:S02]  /*12f60*/  IMAD.MOV.U32 R18, RZ, RZ, R10 ;  /* 0x000000ffff127224 */ /* 0x000fe400078e000a */
[----:B------:R-:W3:Y:S02]  /*12f70*/  LDL R10, [R1+0x76c] ;  /* 0x00076c00010a7983 */ /* 0x000ee40000100800 */
[----:B------:R-:W-:-:S02]  /*12f80*/  @!P2 IMAD.MOV R18, RZ, RZ, -R18 ;  /* 0x000000ffff12a224 */ /* 0x000fc400078e0a12 */
[----:B------:R0:W-:Y:S04]  /*12f90*/  STL [R1+0x424], R16 ;  /* 0x0004241001007387 */ /* 0x0001e80000100800 */
[----:B0-----:R-:W2:Y:S04]  /*12fa0*/  LDL R16, [R1+0x770] ;  /* 0x0007700001107983 */ /* 0x001ea80000100800 */
[----:B------:R-:W3:Y:S04]  /*12fb0*/  LDL.LU R13, [R1+0x760] ;  /* 0x00076000010d7983 */ /* 0x000ee80000300800 */
[----:B------:R0:W-:Y:S04]  /*12fc0*/  STL [R1+0x420], R18 ;  /* 0x0004201201007387 */ /* 0x0001e80000100800 */
[----:B0-----:R-:W2:Y:S01]  /*12fd0*/  LDL.LU R18, [R1+0x3e18] ;  /* 0x003e180001127983 */ /* 0x001ea20000300800 */
[----:B------:R-:W-:-:S02]  /*12fe0*/  ISETP.GT.U32.AND P4, PT, R0, R8, PT ;  /* 0x000000080000720c */ /* 0x000fc40003f84070 */
[----:B------:R-:W-:-:S11]  /*12ff0*/  ISETP.GT.U32.AND P5, PT, R0, R11, PT ;  /* 0x0000000b0000720c */ /* 0x000fd60003fa4070 */
[----:B------:R-:W-:Y:S01]  /*13000*/  @!P4 IMAD.IADD R8, R8, 0x1, -R0 ;  /* 0x000000010808c824 */ /* 0x000fe200078e0a00 */
[----:B------:R-:W-:-:S04]  /*13010*/  ISETP.GT.U32.AND P4, PT, R0, R2, PT ;  /* 0x000000020000720c */ /* 0x000fc80003f84070 */
[----:B------:R-:W-:Y:S01]  /*13020*/  ISETP.GT.U32.AND P3, PT, R0, R8, PT ;  /* 0x000000080000720c */ /* 0x000fe20003f64070 */
[----:B------:R-:W-:Y:S01]  /*13030*/  @!P5 IMAD.IADD R11, R11, 0x1, -R0 ;  /* 0x000000010b0bd824 */ /* 0x000fe200078e0a00 */
[----:B------:R-:W-:Y:S02]  /*13040*/  ISETP.GE.AND P1, PT, R9, RZ, PT ;  /* 0x000000ff0900720c */ /* 0x000fe40003f26270 */
[----:B----4-:R-:W-:-:S05]  /*13050*/  IABS R9, R17 ;  /* 0x0000001100097213 */ /* 0x010fca0000000000 */
[----:B------:R-:W-:-:S04]  /*13060*/  @!P4 IMAD.IADD R2, R2, 0x1, -R0 ;  /* 0x000000010202c824 */ /* 0x000fc800078e0a00 */
[----:B------:R-:W-:Y:S02]  /*13070*/  @!P0 IMAD.MOV R2, RZ, RZ, -R2 ;  /* 0x000000ffff028224 */ /* 0x000fe400078e0a02 */
[----:B------:R-:W-:Y:S01]  /*13080*/  @!P3 IMAD.IADD R8, R8, 0x1, -R0 ;  /* 0x000000010808b824 */ /* 0x000fe200078e0a00 */
[----:B---3--:R-:W-:Y:S01]  /*13090*/  ISETP.GE.AND P3, PT, R13, RZ, PT ;  /* 0x000000ff0d00720c */ /* 0x008fe20003f66270 */
[----:B------:R-:W-:-:S04]  /*130a0*/  IMAD.HI.U32 R13, R6, R9, RZ ;  /* 0x00000009060d7227 */ /* 0x000fc800078e00ff */
[----:B------:R-:W-:Y:S01]  /*130b0*/  IMAD.MOV R13, RZ, RZ, -R13 ;  /* 0x000000ffff0d7224 */ /* 0x000fe200078e0a0d */
[----:B--2---:R-:W-:Y:S01]  /*130c0*/  ISETP.GE.AND P5, PT, R18, RZ, PT ;  /* 0x000000ff1200720c */ /* 0x004fe20003fa6270 */
[----:B------:R-:W-:Y:S02]  /*130d0*/  IMAD.MOV.U32 R18, RZ, RZ, R19 ;  /* 0x000000ffff127224 */ /* 0x000fe400078e0013 */
[----:B------:R-:W2:Y:S04]  /*130e0*/  LDL.LU R19, [R1+0x77c] ;  /* 0x00077c0001137983 */ /* 0x000ea80000300800 */
[----:B------:R0:W-:Y:S01]  /*130f0*/  STL [R1+0x41c], R2 ;  /* 0x00041c0201007387 */ /* 0x0001e20000100800 */
[----:B------:R-:W-:Y:S02]  /*13100*/  IMAD R9, R0, R13, R9 ;  /* 0x0000000d00097224 */ /* 0x000fe400078e0209 */
[----:B0-----:R-:W-:-:S04]  /*13110*/  IMAD.MOV.U32 R2, RZ, RZ, R8 ;  /* 0x000000ffff027224 */ /* 0x001fc800078e0008 */
[----:B------:R-:W-:Y:S01]  /*13120*/  @!P6 IMAD.MOV R2, RZ, RZ, -R2 ;  /* 0x000000ffff02e224 */ /* 0x000fe200078e0a02 */
[----:B------:R-:W-:Y:S02]  /*13130*/  ISETP.GE.AND P6, PT, R17, RZ, PT ;  /* 0x000000ff1100720c */ /* 0x000fe40003fc6270 */
[----:B------:R-:W3:Y:S04]  /*13140*/  LDL R17, [R1+0x774] ;  /* 0x0007740001117983 */ /* 0x000ee80000100800 */
[----:B------:R0:W-:Y:S04]  /*13150*/  STL [R1+0x418], R2 ;  /* 0x0004180201007387 */ /* 0x0001e80000100800 */
[----:B------:R-:W4:Y:S01]  /*13160*/  LDL.LU R13, [R1+0x76c] ;  /* 0x00076c00010d7983 */ /* 0x000f220000300800 */
[----:B------:R-:W-:-:S02]  /*13170*/  ISETP.GT.U32.AND P2, PT, R0, R7, PT ;  /* 0x000000070000720c */ /* 0x000fc40003f44070 */
[----:B------:R-:W-:-:S11]  /*13180*/  IABS R16, R16 ;  /* 0x0000001000107213 */ /* 0x000fd60000000000 */
[----:B------:R-:W-:Y:S01]  /*13190*/  @!P2 IMAD.IADD R7, R7, 0x1, -R0 ;  /* 0x000000010707a824 */ /* 0x000fe200078e0a00 */
[----:B------:R-:W-:Y:S01]  /*131a0*/  ISETP.GT.U32.AND P2, PT, R0, R11, PT ;  /* 0x0000000b0000720c */ /* 0x000fe20003f44070 */
[----:B------:R-:W-:-:S12]  /*131b0*/  IMAD.HI.U32 R8, R6, R16, RZ ;  /* 0x0000001006087227 */ /* 0x000fd800078e00ff */
[----:B------:R-:W-:Y:S01]  /*131c0*/  @!P2 IMAD.IADD R11, R11, 0x1, -R0 ;  /* 0x000000010b0ba824 */ /* 0x000fe200078e0a00 */
[----:B------:R-:W-:Y:S02]  /*131d0*/  ISETP.GT.U32.AND P4, PT, R0, R12, PT ;  /* 0x0000000c0000720c */ /* 0x000fe40003f84070 */
[----:B----4-:R-:W-:Y:S01]  /*131e0*/  ISETP.GE.AND P2, PT, R13, RZ, PT ;  /* 0x000000ff0d00720c */ /* 0x010fe20003f46270 */
[----:B------:R-:W-:Y:S02]  /*131f0*/  IMAD.MOV R13, RZ, RZ, -R8 ;  /* 0x000000ffff0d7224 */ /* 0x000fe400078e0a08 */
[----:B------:R-:W4:Y:S08]  /*13200*/  LDL.LU R8, [R1+0x770] ;  /* 0x0007700001087983 */ /* 0x000f300000300800 */
[----:B------:R-:W-:Y:S01]  /*13210*/  @!P4 IMAD.IADD R12, R12, 0x1, -R0 ;  /* 0x000000010c0cc824 */ /* 0x000fe200078e0a00 */
[----:B------:R-:W-:-:S04]  /*13220*/  IABS R10, R10 ;  /* 0x0000000a000a7213 */ /* 0x000fc80000000000 */
[----:B------:R-:W-:Y:S01]  /*13230*/  ISETP.GT.U32.AND P0, PT, R0, R12, PT ;  /* 0x0000000c0000720c */ /* 0x000fe20003f04070 */
[----:B0-----:R-:W-:Y:S01]  /*13240*/  IMAD.HI.U32 R2, R6, R10, RZ ;  /* 0x0000000a06027227 */ /* 0x001fe200078e00ff */
[----:B------:R-:W-:-:S03]  /*13250*/  ISETP.GT.U32.AND P4, PT, R0, R7, PT ;  /* 0x000000070000720c */ /* 0x000fc60003f84070 */
[----:B------:R-:W-:Y:S02]  /*13260*/  IMAD.MOV R2, RZ, RZ, -R2 ;  /* 0x000000ffff027224 */ /* 0x000fe400078e0a02 */
[----:B------:R-:W-:-:S06]  /*13270*/  IMAD R16, R0, R13, R16 ;  /* 0x0000000d00107224 */ /* 0x000fcc00078e0210 */
[--C-:B------:R-:W-:Y:S02]  /*13280*/  @!P0 IMAD.IADD R12, R12, 0x1, -R0.reuse ;  /* 0x000000010c0c8824 */ /* 0x100fe400078e0a00 */
[----:B------:R-:W-:Y:S01]  /*13290*/  @!P4 IMAD.IADD R7, R7, 0x1, -R0 ;  /* 0x000000010707c824 */ /* 0x000fe200078e0a00 */
[----:B----4-:R-:W-:Y:S01]  /*132a0*/  ISETP.GE.AND P0, PT, R8, RZ, PT ;  /* 0x000000ff0800720c */ /* 0x010fe20003f06270 */
[----:B------:R-:W-:Y:S02]  /*132b0*/  IMAD R8, R0, R2, R10 ;  /* 0x0000000200087224 */ /* 0x000fe400078e020a */
[----:B------:R-:W4:Y:S04]  /*132c0*/  LDL R2, [R1+0x780] ;  /* 0x0007800001027983 */ /* 0x000f280000100800 */
[----:B------:R0:W-:Y:S02]  /*132d0*/  STL [R1+0x3e14], R16 ;  /* 0x003e141001007387 */ /* 0x0001e40000100800 */
[----:B0-----:R-:W-:-:S04]  /*132e0*/  IMAD.MOV.U32 R16, RZ, RZ, R11 ;  /* 0x000000ffff107224 */ /* 0x001fc800078e000b */
[----:B------:R-:W-:Y:S01]  /*132f0*/  @!P1 IMAD.MOV R16, RZ, RZ, -R16 ;  /* 0x000000ffff109224 */ /* 0x000fe200078e0a10 */
[----:B--2---:R-:W-:Y:S04]  /*13300*/  STL [R1+0x3e10], R19 ;  /* 0x003e101301007387 */ /* 0x004fe80000100800 */
[----:B------:R0:W-:Y:S02]  /*13310*/  STL [R1+0x414], R16 ;  /* 0x0004141001007387 */ /* 0x0001e40000100800 */
[----:B0-----:R-:W-:Y:S02]  /*13320*/  IMAD.MOV.U32 R16, RZ, RZ, R7 ;  /* 0x000000ffff107224 */ /* 0x001fe400078e0007 */
[----:B------:R-:W2:Y:S01]  /*13330*/  LDL.LU R7, [R1+0x774] ;  /* 0x0007740001077983 */ /* 0x000ea20000300800 */
[----:B------:R-:W-:-:S02]  /*13340*/  ISETP.GT.U32.AND P4, PT, R0, R9, PT ;  /* 0x000000090000720c */ /* 0x000fc40003f84070 */
[----:B---3--:R-:W-:-:S11]  /*13350*/  IABS R17, R17 ;  /* 0x0000001100117213 */ /* 0x008fd60000000000 */
[----:B------:R-:W-:-:S05]  /*13360*/  @!P4 IMAD.IADD R9, R9, 0x1, -R0 ;  /* 0x000000010909c824 */ /* 0x000fca00078e0a00 */
[----:B------:R-:W-:Y:S02]  /*13370*/  ISETP.GT.U32.AND P1, PT, R0, R9, PT ;  /* 0x000000090000720c */ /* 0x000fe40003f24070 */
[----:B------:R-:W-:Y:S01]  /*13380*/  IABS R13, R19 ;  /* 0x00000013000d7213 */ /* 0x000fe20000000000 */
[----:B------:R-:W-:Y:S01]  /*13390*/  IMAD.MOV.U32 R19, RZ, RZ, R18 ;  /* 0x000000ffff137224 */ /* 0x000fe200078e0012 */
[----:B------:R-:W-:Y:S01]  /*133a0*/  IABS R10, R18 ;  /* 0x00000012000a7213 */ /* 0x000fe20000000000 */
[----:B------:R-:W-:Y:S01]  /*133b0*/  IMAD.HI.U32 R18, R6, R17, RZ ;  /* 0x0000001106127227 */ /* 0x000fe200078e00ff */
[----:B------:R-:W-:-:S03]  /*133c0*/  @!P5 IADD3 R12, -R12, RZ, RZ ;  /* 0x000000ff0c0cd210 */ /* 0x000fc60007ffe1ff */
[----:B------:R-:W-:Y:S02]  /*133d0*/  @!P3 IMAD.MOV R16, RZ, RZ, -R16 ;  /* 0x000000ffff10b224 */ /* 0x000fe400078e0a10 */
[----:B------:R-:W-:Y:S02]  /*133e0*/  IMAD.MOV R18, RZ, RZ, -R18 ;  /* 0x000000ffff127224 */ /* 0x000fe400078e0a12 */
[----:B------:R-:W-:Y:S01]  /*133f0*/  @!P1 IMAD.IADD R9, R9, 0x1, -R0 ;  /* 0x0000000109099824 */ /* 0x000fe200078e0a00 */
[----:B------:R0:W-:Y:S04]  /*13400*/  STL [R1+0x410], R16 ;  /* 0x0004101001007387 */ /* 0x0001e80000100800 */
[----:B0-----:R-:W3:Y:S04]  /*13410*/  LDL.LU R16, [R1+0x3e14] ;  /* 0x003e140001107983 */ /* 0x001ee80000300800 */
[----:B------:R0:W-:Y:S01]  /*13420*/  STL [R1+0x40c], R12 ;  /* 0x00040c0c01007387 */ /* 0x0001e20000100800 */
[----:B--2---:R-:W-:Y:S01]  /*13430*/  ISETP.GE.AND P5, PT, R7, RZ, PT ;  /* 0x000000ff0700720c */ /* 0x004fe20003fa6270 */
[----:B------:R-:W-:-:S02]  /*13440*/  IMAD R7, R0, R18, R17 ;  /* 0x0000001200077224 */ /* 0x000fc400078e0211 */
[----:B------:R-:W-:Y:S01]  /*13450*/  IMAD.MOV.U32 R17, RZ, RZ, R19 ;  /* 0x000000ffff117224 */ /* 0x000fe200078e0013 */
[----:B------:R-:W2:Y:S01]  /*13460*/  LDL.LU R18, [R1+0x788] ;  /* 0x0007880001127983 */ /* 0x000ea20000300800 */
[----:B------:R-:W-:-:S03]  /*13470*/  IMAD.MOV.U32 R19, RZ, RZ, R9 ;  /* 0x000000ffff137224 */ /* 0x000fc600078e0009 */
[----:B------:R-:W3:Y:S01]  /*13480*/  LDL R9, [R1+0x784] ;  /* 0x0007840001097983 */ /* 0x000ee20000100800 */
[----:B----4-:R-:W-:Y:S01]  /*13490*/  IABS R2, R2 ;  /* 0x0000000200027213 */ /* 0x010fe20000000000 */
[----:B------:R-:W-:-:S04]  /*134a0*/  IMAD.HI.U32 R11, R6, R10, RZ ;  /* 0x0000000a060b7227 */ /* 0x000fc800078e00ff */
[----:B0-----:R-:W-:Y:S02]  /*134b0*/  IMAD.MOV.U32 R12, RZ, RZ, R2 ;  /* 0x000000ffff0c7224 */ /* 0x001fe400078e0002 */
[----:B------:R-:W-:Y:S02]  /*134c0*/  IMAD.MOV R2, RZ, RZ, -R11 ;  /* 0x000000ffff027224 */ /* 0x000fe400078e0a0b */
[----:B------:R-:W-:-:S04]  /*134d0*/  IMAD.HI.U32 R11, R6, R13, RZ ;  /* 0x0000000d060b7227 */ /* 0x000fc800078e00ff */
[----:B------:R-:W-:Y:S02]  /*134e0*/  IMAD R2, R0, R2, R10 ;  /* 0x0000000200027224 */ /* 0x000fe400078e020a */
[----:B------:R-:W-:-:S04]  /*134f0*/  IMAD.HI.U32 R10, R6, R12, RZ ;  /* 0x0000000c060a7227 */ /* 0x000fc800078e00ff */
[----:B------:R-:W-:Y:S02]  /*13500*/  @!P6 IMAD.MOV R19, RZ, RZ, -R19 ;  /* 0x000000ffff13e224 */ /* 0x000fe400078e0a13 */
[----:B------:R-:W-:Y:S02]  /*13510*/  IMAD.MOV R11, RZ, RZ, -R11 ;  /* 0x000000ffff0b7224 */ /* 0x000fe400078e0a0b */
[----:B------:R-:W-:Y:S01]  /*13520*/  IMAD.MOV R10, RZ, RZ, -R10 ;  /* 0x000000ffff0a7224 */ /* 0x000fe200078e0a0a */
[----:B------:R0:W-:Y:S01]  /*13530*/  STL [R1+0x3e4], R19 ;  /* 0x0003e41301007387 */ /* 0x0001e20000100800 */
[C---:B------:R-:W-:Y:S02]  /*13540*/  IMAD R13, R0.reuse, R11, R13 ;  /* 0x0000000b000d7224 */ /* 0x040fe400078e020d */
[----:B------:R-:W-:Y:S02]  /*13550*/  IMAD.MOV.U32 R11, RZ, RZ, R17 ;  /* 0x000000ffff0b7224 */ /* 0x000fe400078e0011 */
[C---:B------:R-:W-:Y:S01]  /*13560*/  IMAD R12, R0.reuse, R10, R12 ;  /* 0x0000000a000c7224 */ /* 0x040fe200078e020c */
[----:B0-----:R-:W4:Y:S04]  /*13570*/  LDL.LU R19, [R1+0x3e10] ;  /* 0x003e100001137983 */ /* 0x001f280000300800 */
[----:B------:R-:W4:Y:S01]  /*13580*/  LDL.LU R17, [R1+0x78c] ;  /* 0x00078c0001117983 */ /* 0x000f220000300800 */
[----:B------:R-:W-:-:S03]  /*13590*/  ISETP.GT.U32.AND P4, PT, R0, R8, PT ;  /* 0x000000080000720c */ /* 0x000fc60003f84070 */
[----:B--2---:R0:W-:Y:S01]  /*135a0*/  STL [R1+0x3e0c], R18 ;  /* 0x003e0c1201007387 */ /* 0x0041e20000100800 */
[----:B---3--:R-:W-:Y:S02]  /*135b0*/  IABS R10, R9 ;  /* 0x00000009000a7213 */ /* 0x008fe40000000000 */
[----:B------:R-:W-:Y:S02]  /*135c0*/  IABS R9, R18 ;  /* 0x0000001200097213 */ /* 0x000fe40000000000 */
[----:B0-----:R-:W2:Y:S01]  /*135d0*/  LDL.LU R18, [R1+0x780] ;  /* 0x0007800001127983 */ /* 0x001ea20000300800 */
[----:B------:R-:W-:-:S04]  /*135e0*/  ISETP.GT.U32.AND P3, PT, R0, R16, PT ;  /* 0x000000100000720c */ /* 0x000fc80003f64070 */
[----:B------:R-:W-:Y:S01]  /*135f0*/  @!P4 IMAD.IADD R8, R8, 0x1, -R0 ;  /* 0x000000010808c824 */ /* 0x000fe200078e0a00 */
[----:B------:R-:W-:-:S04]  /*13600*/  ISETP.GT.U32.AND P1, PT, R0, R7, PT ;  /* 0x000000070000720c */ /* 0x000fc80003f24070 */
[----:B------:R-:W-:-:S04]  /*13610*/  ISETP.GT.U32.AND P4, PT, R0, R8, PT ;  /* 0x000000080000720c */ /* 0x000fc80003f84070 */
[----:B------:R-:W-:-:S05]  /*13620*/  @!P3 IMAD.IADD R16, R16, 0x1, -R0 ;  /* 0x000000011010b824 */ /* 0x000fca00078e0a00 */
[----:B------:R-:W-:-:S04]  /*13630*/  ISETP.GT.U32.AND P3, PT, R0, R16, PT ;  /* 0x000000100000720c */ /* 0x000fc80003f64070 */
[--C-:B------:R-:W-:Y:S01]  /*13640*/  @!P4 IMAD.IADD R8, R8, 0x1, -R0.reuse ;  /* 0x000000010808c824 */ /* 0x100fe200078e0a00 */
[----:B------:R-:W-:Y:S01]  /*13650*/  ISETP.GT.U32.AND P4, PT, R0, R13, PT ;  /* 0x0000000d0000720c */ /* 0x000fe20003f84070 */
[----:B------:R-:W-:-:S05]  /*13660*/  @!P1 IMAD.IADD R7, R7, 0x1, -R0 ;  /* 0x0000000107079824 */ /* 0x000fca00078e0a00 */
[----:B------:R-:W-:Y:S02]  /*13670*/  ISETP.GT.U32.AND P1, PT, R0, R7, PT ;  /* 0x000000070000720c */ /* 0x000fe40003f24070 */
[----:B------:R-:W-:-:S05]  /*13680*/  @!P3 IMAD.IADD R16, R16, 0x1, -R0 ;  /* 0x000000011010b824 */ /* 0x000fca00078e0a00 */
[----:B------:R-:W-:Y:S02]  /*13690*/  @!P4 IMAD.IADD R13, R13, 0x1, -R0 ;  /* 0x000000010d0dc824 */ /* 0x000fe400078e0a00 */
[----:B------:R-:W-:-:S04]  /*136a0*/  @!P2 IMAD.MOV R8, RZ, RZ, -R8 ;  /* 0x000000ffff08a224 */ /* 0x000fc800078e0a08 */
[----:B------:R-:W-:Y:S01]  /*136b0*/  @!P1 IMAD.IADD R7, R7, 0x1, -R0 ;  /* 0x0000000107079824 */ /* 0x000fe200078e0a00 */
[----:B------:R-:W-:Y:S01]  /*136c0*/  STL [R1+0x3f0], R8 ;  /* 0x0003f00801007387 */ /* 0x000fe20000100800 */
[----:B----4-:R-:W-:-:S03]  /*136d0*/  ISETP.GE.AND P1, PT, R19, RZ, PT ;  /* 0x000000ff1300720c */ /* 0x010fc60003f26270 */
[----:B------:R-:W3:Y:S01]  /*136e0*/  LDL.LU R19, [R1+0x790] ;  /* 0x0007900001137983 */ /* 0x000ee20000300800 */
[----:B------:R-:W-:Y:S02]  /*136f0*/  ISETP.GT.U32.AND P6, PT, R0, R2, PT ;  /* 0x000000020000720c */ /* 0x000fe40003fc4070 */
[----:B--2---:R-:W-:Y:S01]  /*13700*/  ISETP.GE.AND P4, PT, R18, RZ, PT ;  /* 0x000000ff1200720c */ /* 0x004fe20003f86270 */
[----:B------:R-:W-:Y:S02]  /*13710*/  IMAD.MOV.U32 R18, RZ, RZ, R16 ;  /* 0x000000ffff127224 */ /* 0x000fe400078e0010 */
[----:B------:R-:W2:Y:S02]  /*13720*/  LDL.LU R16, [R1+0x784] ;  /* 0x0007840001107983 */ /* 0x000ea40000300800 */
[----:B------:R-:W-:-:S05]  /*13730*/  @!P0 IMAD.MOV R18, RZ, RZ, -R18 ;  /* 0x000000ffff128224 */ /* 0x000fca00078e0a12 */
[----:B------:R0:W-:Y:S04]  /*13740*/  STL [R1+0x3f4], R18 ;  /* 0x0003f41201007387 */ /* 0x0001e80000100800 */
[----:B0-----:R-:W4:Y:S01]  /*13750*/  LDL.LU R18, [R1+0x3e0c] ;  /* 0x003e0c0001127983 */ /* 0x001f220000300800 */
[----:B------:R-:W-:Y:S01]  /*13760*/  @!P6 IMAD.IADD R2, R2, 0x1, -R0 ;  /* 0x000000010202e824 */ /* 0x000fe200078e0a00 */
[C---:B------:R-:W-:Y:S02]  /*13770*/  ISETP.GT.U32.AND P3, PT, R0.reuse, R12, PT ;  /* 0x0000000c0000720c */ /* 0x040fe40003f64070 */
[----:B------:R-:W-:Y:S02]  /*13780*/  ISETP.GE.AND P6, PT, R11, RZ, PT ;  /* 0x000000ff0b00720c */ /* 0x000fe40003fc6270 */
[----:B------:R-:W-:Y:S01]  /*13790*/  ISETP.GT.U32.AND P2, PT, R0, R2, PT ;  /* 0x000000020000720c */ /* 0x000fe20003f44070 */
[----:B------:R-:W-:-:S04]  /*137a0*/  IMAD.HI.U32 R11, R6, R10, RZ ;  /* 0x0000000a060b7227 */ /* 0x000fc800078e00ff */
[----:B------:R-:W-:Y:S02]  /*137b0*/  IMAD.MOV R11, RZ, RZ, -R11 ;  /* 0x000000ffff0b7224 */ /* 0x000fe400078e0a0b */
[----:B------:R-:W-:Y:S01]  /*137c0*/  IMAD.HI.U32 R8, R6, R9, RZ ;  /* 0x0000000906087227 */ /* 0x000fe200078e00ff */
[----:B------:R-:W-:-:S03]  /*137d0*/  ISETP.GT.U32.AND P0, PT, R0, R13, PT ;  /* 0x0000000d0000720c */ /* 0x000fc60003f04070 */
[----:B------:R-:W-:Y:S02]  /*137e0*/  IMAD R10, R0, R11, R10 ;  /* 0x0000000b000a7224 */ /* 0x000fe400078e020a */
[----:B------:R-:W-:Y:S02]  /*137f0*/  IMAD.MOV R8, RZ, RZ, -R8 ;  /* 0x000000ffff087224 */ /* 0x000fe400078e0a08 */
[--C-:B------:R-:W-:Y:S01]  /*13800*/  @!P2 IMAD.IADD R2, R2, 0x1, -R0.reuse ;  /* 0x000000010202a824 */ /* 0x100fe200078e0a00 */
[----:B------:R-:W-:Y:S01]  /*13810*/  ISETP.GT.U32.AND P2, PT, R0, R10, PT ;  /* 0x0000000a0000720c */ /* 0x000fe20003f44070 */
[----:B------:R-:W-:Y:S02]  /*13820*/  @!P3 IMAD.IADD R12, R12, 0x1, -R0 ;  /* 0x000000010c0cb824 */ /* 0x000fe400078e0a00 */
[C---:B------:R-:W-:Y:S02]  /*13830*/  IMAD R9, R0.reuse, R8, R9 ;  /* 0x0000000800097224 */ /* 0x040fe400078e0209 */
[----:B------:R-:W-:Y:S01]  /*13840*/  IMAD.MOV.U32 R8, RZ, RZ, R2 ;  /* 0x000000ffff087224 */ /* 0x000fe200078e0002 */
[----:B------:R-:W-:Y:S01]  /*13850*/  ISETP.GT.U32.AND P3, PT, R0, R12, PT ;  /* 0x0000000c0000720c */ /* 0x000fe20003f64070 */
[----:B------:R-:W-:-:S02]  /*13860*/  @!P5 IMAD.MOV R7, RZ, RZ, -R7 ;  /* 0x000000ffff07d224 */ /* 0x000fc400078e0a07 */
[----:B------:R-:W-:Y:S02]  /*13870*/  @!P6 IMAD.MOV R8, RZ, RZ, -R8 ;  /* 0x000000ffff08e224 */ /* 0x000fe400078e0a08 */
[--C-:B------:R-:W-:Y:S01]  /*13880*/  @!P0 IMAD.IADD R13, R13, 0x1, -R0.reuse ;  /* 0x000000010d0d8824 */ /* 0x100fe200078e0a00 */
[----:B------:R-:W-:Y:S01]  /*13890*/  STL [R1+0x3fc], R7 ;  /* 0x0003fc0701007387 */ /* 0x000fe20000100800 */
[----:B------:R-:W-:-:S03]  /*138a0*/  @!P2 IMAD.IADD R10, R10, 0x1, -R0 ;  /* 0x000000010a0aa824 */ /* 0x000fc600078e0a00 */
[----:B------:R-:W-:Y:S04]  /*138b0*/  STL [R1+0x404], R8 ;  /* 0x0004040801007387 */ /* 0x000fe80000100800 */
[----:B------:R0:W-:Y:S04]  /*138c0*/  STL [R1+0x3e04], R20 ;  /* 0x003e041401007387 */ /* 0x0001e80000100800 */
[----:B------:R1:W-:Y:S01]  /*138d0*/  STL [R1+0x3e08], R5 ;  /* 0x003e080501007387 */ /* 0x0003e20000100800 */
[----:B------:R-:W-:Y:S01]  /*138e0*/  @!P3 IMAD.IADD R12, R12, 0x1, -R0 ;  /* 0x000000010c0cb824 */ /* 0x000fe200078e0a00 */
[----:B------:R-:W-:-:S02]  /*138f0*/  IABS R11, R17 ;  /* 0x00000011000b7213 */ /* 0x000fc40000000000 */
[----:B------:R-:W-:Y:S01]  /*13900*/  ISETP.GE.AND P3, PT, R17, RZ, PT ;  /* 0x000000ff1100720c */ /* 0x000fe20003f66270 */
[----:B0-----:R-:W-:Y:S01]  /*13910*/  IMAD.MOV.U32 R20, RZ, RZ, R15 ;  /* 0x000000ffff147224 */ /* 0x001fe200078e000f */
[----:B------:R-:W2:Y:S01]  /*13920*/  LDL R17, [R1+0x79c] ;  /* 0x00079c0001117983 */ /* 0x000ea20000100800 */
[----:B-1----:R-:W-:Y:S01]  /*13930*/  IMAD.MOV.U32 R5, RZ, RZ, R13 ;  /* 0x000000ffff057224 */ /* 0x002fe200078e000d */
[----:B---3--:R-:W-:Y:S02]  /*13940*/  IABS R7, R19 ;  /* 0x0000001300077213 */ /* 0x008fe40000000000 */
[----:B------:R-:W3:Y:S01]  /*13950*/  LDL R15, [R1+0x7a4] ;  /* 0x0007a400010f7983 */ /* 0x000ee20000100800 */
[----:B------:R-:W-:Y:S01]  /*13960*/  @!P1 IMAD.MOV R5, RZ, RZ, -R5 ;  /* 0x000000ffff059224 */ /* 0x000fe200078e0a05 */
[----:B------:R-:W-:Y:S01]  /*13970*/  ISETP.GT.U32.AND P1, PT, R0, R10, PT ;  /* 0x0000000a0000720c */ /* 0x000fe20003f24070 */
[----:B------:R-:W-:Y:S01]  /*13980*/  IMAD.MOV.U32 R13, RZ, RZ, R20 ;  /* 0x000000ffff0d7224 */ /* 0x000fe200078e0014 */
[----:B------:R-:W-:Y:S01]  /*13990*/  IABS R2, R20 ;  /* 0x0000001400027213 */ /* 0x000fe20000000000 */
[----:B------:R-:W-:Y:S01]  /*139a0*/  IMAD.MOV.U32 R20, RZ, RZ, R12 ;  /* 0x000000ffff147224 */ /* 0x000fe200078e000c */
[----:B------:R-:W-:-:S02]  /*139b0*/  ISETP.GE.AND P2, PT, R19, RZ, PT ;  /* 0x000000ff1300720c */ /* 0x000fc40003f46270 */
[----:B------:R-:W3:Y:S01]  /*139c0*/  LDL R19, [R1+0x7a0] ;  /* 0x0007a00001137983 */ /* 0x000ee20000100800 */
[----:B------:R-:W-:-:S06]  /*139d0*/  @!P4 IMAD.MOV R20, RZ, RZ, -R20 ;  /* 0x000000ffff14c224 */ /* 0x000fcc00078e0a14 */
[----:B------:R-:W-:Y:S01]  /*139e0*/  @!P1 IMAD.IADD R10, R10, 0x1, -R0 ;  /* 0x000000010a0a9824 */ /* 0x000fe200078e0a00 */
[----:B----4-:R-:W-:Y:S02]  /*139f0*/  ISETP.GE.AND P0, PT, R18, RZ, PT ;  /* 0x000000ff1200720c */ /* 0x010fe40003f06270 */
[----:B------:R-:W4:Y:S04]  /*13a00*/  LDL R18, [R1+0x798] ;  /* 0x0007980001127983 */ /* 0x000f280000100800 */
[----:B------:R0:W-:Y:S04]  /*13a10*/  STL [R1+0x400], R5 ;  /* 0x0004000501007387 */ /* 0x0001e80000100800 */
[----:B0-----:R-:W3:Y:S04]  /*13a20*/  LDL.LU R5, [R1+0x3e08] ;  /* 0x003e080001057983 */ /* 0x001ee80000300800 */
[----:B------:R0:W-:Y:S04]  /*13a30*/  STL [R1+0x3f8], R20 ;  /* 0x0003f81401007387 */ /* 0x0001e80000100800 */
[----:B0-----:R-:W3:Y:S04]  /*13a40*/  LDL.LU R20, [R1+0x3e04] ;  /* 0x003e040001147983 */ /* 0x001ee80000300800 */
[----:B------:R-:W-:Y:S04]  /*13a50*/  STL [R1+0x3dfc], R28 ;  /* 0x003dfc1c01007387 */ /* 0x000fe80000100800 */
[----:B------:R0:W-:Y:S02]  /*13a60*/  STL [R1+0x3e00], R29 ;  /* 0x003e001d01007387 */ /* 0x0001e40000100800 */
[----:B0-----:R-:W-:-:S02]  /*13a70*/  IMAD.MOV.U32 R29, RZ, RZ, R10 ;  /* 0x000000ffff1d7224 */ /* 0x001fc400078e000a */
[----:B------:R-:W3:Y:S01]  /*13a80*/  LDL.LU R10, [R1+0x798] ;  /* 0x00079800010a7983 */ /* 0x000ee20000300800 */
[----:B------:R-:W-:Y:S01]  /*13a90*/  ISETP.GT.U32.AND P6, PT, R0, R9, PT ;  /* 0x000000090000720c */ /* 0x000fe20003fc4070 */
[----:B------:R-:W-:Y:S01]  /*13aa0*/  IMAD.HI.U32 R8, R6, R7, RZ ;  /* 0x0000000706087227 */ /* 0x000fe200078e00ff */
[----:B--2---:R-:W-:-:S11]  /*13ab0*/  ISETP.GE.AND P5, PT, R16, RZ, PT ;  /* 0x000000ff1000720c */ /* 0x004fd60003fa6270 */
[----:B------:R-:W-:-:S05]  /*13ac0*/  @!P6 IMAD.IADD R9, R9, 0x1, -R0 ;  /* 0x000000010909e824 */ /* 0x000fca00078e0a00 */
[----:B------:R-:W-:Y:S01]  /*13ad0*/  ISETP.GT.U32.AND P6, PT, R0, R9, PT ;  /* 0x000000090000720c */ /* 0x000fe20003fc4070 */
[----:B------:R-:W-:-:S04]  /*13ae0*/  IMAD.HI.U32 R16, R6, R11, RZ ;  /* 0x0000000b06107227 */ /* 0x000fc800078e00ff */
[----:B------:R-:W-:Y:S02]  /*13af0*/  IMAD.MOV R12, RZ, RZ, -R8 ;  /* 0x000000ffff0c7224 */ /* 0x000fe400078e0a08 */
[----:B------:R-:W-:Y:S02]  /*13b00*/  IMAD.MOV R16, RZ, RZ, -R16 ;  /* 0x000000ffff107224 */ /* 0x000fe400078e0a10 */
[----:B------:R-:W-:Y:S01]  /*13b10*/  IMAD R7, R0, R12, R7 ;  /* 0x0000000c00077224 */ /* 0x000fe200078e0207 */
[----:B------:R-:W-:Y:S01]  /*13b20*/  IABS R12, R17 ;  /* 0x00000011000c7213 */ /* 0x000fe20000000000 */
[----:B------:R-:W-:-:S04]  /*13b30*/  IMAD.HI.U32 R17, R6, R2, RZ ;  /* 0x0000000206117227 */ /* 0x000fc800078e00ff */
[C---:B------:R-:W-:Y:S02]  /*13b40*/  IMAD R8, R0.reuse, R16, R11 ;  /* 0x0000001000087224 */ /* 0x040fe400078e020b */
[----:B------:R-:W-:Y:S02]  /*13b50*/  @!P6 IMAD.IADD R9, R9, 0x1, -R0 ;  /* 0x000000010909e824 */ /* 0x000fe400078e0a00 */
[----:B------:R-:W-:Y:S01]  /*13b60*/  IMAD.MOV R17, RZ, RZ, -R17 ;  /* 0x000000ffff117224 */ /* 0x000fe200078e0a11 */
[C---:B------:R-:W-:Y:S01]  /*13b70*/  ISETP.GT.U32.AND P1, PT, R0.reuse, R8, PT ;  /* 0x000000080000720c */ /* 0x040fe20003f24070 */
[----:B------:R-:W-:Y:S02]  /*13b80*/  IMAD.MOV.U32 R28, RZ, RZ, R9 ;  /* 0x000000ffff1c7224 */ /* 0x000fe400078e0009 */
[C---:B------:R-:W-:Y:S02]  /*13b90*/  IMAD R2, R0.reuse, R17, R2 ;  /* 0x0000001100027224 */ /* 0x040fe400078e0202 */
[----:B------:R-:W-:Y:S01]  /*13ba0*/  @!P5 IMAD.MOV R29, RZ, RZ, -R29 ;  /* 0x000000ffff1dd224 */ /* 0x000fe200078e0a1d */
[----:B------:R-:W-:Y:S01]  /*13bb0*/  ISETP.GT.U32.AND P6, PT, R0, R7, PT ;  /* 0x000000070000720c */ /* 0x000fe20003fc4070 */
[----:B------:R-:W-:Y:S01]  /*13bc0*/  @!P0 IMAD.MOV R28, RZ, RZ, -R28 ;  /* 0x000000ffff1c8224 */ /* 0x000fe200078e0a1c */
[----:B------:R-:W2:Y:S04]  /*13bd0*/  LDL.LU R9, [R1+0x79c] ;  /* 0x00079c0001097983 */ /* 0x000ea80000300800 */
[----:B------:R0:W-:Y:S01]  /*13be0*/  STL [R1+0x3ec], R29 ;  /* 0x0003ec1d01007387 */ /* 0x0001e20000100800 */
[----:B------:R-:W-:-:S03]  /*13bf0*/  @!P1 IMAD.IADD R8, R8, 0x1, -R0 ;  /* 0x0000000108089824 */ /* 0x000fc600078e0a00 */
[----:B0-----:R-:W2:Y:S04]  /*13c00*/  LDL.LU R29, [R1+0x3e00] ;  /* 0x003e0000011d7983 */ /* 0x001ea80000300800 */
[----:B------:R0:W-:Y:S01]  /*13c10*/  STL [R1+0x3e8], R28 ;  /* 0x0003e81c01007387 */ /* 0x0001e20000100800 */
[----:B------:R-:W-:-:S03]  /*13c20*/  @!P6 IADD3 R7, R7, -R0, RZ ;  /* 0x800000000707e210 */ /* 0x000fc60007ffe0ff */
[----:B0-----:R-:W2:Y:S01]  /*13c30*/  LDL.LU R28, [R1+0x3dfc] ;  /* 0x003dfc00011c7983 */ /* 0x001ea20000300800 */
[----:B------:R-:W-:-:S13]  /*13c40*/  ISETP.GT.U32.AND P6, PT, R0, R8, PT ;  /* 0x000000080000720c */ /* 0x000fda0003fc4070 */
[----:B------:R-:W-:Y:S01]  /*13c50*/  @!P6 IMAD.IADD R8, R8, 0x1, -R0 ;  /* 0x000000010808e824 */ /* 0x000fe200078e0a00 */
[----:B----4-:R-:W-:-:S05]  /*13c60*/  IABS R11, R18 ;  /* 0x00000012000b7213 */ /* 0x010fca0000000000 */
[----:B------:R-:W-:-:S04]  /*13c70*/  IMAD.HI.U32 R17, R6, R11, RZ ;  /* 0x0000000b06117227 */ /* 0x000fc800078e00ff */
[----:B------:R-:W-:-:S04]  /*13c80*/  IMAD.MOV R17, RZ, RZ, -R17 ;  /* 0x000000ffff117224 */ /* 0x000fc800078e0a11 */
[----:B------:R-:W-:Y:S02]  /*13c90*/  IMAD R11, R0, R17, R11 ;  /* 0x00000011000b7224 */ /* 0x000fe400078e020b */
[----:B------:R-:W-:-:S04]  /*13ca0*/  IMAD.HI.U32 R18, R6, R12, RZ ;  /* 0x0000000c06127227 */ /* 0x000fc800078e00ff */
[----:B------:R-:W-:-:S04]  /*13cb0*/  IMAD.MOV R18, RZ, RZ, -R18 ;  /* 0x000000ffff127224 */ /* 0x000fc800078e0a12 */
[----:B------:R-:W-:Y:S01]  /*13cc0*/  IMAD R12, R0, R18, R12 ;  /* 0x00000012000c7224 */ /* 0x000fe200078e020c */
[----:B---3--:R-:W-:Y:S02]  /*13cd0*/  ISETP.GE.AND P0, PT, R10, RZ, PT ;  /* 0x000000ff0a00720c */ /* 0x008fe40003f06270 */
[----:B------:R-:W3:Y:S04]  /*13ce0*/  LDL R10, [R1+0x7ac] ;  /* 0x0007ac00010a7983 */ /* 0x000ee80000100800 */
[----:B------:R-:W4:Y:S01]  /*13cf0*/  LDL.LU R17, [R1+0x7a8] ;  /* 0x0007a80001117983 */ /* 0x000f220000300800 */
[----:B------:R-:W-:-:S03]  /*13d00*/  IMAD.MOV.U32 R18, RZ, RZ, R8 ;  /* 0x000000ffff127224 */ /* 0x000fc600078e0008 */
[----:B------:R-:W3:Y:S01]  /*13d10*/  LDL.LU R8, [R1+0x7a0] ;  /* 0x0007a00001087983 */ /* 0x000ee20000300800 */
[----:B------:R-:W-:Y:S02]  /*13d20*/  ISETP.GE.AND P4, PT, R13, RZ, PT ;  /* 0x000000ff0d00720c */ /* 0x000fe40003f86270 */
[----:B------:R-:W-:Y:S02]  /*13d30*/  IABS R13, R19 ;  /* 0x00000013000d7213 */ /* 0x000fe40000000000 */
[----:B------:R-:W-:Y:S02]  /*13d40*/  ISETP.GT.U32.AND P5, PT, R0, R7, PT ;  /* 0x000000070000720c */ /* 0x000fe40003fa4070 */
[----:B------:R-:W-:Y:S01]  /*13d50*/  IABS R16, R15 ;  /* 0x0000000f00107213 */ /* 0x000fe20000000000 */
[----:B------:R-:W-:Y:S01]  /*13d60*/  IMAD.HI.U32 R19, R6, R13, RZ ;  /* 0x0000000d06137227 */ /* 0x000fe200078e00ff */
[----:B------:R-:W-:-:S03]  /*13d70*/  ISETP.GT.U32.AND P1, PT, R0, R2, PT ;  /* 0x000000020000720c */ /* 0x000fc60003f24070 */
[----:B------:R-:W-:Y:S02]  /*13d80*/  IMAD.MOV.U32 R15, RZ, RZ, R5 ;  /* 0x000000ffff0f7224 */ /* 0x000fe400078e0005 */
[----:B------:R-:W-:Y:S02]  /*13d90*/  IMAD.MOV.U32 R5, RZ, RZ, R20 ;  /* 0x000000ffff057224 */ /* 0x000fe400078e0014 */
[----:B------:R-:W-:-:S04]  /*13da0*/  IMAD.HI.U32 R20, R6, R16, RZ ;  /* 0x0000001006147227 */ /* 0x000fc800078e00ff */
[----:B------:R-:W-:Y:S02]  /*13db0*/  IMAD.MOV R19, RZ, RZ, -R19 ;  /* 0x000000ffff137224 */ /* 0x000fe400078e0a13 */
[----:B------:R-:W-:Y:S02]  /*13dc0*/  IMAD.MOV R20, RZ, RZ, -R20 ;  /* 0x000000ffff147224 */ /* 0x000fe400078e0a14 */
[C---:B------:R-:W-:Y:S02]  /*13dd0*/  IMAD R19, R0.reuse, R19, R13 ;  /* 0x0000001300137224 */ /* 0x040fe400078e020d */
[----:B------:R-:W-:Y:S02]  /*13de0*/  @!P5 IMAD.IADD R7, R7, 0x1, -R0 ;  /* 0x000000010707d824 */ /* 0x000fe400078e0a00 */
[----:B------:R-:W-:Y:S02]  /*13df0*/  IMAD R16, R0, R20, R16 ;  /* 0x0000001400107224 */ /* 0x000fe400078e0210 */
[----:B------:R-:W-:-:S02]  /*13e00*/  IMAD.MOV.U32 R20, RZ, RZ, R7 ;  /* 0x000000ffff147224 */ /* 0x000fc400078e0007 */
[----:B------:R-:W-:Y:S02]  /*13e10*/  @!P1 IMAD.IADD R2, R2, 0x1, -R0 ;  /* 0x0000000102029824 */ /* 0x000fe400078e0a00 */
[----:B--2---:R-:W-:-:S03]  /*13e20*/  IMAD.MOV.U32 R13, RZ, RZ, R9 ;  /* 0x000000ffff0d7224 */ /* 0x004fc600078e0009 */
[C---:B------:R-:W-:Y:S01]  /*13e30*/  ISETP.GT.U32.AND P1, PT, R0.reuse, R2, PT ;  /* 0x000000020000720c */ /* 0x040fe20003f24070 */
[----:B------:R-:W-:Y:S01]  /*13e40*/  @!P3 IMAD.MOV R18, RZ, RZ, -R18 ;  /* 0x000000ffff12b224 */ /* 0x000fe200078e0a12 */
[----:B------:R-:W-:Y:S01]  /*13e50*/  ISETP.GT.U32.AND P6, PT, R0, R11, PT ;  /* 0x0000000b0000720c */ /* 0x000fe20003fc4070 */
[----:B------:R0:W-:Y:S10]  /*13e60*/  STL [R1+0x3dc], R20 ;  /* 0x0003dc1401007387 */ /* 0x0001f40000100800 */
[----:B------:R-:W-:-:S02]  /*13e70*/  @!P1 IMAD.IADD R2, R2, 0x1, -R0 ;  /* 0x0000000102029824 */ /* 0x000fc400078e0a00 */
[----:B------:R-:W-:Y:S01]  /*13e80*/  @!P6 IMAD.IADD R11, R11, 0x1, -R0 ;  /* 0x000000010b0be824 */ /* 0x000fe200078e0a00 */
[----:B----4-:R-:W-:-:S05]  /*13e90*/  IABS R9, R17 ;  /* 0x0000001100097213 */ /* 0x010fca0000000000 */
[----:B------:R-:W-:Y:S02]  /*13ea0*/  IMAD.MOV.U32 R7, RZ, RZ, R9 ;  /* 0x000000ffff077224 */ /* 0x000fe400078e0009 */
[----:B------:R-:W-:Y:S02]  /*13eb0*/  IMAD.MOV.U32 R9, RZ, RZ, R20 ;  /* 0x000000ffff097224 */ /* 0x000fe400078e0014 */
[----:B0-----:R-:W2:Y:S02]  /*13ec0*/  LDL.LU R20, [R1+0x7b4] ;  /* 0x0007b40001147983 */ /* 0x001ea40000300800 */
[----:B------:R-:W-:Y:S02]  /*13ed0*/  @!P2 IMAD.MOV R9, RZ, RZ, -R9 ;  /* 0x000000ffff09a224 */ /* 0x000fe400078e0a09 */
[----:B------:R0:W-:Y:S04]  /*13ee0*/  STL [R1+0x3e0], R18 ;  /* 0x0003e01201007387 */ /* 0x0001e80000100800 */
[----:B0-----:R-:W4:Y:S04]  /*13ef0*/  LDL.LU R18, [R1+0x7b8] ;  /* 0x0007b80001127983 */ /* 0x001f280000300800 */
[----:B------:R0:W-:Y:S01]  /*13f00*/  @!P2 STL [R1+0x3dc], R9 ;  /* 0x0003dc090100a387 */ /* 0x0001e20000100800 */
[----:B------:R-:W-:-:S02]  /*13f10*/  ISETP.GE.AND P2, PT, R13, RZ, PT ;  /* 0x000000ff0d00720c */ /* 0x000fc40003f46270 */
[----:B---3--:R-:W-:Y:S01]  /*13f20*/  ISETP.GE.AND P6, PT, R8, RZ, PT ;  /* 0x000000ff0800720c */ /* 0x008fe20003fc6270 */
[----:B------:R-:W3:Y:S01]  /*13f30*/  LDL R13, [R1+0x7b0] ;  /* 0x0007b000010d7983 */ /* 0x000ee20000100800 */
[----:B0-----:R-:W-:-:S04]  /*13f40*/  IMAD.HI.U32 R9, R6, R7, RZ ;  /* 0x0000000706097227 */ /* 0x001fc800078e00ff */
[----:B------:R-:W-:Y:S01]  /*13f50*/  IMAD.MOV R9, RZ, RZ, -R9 ;  /* 0x000000ffff097224 */ /* 0x000fe200078e0a09 */
[----:B------:R-:W-:Y:S02]  /*13f60*/  IABS R8, R10 ;  /* 0x0000000a00087213 */ /* 0x000fe40000000000 */
[----:B------:R-:W2:Y:S01]  /*13f70*/  LDL.LU R10, [R1+0x7a4] ;  /* 0x0007a400010a7983 */ /* 0x000ea20000300800 */
[----:B------:R-:W-:Y:S02]  /*13f80*/  IMAD R7, R0, R9, R7 ;  /* 0x0000000900077224 */ /* 0x000fe400078e0207 */
[----:B------:R-:W-:-:S04]  /*13f90*/  IMAD.MOV.U32 R9, RZ, RZ, R2 ;  /* 0x000000ffff097224 */ /* 0x000fc800078e0002 */
[----:B------:R-:W-:Y:S01]  /*13fa0*/  @!P4 IMAD.MOV R9, RZ, RZ, -R9 ;  /* 0x000000ffff09c224 */ /* 0x000fe200078e0a09 */
[----:B------:R-:W-:Y:S04]  /*13fb0*/  STL [R1+0x3d8], R2 ;  /* 0x0003d80201007387 */ /* 0x000fe80000100800 */
[----:B------:R-:W-:Y:S04]  /*13fc0*/  @!P4 STL [R1+0x3d8], R9 ;  /* 0x0003d8090100c387 */ /* 0x000fe80000100800 */
[----:B------:R0:W-:Y:S04]  /*13fd0*/  STL [R1+0x3df8], R28 ;  /* 0x003df81c01007387 */ /* 0x0001e80000100800 */
[----:B0-----:R-:W4:Y:S01]  /*13fe0*/  LDL.LU R28, [R1+0x7ac] ;  /* 0x0007ac00011c7983 */ /* 0x001f220000300800 */
[----:B------:R-:W-:-:S02]  /*13ff0*/  ISETP.GT.U32.AND P5, PT, R0, R12, PT ;  /* 0x0000000c0000720c */ /* 0x000fc40003fa4070 */
[C---:B------:R-:W-:Y:S02]  /*14000*/  ISETP.GT.U32.AND P3, PT, R0.reuse, R19, PT ;  /* 0x000000130000720c */ /* 0x040fe40003f64070 */
[----:B------:R-:W-:-:S09]  /*14010*/  ISETP.GT.U32.AND P1, PT, R0, R16, PT ;  /* 0x000000100000720c */ /* 0x000fd20003f24070 */
[--C-:B------:R-:W-:Y:S02]  /*14020*/  @!P5 IMAD.IADD R12, R12, 0x1, -R0.reuse ;  /* 0x000000010c0cd824 */ /* 0x100fe400078e0a00 */
[----:B------:R-:W-:-:S03]  /*14030*/  @!P3 IMAD.IADD R19, R19, 0x1, -R0 ;  /* 0x000000011313b824 */ /* 0x000fc600078e0a00 */
[----:B------:R-:W-:Y:S01]  /*14040*/  ISETP.GT.U32.AND P3, PT, R0, R12, PT ;  /* 0x0000000c0000720c */ /* 0x000fe20003f64070 */
[----:B------:R-:W-:Y:S01]  /*14050*/  @!P1 IMAD.IADD R16, R16, 0x1, -R0 ;  /* 0x0000000110109824 */ /* 0x000fe200078e0a00 */
[----:B------:R-:W-:-:S04]  /*14060*/  ISETP.GT.U32.AND P5, PT, R0, R11, PT ;  /* 0x0000000b0000720c */ /* 0x000fc80003fa4070 */
[----:B------:R-:W-:-:S07]  /*14070*/  ISETP.GT.U32.AND P4, PT, R0, R16, PT ;  /* 0x000000100000720c */ /* 0x000fce0003f84070 */
[--C-:B------:R-:W-:Y:S01]  /*14080*/  @!P3 IMAD.IADD R12, R12, 0x1, -R0.reuse ;  /* 0x000000010c0cb824 */ /* 0x100fe200078e0a00 */
[----:B------:R-:W-:Y:S01]  /*14090*/  ISETP.GT.U32.AND P3, PT, R0, R7, PT ;  /* 0x000000070000720c */ /* 0x000fe20003f64070 */
[----:B------:R-:W-:-:S04]  /*140a0*/  @!P5 IMAD.IADD R11, R11, 0x1, -R0 ;  /* 0x000000010b0bd824 */ /* 0x000fc800078e0a00 */
[----:B------:R-:W-:Y:S01]  /*140b0*/  @!P4 IMAD.IADD R16, R16, 0x1, -R0 ;  /* 0x000000011010c824 */ /* 0x000fe200078e0a00 */
[----:B------:R-:W-:-:S07]  /*140c0*/  ISETP.GE.AND P4, PT, R17, RZ, PT ;  /* 0x000000ff1100720c */ /* 0x000fce0003f86270 */
[----:B------:R-:W-:Y:S01]  /*140d0*/  @!P3 IMAD.IADD R7, R7, 0x1, -R0 ;  /* 0x000000010707b824 */ /* 0x000fe200078e0a00 */
[----:B--2---:R-:W-:Y:S02]  /*140e0*/  ISETP.GE.AND P5, PT, R10, RZ, PT ;  /* 0x000000ff0a00720c */ /* 0x004fe40003fa6270 */
[----:B------:R-:W-:-:S05]  /*140f0*/  IABS R10, R20 ;  /* 0x00000014000a7213 */ /* 0x000fca0000000000 */
[----:B------:R-:W-:Y:S01]  /*14100*/  IMAD.HI.U32 R17, R6, R10, RZ ;  /* 0x0000000a06117227 */ /* 0x000fe200078e00ff */
[----:B----4-:R-:W-:-:S03]  /*14110*/  ISETP.GE.AND P3, PT, R28, RZ, PT ;  /* 0x000000ff1c00720c */ /* 0x010fc60003f66270 */
[----:B------:R-:W-:Y:S02]  /*14120*/  IMAD.MOV.U32 R28, RZ, RZ, R11 ;  /* 0x000000ffff1c7224 */ /* 0x000fe400078e000b */
[----:B------:R-:W-:Y:S02]  /*14130*/  IMAD.MOV R11, RZ, RZ, -R17 ;  /* 0x000000ffff0b7224 */ /* 0x000fe400078e0a11 */
[----:B------:R-:W2:Y:S01]  /*14140*/  LDL.LU R17, [R1+0x7b0] ;  /* 0x0007b00001117983 */ /* 0x000ea20000300800 */
[----:B------:R-:W-:Y:S01]  /*14150*/  ISETP.GT.U32.AND P1, PT, R0, R19, PT ;  /* 0x000000130000720c */ /* 0x000fe20003f24070 */
[----:B------:R-:W-:-:S04]  /*14160*/  IMAD.HI.U32 R2, R6, R8, RZ ;  /* 0x0000000806027227 */ /* 0x000fc800078e00ff */
[----:B------:R-:W-:-:S04]  /*14170*/  IMAD.MOV R2, RZ, RZ, -R2 ;  /* 0x000000ffff027224 */ /* 0x000fc800078e0a02 */
[----:B------:R-:W-:-:S04]  /*14180*/  IMAD R2, R0, R2, R8 ;  /* 0x0000000200027224 */ /* 0x000fc800078e0208 */
[----:B------:R-:W-:Y:S01]  /*14190*/  @!P1 IMAD.IADD R19, R19, 0x1, -R0 ;  /* 0x0000000113139824 */ /* 0x000fe200078e0a00 */
[C---:B------:R-:W-:Y:S01]  /*141a0*/  ISETP.GT.U32.AND P1, PT, R0.reuse, R2, PT ;  /* 0x000000020000720c */ /* 0x040fe20003f24070 */
[----:B------:R-:W-:Y:S01]  /*141b0*/  @!P0 IMAD.MOV R28, RZ, RZ, -R28 ;  /* 0x000000ffff1c8224 */ /* 0x000fe200078e0a1c */
[----:B------:R-:W-:Y:S01]  /*141c0*/  ISETP.GT.U32.AND P0, PT, R0, R7, PT ;  /* 0x000000070000720c */ /* 0x000fe20003f04070 */
[----:B------:R-:W-:-:S10]  /*141d0*/  @!P2 IMAD.MOV R12, RZ, RZ, -R12 ;  /* 0x000000ffff0ca224 */ /* 0x000fd400078e0a0c */
[----:B------:R-:W-:-:S05]  /*141e0*/  @!P1 IMAD.IADD R2, R2, 0x1, -R0 ;  /* 0x0000000102029824 */ /* 0x000fca00078e0a00 */
[----:B------:R-:W-:Y:S01]  /*141f0*/  ISETP.GT.U32.AND P1, PT, R0, R2, PT ;  /* 0x000000020000720c */ /* 0x000fe20003f24070 */
[----:B------:R-:W-:Y:S01]  /*14200*/  @!P5 IMAD.MOV R16, RZ, RZ, -R16 ;  /* 0x000000ffff10d224 */ /* 0x000fe200078e0a10 */
[----:B------:R0:W-:Y:S01]  /*14210*/  STL [R1+0x3d4], R28 ;  /* 0x0003d41c01007387 */ /* 0x0001e20000100800 */
[----:B------:R-:W-:Y:S01]  /*14220*/  @!P6 IMAD.MOV R19, RZ, RZ, -R19 ;  /* 0x000000ffff13e224 */ /* 0x000fe200078e0a13 */
[----:B------:R-:W-:Y:S01]  /*14230*/  ISETP.GE.AND P5, PT, R20, RZ, PT ;  /* 0x000000ff1400720c */ /* 0x000fe20003fa6270 */
[--C-:B------:R-:W-:Y:S01]  /*14240*/  @!P0 IMAD.IADD R7, R7, 0x1, -R0.reuse ;  /* 0x0000000107078824 */ /* 0x100fe200078e0a00 */
[----:B0-----:R-:W4:Y:S07]  /*14250*/  LDL.LU R28, [R1+0x3df8] ;  /* 0x003df800011c7983 */ /* 0x001f2e0000300800 */
[----:B------:R-:W-:Y:S01]  /*14260*/  @!P1 IMAD.IADD R2, R2, 0x1, -R0 ;  /* 0x0000000102029824 */ /* 0x000fe200078e0a00 */
[----:B------:R0:W-:Y:S04]  /*14270*/  STL [R1+0x3d0], R12 ;  /* 0x0003d00c01007387 */ /* 0x0001e80000100800 */
[----:B------:R1:W-:Y:S04]  /*14280*/  STL [R1+0x3c0], R16 ;  /* 0x0003c01001007387 */ /* 0x0003e80000100800 */
[----:B------:R3:W-:Y:S01]  /*14290*/  STL [R1+0x3cc], R19 ;  /* 0x0003cc1301007387 */ /* 0x0007e20000100800 */
[----:B0-----:R-:W-:-:S03]  /*142a0*/  IMAD R12, R0, R11, R10 ;  /* 0x0000000b000c7224 */ /* 0x001fc600078e020a */
[----:B-1----:R-:W4:Y:S01]  /*142b0*/  LDL.LU R16, [R1+0x7bc] ;  /* 0x0007bc0001107983 */ /* 0x002f220000300800 */
[----:B------:R-:W-:-:S03]  /*142c0*/  IMAD.MOV.U32 R10, RZ, RZ, R2 ;  /* 0x000000ffff0a7224 */ /* 0x000fc600078e0002 */
[----:B---3--:R-:W3:Y:S04]  /*142d0*/  LDL.LU R19, [R1+0x7c0] ;  /* 0x0007c00001137983 */ /* 0x008ee80000300800 */
[----:B------:R-:W4:Y:S01]  /*142e0*/  LDL R20, [R1+0x7c8] ;  /* 0x0007c80001147983 */ /* 0x000f220000100800 */
[----:B------:R-:W-:Y:S01]  /*142f0*/  IABS R8, R18 ;  /* 0x0000001200087213 */ /* 0x000fe20000000000 */
[----:B------:R-:W-:Y:S01]  /*14300*/  @!P4 IMAD.MOV R7, RZ, RZ, -R7 ;  /* 0x000000ffff07c224 */ /* 0x000fe200078e0a07 */
[----:B------:R-:W-:Y:S01]  /*14310*/  ISETP.GE.AND P0, PT, R18, RZ, PT ;  /* 0x000000ff1200720c */ /* 0x000fe20003f06270 */
[----:B------:R-:W-:Y:S01]  /*14320*/  @!P3 IMAD.MOV R10, RZ, RZ, -R10 ;  /* 0x000000ffff0ab224 */ /* 0x000fe200078e0a0a */
[----:B------:R-:W4:Y:S01]  /*14330*/  LDL R18, [R1+0x7cc] ;  /* 0x0007cc0001127983 */ /* 0x000f220000100800 */
[----:B--2---:R-:W-:-:S03]  /*14340*/  ISETP.GE.AND P6, PT, R17, RZ, PT ;  /* 0x000000ff1100720c */ /* 0x004fc60003fc6270 */
[----:B------:R-:W2:Y:S04]  /*14350*/  LDL R17, [R1+0x7c4] ;  /* 0x0007c40001117983 */ /* 0x000ea80000100800 */
[----:B------:R-:W-:Y:S04]  /*14360*/  STL [R1+0x3c4], R7 ;  /* 0x0003c40701007387 */ /* 0x000fe80000100800 */
[----:B------:R-:W-:Y:S04]  /*14370*/  STL [R1+0x3c8], R10 ;  /* 0x0003c80a01007387 */ /* 0x000fe80000100800 */
[----:B------:R0:W-:Y:S04]  /*14380*/  STL [R1+0x3df4], R14 ;  /* 0x003df40e01007387 */ /* 0x0001e80000100800 */
[----:B0-----:R-:W2:Y:S01]  /*14390*/  LDL.LU R14, [R1+0x7c4] ;  /* 0x0007c400010e7983 */ /* 0x001ea20000300800 */
[----:B------:R-:W-:-:S05]  /*143a0*/  IABS R13, R13 ;  /* 0x0000000d000d7213 */ /* 0x000fca0000000000 */
        /* <DEDUP_REMOVED lines=8> */
[C---:B------:R-:W-:Y:S01]  /*14430*/  IMAD R8, R0.reuse, R9, R8 ;  /* 0x0000000900087224 */ /* 0x040fe200078e0208 */
[----:B---3--:R-:W-:Y:S02]  /*14440*/  IABS R2, R19 ;  /* 0x0000001300027213 */ /* 0x008fe40000000000 */
[C---:B------:R-:W-:Y:S02]  /*14450*/  ISETP.GT.U32.AND P1, PT, R0.reuse, R12, PT ;  /* 0x0000000c0000720c */ /* 0x040fe40003f24070 */
[----:B----4-:R-:W-:Y:S02]  /*14460*/  IABS R9, R20 ;  /* 0x0000001400097213 */ /* 0x010fe40000000000 */
[----:B------:R-:W-:Y:S02]  /*14470*/  ISETP.GE.AND P3, PT, R19, RZ, PT ;  /* 0x000000ff1300720c */ /* 0x000fe40003f66270 */
[----:B------:R-:W-:Y:S01]  /*14480*/  @!P4 IADD3 R13, R13, -R0, RZ ;  /* 0x800000000d0dc210 */ /* 0x000fe20007ffe0ff */
[----:B------:R-:W3:Y:S01]  /*14490*/  LDL R20, [R1+0x7dc] ;  /* 0x0007dc0001147983 */ /* 0x000ee20000100800 */
[----:B------:R-:W-:Y:S01]  /*144a0*/  ISETP.GT.U32.AND P4, PT, R0, R8, PT ;  /* 0x000000080000720c */ /* 0x000fe20003f84070 */
[----:B------:R-:W-:Y:S01]  /*144b0*/  IMAD.HI.U32 R19, R6, R2, RZ ;  /* 0x0000000206137227 */ /* 0x000fe200078e00ff */
[----:B------:R-:W-:-:S03]  /*144c0*/  IABS R10, R18 ;  /* 0x00000012000a7213 */ /* 0x000fc60000000000 */
[----:B------:R-:W-:Y:S02]  /*144d0*/  IMAD.MOV R19, RZ, RZ, -R19 ;  /* 0x000000ffff137224 */ /* 0x000fe400078e0a13 */
[----:B------:R-:W-:Y:S02]  /*144e0*/  @!P1 IMAD.IADD R12, R12, 0x1, -R0 ;  /* 0x000000010c0c9824 */ /* 0x000fe400078e0a00 */
[----:B------:R-:W-:-:S04]  /*144f0*/  IMAD R2, R0, R19, R2 ;  /* 0x0000001300027224 */ /* 0x000fc800078e0202 */
[----:B------:R-:W-:Y:S01]  /*14500*/  @!P4 IMAD.IADD R8, R8, 0x1, -R0 ;  /* 0x000000010808c824 */ /* 0x000fe200078e0a00 */
[----:B------:R-:W-:Y:S01]  /*14510*/  ISETP.GT.U32.AND P1, PT, R0, R12, PT ;  /* 0x0000000c0000720c */ /* 0x000fe20003f24070 */
[----:B------:R-:W-:-:S12]  /*14520*/  @!P6 IMAD.MOV R13, RZ, RZ, -R13 ;  /* 0x000000ffff0de224 */ /* 0x000fd800078e0a0d */
[----:B------:R-:W-:-:S04]  /*14530*/  @!P1 IMAD.IADD R12, R12, 0x1, -R0 ;  /* 0x000000010c0c9824 */ /* 0x000fc800078e0a00 */
[----:B------:R-:W-:Y:S01]  /*14540*/  @!P5 IMAD.MOV R12, RZ, RZ, -R12 ;  /* 0x000000ffff0cd224 */ /* 0x000fe200078e0a0c */
[----:B--2---:R-:W-:Y:S01]  /*14550*/  IABS R11, R17 ;  /* 0x00000011000b7213 */ /* 0x004fe20000000000 */
[----:B------:R-:W-:-:S04]  /*14560*/  IMAD.HI.U32 R17, R6, R9, RZ ;  /* 0x0000000906117227 */ /* 0x000fc800078e00ff */
[----:B------:R-:W-:-:S04]  /*14570*/  IMAD.HI.U32 R18, R6, R11, RZ ;  /* 0x0000000b06127227 */ /* 0x000fc800078e00ff */
[----:B------:R-:W-:Y:S02]  /*14580*/  IMAD.MOV R17, RZ, RZ, -R17 ;  /* 0x000000ffff117224 */ /* 0x000fe400078e0a11 */
[----:B------:R-:W-:Y:S02]  /*14590*/  IMAD.MOV R18, RZ, RZ, -R18 ;  /* 0x000000ffff127224 */ /* 0x000fe400078e0a12 */
[C---:B------:R-:W-:Y:S02]  /*145a0*/  IMAD R9, R0.reuse, R17, R9 ;  /* 0x0000001100097224 */ /* 0x040fe400078e0209 */
[----:B------:R-:W-:Y:S01]  /*145b0*/  IMAD R11, R0, R18, R11 ;  /* 0x00000012000b7224 */ /* 0x000fe200078e020b */
[----:B------:R-:W-:Y:S02]  /*145c0*/  ISETP.GE.AND P4, PT, R14, RZ, PT ;  /* 0x000000ff0e00720c */ /* 0x000fe40003f86270 */
[----:B------:R-:W2:Y:S04]  /*145d0*/  LDL.LU R14, [R1+0x3df4] ;  /* 0x003df400010e7983 */ /* 0x000ea80000300800 */
[----:B------:R-:W4:Y:S04]  /*145e0*/  LDL R19, [R1+0x7d0] ;  /* 0x0007d00001137983 */ /* 0x000f280000100800 */
[----:B------:R-:W2:Y:S04]  /*145f0*/  LDL R17, [R1+0x7d4] ;  /* 0x0007d40001117983 */ /* 0x000ea80000100800 */
[----:B------:R-:W2:Y:S04]  /*14600*/  LDL R18, [R1+0x7d8] ;  /* 0x0007d80001127983 */ /* 0x000ea80000100800 */
[----:B------:R-:W-:Y:S04]  /*14610*/  STL [R1+0x3bc], R13 ;  /* 0x0003bc0d01007387 */ /* 0x000fe80000100800 */
[----:B------:R0:W-:Y:S04]  /*14620*/  STL [R1+0x3df0], R3 ;  /* 0x003df00301007387 */ /* 0x0001e80000100800 */
[----:B------:R1:W-:Y:S01]  /*14630*/  STL [R1+0x3b8], R12 ;  /* 0x0003b80c01007387 */ /* 0x0003e20000100800 */
[----:B0-----:R-:W-:-:S03]  /*14640*/  IMAD.MOV.U32 R3, RZ, RZ, R15 ;  /* 0x000000ffff037224 */ /* 0x001fc600078e000f */
[----:B------:R-:W2:Y:S01]  /*14650*/  LDL.LU R15, [R1+0x7e0] ;  /* 0x0007e000010f7983 */ /* 0x000ea20000300800 */
[----:B------:R-:W-:Y:S02]  /*14660*/  IABS R7, R16 ;  /* 0x0000001000077213 */ /* 0x000fe40000000000 */
[----:B------:R-:W-:-:S03]  /*14670*/  ISETP.GE.AND P2, PT, R16, RZ, PT ;  /* 0x000000ff1000720c */ /* 0x000fc60003f46270 */
[----:B------:R-:W-:-:S04]  /*14680*/  IMAD.HI.U32 R16, R6, R7, RZ ;  /* 0x0000000706107227 */ /* 0x000fc800078e00ff */
[----:B------:R-:W-:-:S04]  /*14690*/  IMAD.MOV R16, RZ, RZ, -R16 ;  /* 0x000000ffff107224 */ /* 0x000fc800078e0a10 */
[----:B------:R-:W-:-:S05]  /*146a0*/  IMAD R7, R0, R16, R7 ;  /* 0x0000001000077224 */ /* 0x000fca00078e0207 */
[----:B------:R-:W-:Y:S01]  /*146b0*/  ISETP.GT.U32.AND P1, PT, R0, R7, PT ;  /* 0x000000070000720c */ /* 0x000fe20003f24070 */
[----:B------:R-:W-:Y:S01]  /*146c0*/  IMAD.HI.U32 R16, R6, R10, RZ ;  /* 0x0000000a06107227 */ /* 0x000fe200078e00ff */
[----:B------:R-:W-:-:S03]  /*146d0*/  ISETP.GT.U32.AND P6, PT, R0, R8, PT ;  /* 0x000000080000720c */ /* 0x000fc60003fc4070 */
[----:B------:R-:W-:-:S04]  /*146e0*/  IMAD.MOV R16, RZ, RZ, -R16 ;  /* 0x000000ffff107224 */ /* 0x000fc800078e0a10 */
[----:B------:R-:W-:Y:S01]  /*146f0*/  IMAD R10, R0, R16, R10 ;  /* 0x00000010000a7224 */ /* 0x000fe200078e020a */
[----:B---3--:R-:W-:-:S03]  /*14700*/  IABS R16, R20 ;  /* 0x0000001400107213 */ /* 0x008fc60000000000 */
[----:B------:R-:W-:-:S05]  /*14710*/  @!P1 IMAD.IADD R7, R7, 0x1, -R0 ;  /* 0x0000000107079824 */ /* 0x000fca00078e0a00 */
[----:B------:R-:W-:Y:S01]  /*14720*/  ISETP.GT.U32.AND P1, PT, R0, R7, PT ;  /* 0x000000070000720c */ /* 0x000fe20003f24070 */
[----:B------:R-:W-:-:S12]  /*14730*/  @!P6 IMAD.IADD R8, R8, 0x1, -R0 ;  /* 0x000000010808e824 */ /* 0x000fd800078e0a00 */
[----:B------:R-:W-:Y:S01]  /*14740*/  @!P1 IMAD.IADD R7, R7, 0x1, -R0 ;  /* 0x0000000107079824 */ /* 0x000fe200078e0a00 */
[----:B----4-:R-:W-:Y:S02]  /*14750*/  IABS R19, R19 ;  /* 0x0000001300137213 */ /* 0x010fe40000000000 */
[----:B--2---:R-:W-:Y:S02]  /*14760*/  IABS R17, R17 ;  /* 0x0000001100117213 */ /* 0x004fe40000000000 */
[----:B------:R-:W-:-:S03]  /*14770*/  IABS R13, R18 ;  /* 0x00000012000d7213 */ /* 0x000fc60000000000 */
[----:B-1----:R-:W-:Y:S02]  /*14780*/  IMAD.MOV.U32 R12, RZ, RZ, R17 ;  /* 0x000000ffff0c7224 */ /* 0x002fe400078e0011 */
[----:B------:R-:W-:-:S04]  /*14790*/  IMAD.HI.U32 R20, R6, R19, RZ ;  /* 0x0000001306147227 */ /* 0x000fc800078e00ff */
[----:B------:R-:W-:-:S04]  /*147a0*/  IMAD.HI.U32 R17, R6, R13, RZ ;  /* 0x0000000d06117227 */ /* 0x000fc800078e00ff */
[----:B------:R-:W-:Y:S02]  /*147b0*/  IMAD.MOV R20, RZ, RZ, -R20 ;  /* 0x000000ffff147224 */ /* 0x000fe400078e0a14 */
[----:B------:R-:W-:Y:S02]  /*147c0*/  IMAD.MOV R17, RZ, RZ, -R17 ;  /* 0x000000ffff117224 */ /* 0x000fe400078e0a11 */
[----:B------:R-:W-:-:S04]  /*147d0*/  IMAD.HI.U32 R18, R6, R12, RZ ;  /* 0x0000000c06127227 */ /* 0x000fc800078e00ff */
[----:B------:R-:W-:Y:S02]  /*147e0*/  IMAD R19, R0, R20, R19 ;  /* 0x0000001400137224 */ /* 0x000fe400078e0213 */
[----:B------:R-:W-:-:S04]  /*147f0*/  IMAD.HI.U32 R20, R6, R16, RZ ;  /* 0x0000001006147227 */ /* 0x000fc800078e00ff */
[----:B------:R-:W-:Y:S02]  /*14800*/  IMAD R13, R0, R17, R13 ;  /* 0x00000011000d7224 */ /* 0x000fe400078e020d */
[----:B------:R-:W-:Y:S02]  /*14810*/  IMAD.MOV.U32 R17, RZ, RZ, R3 ;  /* 0x000000ffff117224 */ /* 0x000fe400078e0003 */
[----:B------:R-:W-:Y:S02]  /*14820*/  IMAD.MOV.U32 R3, RZ, RZ, R8 ;  /* 0x000000ffff037224 */ /* 0x000fe400078e0008 */
[----:B------:R-:W-:Y:S02]  /*14830*/  IMAD.MOV R18, RZ, RZ, -R18 ;  /* 0x000000ffff127224 */ /* 0x000fe400078e0a12 */
[----:B------:R-:W-:Y:S02]  /*14840*/  IMAD.MOV R20, RZ, RZ, -R20 ;  /* 0x000000ffff147224 */ /* 0x000fe400078e0a14 */
[----:B------:R-:W-:-:S02]  /*14850*/  @!P0 IMAD.MOV R3, RZ, RZ, -R3 ;  /* 0x000000ffff038224 */ /* 0x000fc400078e0a03 */
[C---:B------:R-:W-:Y:S02]  /*14860*/  IMAD R12, R0.reuse, R18, R12 ;  /* 0x00000012000c7224 */ /* 0x040fe400078e020c */
[----:B------:R-:W-:Y:S01]  /*14870*/  IMAD R16, R0, R20, R16 ;  /* 0x0000001400107224 */ /* 0x000fe200078e0210 */
[----:B------:R-:W2:Y:S01]  /*14880*/  LDL.LU R18, [R1+0x7c8] ;  /* 0x0007c80001127983 */ /* 0x000ea20000300800 */
[----:B------:R-:W-:-:S03]  /*14890*/  IMAD.MOV.U32 R20, RZ, RZ, R7 ;  /* 0x000000ffff147224 */ /* 0x000fc600078e0007 */
[----:B------:R-:W3:Y:S01]  /*148a0*/  LDL R8, [R1+0x7e4] ;  /* 0x0007e40001087983 */ /* 0x000ee20000100800 */
[----:B------:R-:W-:Y:S01]  /*148b0*/  IABS R7, R15 ;  /* 0x0000000f00077213 */ /* 0x000fe20000000000 */
[----:B------:R-:W-:Y:S02]  /*148c0*/  @!P2 IMAD.MOV R20, RZ, RZ, -R20 ;  /* 0x000000ffff14a224 */ /* 0x000fe400078e0a14 */
[----:B------:R0:W-:Y:S04]  /*148d0*/  STL [R1+0x3b4], R3 ;  /* 0x0003b40301007387 */ /* 0x0001e80000100800 */
[----:B0-----:R-:W4:Y:S04]  /*148e0*/  LDL.LU R3, [R1+0x3df0] ;  /* 0x003df00001037983 */ /* 0x001f280000300800 */
[----:B------:R0:W-:Y:S04]  /*148f0*/  STL [R1+0x3de4], R15 ;  /* 0x003de40f01007387 */ /* 0x0001e80000100800 */
[----:B------:R-:W-:Y:S01]  /*14900*/  STL [R1+0x3b0], R20 ;  /* 0x0003b01401007387 */ /* 0x000fe20000100800 */
[----:B0-----:R-:W-:-:S05]  /*14910*/  IMAD.MOV.U32 R15, RZ, RZ, R17 ;  /* 0x000000ffff0f7224 */ /* 0x001fca00078e0011 */
[----:B------:R0:W-:Y:S04]  /*14920*/  STL [R1+0x3de8], R15 ;  /* 0x003de80f01007387 */ /* 0x0001e80000100800 */
[----:B0-----:R-:W2:Y:S01]  /*14930*/  LDL.LU R15, [R1+0x7d0] ;  /* 0x0007d000010f7983 */ /* 0x001ea20000300800 */
[----:B------:R-:W-:-:S13]  /*14940*/  ISETP.GT.U32.AND P6, PT, R0, R11, PT ;  /* 0x0000000b0000720c */ /* 0x000fda0003fc4070 */
[--C-:B------:R-:W-:Y:S01]  /*14950*/  @!P6 IMAD.IADD R11, R11, 0x1, -R0.reuse ;  /* 0x000000010b0be824 */ /* 0x100fe200078e0a00 */
[C---:B------:R-:W-:Y:S01]  /*14960*/  ISETP.GT.U32.AND P6, PT, R0.reuse, R19, PT ;  /* 0x000000130000720c */ /* 0x040fe20003fc4070 */
[----:B--2---:R0:W-:Y:S04]  /*14970*/  STL [R1+0x3dec], R15 ;  /* 0x003dec0f01007387 */ /* 0x0041e80000100800 */
[----:B0-----:R-:W2:Y:S08]  /*14980*/  LDL.LU R15, [R1+0x7cc] ;  /* 0x0007cc00010f7983 */ /* 0x001eb00000300800 */
[----:B------:R-:W-:Y:S01]  /*14990*/  @!P6 IMAD.IADD R19, R19, 0x1, -R0 ;  /* 0x000000011313e824 */ /* 0x000fe200078e0a00 */
[----:B------:R-:W4:Y:S04]  /*149a0*/  LDL.LU R20, [R1+0x7d4] ;  /* 0x0007d40001147983 */ /* 0x000f280000300800 */
[----:B------:R-:W-:-:S13]  /*149b0*/  ISETP.GT.U32.AND P6, PT, R0, R19, PT ;  /* 0x000000130000720c */ /* 0x000fda0003fc4070 */
[--C-:B------:R-:W-:Y:S01]  /*149c0*/  @!P6 IMAD.IADD R19, R19, 0x1, -R0.reuse ;  /* 0x000000011313e824 */ /* 0x100fe200078e0a00 */
[C---:B------:R-:W-:Y:S02]  /*149d0*/  ISETP.GT.U32.AND P5, PT, R0.reuse, R2, PT ;  /* 0x000000020000720c */ /* 0x040fe40003fa4070 */
[----:B------:R-:W-:Y:S02]  /*149e0*/  ISETP.GT.U32.AND P1, PT, R0, R9, PT ;  /* 0x000000090000720c */ /* 0x000fe40003f24070 */
[----:B--2---:R-:W-:Y:S02]  /*149f0*/  ISETP.GE.AND P6, PT, R15, RZ, PT ;  /* 0x000000ff0f00720c */ /* 0x004fe40003fc6270 */
[----:B------:R-:W2:Y:S07]  /*14a00*/  LDL.LU R15, [R1+0x3dec] ;  /* 0x003dec00010f7983 */ /* 0x000eae0000300800 */
[----:B------:R-:W-:-:S02]  /*14a10*/  @!P5 IMAD.IADD R2, R2, 0x1, -R0 ;  /* 0x000000010202d824 */ /* 0x000fc400078e0a00 */
[----:B------:R-:W-:-:S03]  /*14a20*/  @!P1 IMAD.IADD R9, R9, 0x1, -R0 ;  /* 0x0000000109099824 */ /* 0x000fc600078e0a00 */
[----:B------:R-:W-:-:S13]  /*14a30*/  ISETP.GT.U32.AND P1, PT, R0, R2, PT ;  /* 0x000000020000720c */ /* 0x000fda0003f24070 */
[----:B------:R-:W-:Y:S01]  /*14a40*/  @!P1 IMAD.IADD R2, R2, 0x1, -R0 ;  /* 0x0000000102029824 */ /* 0x000fe200078e0a00 */
[----:B------:R-:W-:-:S13]  /*14a50*/  ISETP.GT.U32.AND P1, PT, R0, R12, PT ;  /* 0x0000000c0000720c */ /* 0x000fda0003f24070 */
[----:B------:R-:W-:Y:S01]  /*14a60*/  @!P1 IMAD.IADD R12, R12, 0x1, -R0 ;  /* 0x000000010c0c9824 */ /* 0x000fe200078e0a00 */
[C---:B------:R-:W-:Y:S02]  /*14a70*/  ISETP.GT.U32.AND P5, PT, R0.reuse, R10, PT ;  /* 0x0000000a0000720c */ /* 0x040fe40003fa4070 */
[----:B--2---:R-:W-:Y:S02]  /*14a80*/  ISETP.GE.AND P1, PT, R15, RZ, PT ;  /* 0x000000ff0f00720c */ /* 0x004fe40003f26270 */
[----:B------:R-:W2:Y:S01]  /*14a90*/  LDL.LU R15, [R1+0x3de8] ;  /* 0x003de800010f7983 */ /* 0x000ea20000300800 */
[----:B------:R-:W-:-:S08]  /*14aa0*/  ISETP.GT.U32.AND P0, PT, R0, R11, PT ;  /* 0x0000000b0000720c */ /* 0x000fd00003f04070 */
[----:B------:R-:W-:Y:S01]  /*14ab0*/  @!P5 IMAD.IADD R10, R10, 0x1, -R0 ;  /* 0x000000010a0ad824 */ /* 0x000fe200078e0a00 */
[----:B------:R-:W-:Y:S01]  /*14ac0*/  ISETP.GT.U32.AND P5, PT, R0, R9, PT ;  /* 0x000000090000720c */ /* 0x000fe20003fa4070 */
[----:B------:R-:W-:Y:S01]  /*14ad0*/  IMAD.HI.U32 R17, R6, R7, RZ ;  /* 0x0000000706117227 */ /* 0x000fe200078e00ff */
[----:B---3--:R-:W-:-:S03]  /*14ae0*/  IABS R8, R8 ;  /* 0x0000000800087213 */ /* 0x008fc60000000000 */
[----:B------:R-:W-:Y:S02]  /*14af0*/  IMAD.MOV R17, RZ, RZ, -R17 ;  /* 0x000000ffff117224 */ /* 0x000fe400078e0a11 */
[----:B------:R-:W-:Y:S01]  /*14b00*/  @!P0 IMAD.IADD R11, R11, 0x1, -R0 ;  /* 0x000000010b0b8824 */ /* 0x000fe200078e0a00 */
[----:B------:R-:W-:-:S05]  /*14b10*/  ISETP.GT.U32.AND P0, PT, R0, R13, PT ;  /* 0x0000000d0000720c */ /* 0x000fca0003f04070 */
[----:B------:R-:W-:Y:S01]  /*14b20*/  @!P5 IMAD.IADD R9, R9, 0x1, -R0 ;  /* 0x000000010909d824 */ /* 0x000fe200078e0a00 */
[----:B------:R-:W-:Y:S01]  /*14b30*/  ISETP.GE.AND P5, PT, R18, RZ, PT ;  /* 0x000000ff1200720c */ /* 0x000fe20003fa6270 */
[----:B------:R-:W-:-:S04]  /*14b40*/  IMAD.HI.U32 R18, R6, R8, RZ ;  /* 0x0000000806127227 */ /* 0x000fc800078e00ff */
[----:B------:R-:W-:Y:S02]  /*14b50*/  IMAD R7, R0, R17, R7 ;  /* 0x0000001100077224 */ /* 0x000fe400078e0207 */
[----:B------:R-:W-:Y:S02]  /*14b60*/  IMAD.MOV.U32 R17, RZ, RZ, R2 ;  /* 0x000000ffff117224 */ /* 0x000fe400078e0002 */
[----:B------:R-:W-:Y:S02]  /*14b70*/  IMAD.MOV R18, RZ, RZ, -R18 ;  /* 0x000000ffff127224 */ /* 0x000fe400078e0a12 */
[----:B------:R-:W-:Y:S01]  /*14b80*/  @!P0 IMAD.IADD R13, R13, 0x1, -R0 ;  /* 0x000000010d0d8824 */ /* 0x000fe200078e0a00 */
[----:B----4-:R-:W-:Y:S01]  /*14b90*/  ISETP.GE.AND P0, PT, R20, RZ, PT ;  /* 0x000000ff1400720c */ /* 0x010fe20003f06270 */
[----:B------:R-:W-:Y:S02]  /*14ba0*/  @!P3 IMAD.MOV R17, RZ, RZ, -R17 ;  /* 0x000000ffff11b224 */ /* 0x000fe400078e0a11 */
[----:B------:R-:W-:-:S02]  /*14bb0*/  IMAD R8, R0, R18, R8 ;  /* 0x0000001200087224 */ /* 0x000fc400078e0208 */
[----:B------:R-:W3:Y:S04]  /*14bc0*/  LDL.LU R18, [R1+0x7d8] ;  /* 0x0007d80001127983 */ /* 0x000ee80000300800 */
[----:B------:R0:W-:Y:S04]  /*14bd0*/  STL [R1+0x3ac], R17 ;  /* 0x0003ac1101007387 */ /* 0x0001e80000100800 */
[----:B0-----:R-:W4:Y:S01]  /*14be0*/  LDL.LU R17, [R1+0x7dc] ;  /* 0x0007dc0001117983 */ /* 0x001f220000300800 */
[----:B--2---:R-:W-:Y:S01]  /*14bf0*/  IABS R20, R15 ;  /* 0x0000000f00147213 */ /* 0x004fe20000000000 */
[----:B------:R-:W-:-:S02]  /*14c00*/  IMAD.MOV.U32 R2, RZ, RZ, R15 ;  /* 0x000000ffff027224 */ /* 0x000fc400078e000f */
[----:B------:R-:W-:-:S04]  /*14c10*/  IMAD.MOV.U32 R15, RZ, RZ, R11 ;  /* 0x000000ffff0f7224 */ /* 0x000fc800078e000b */
[----:B------:R-:W-:-:S05]  /*14c20*/  @!P4 IMAD.MOV R15, RZ, RZ, -R15 ;  /* 0x000000ffff0fc224 */ /* 0x000fca00078e0a0f */
[----:B------:R0:W-:Y:S04]  /*14c30*/  STL [R1+0x3a8], R15 ;  /* 0x0003a80f01007387 */ /* 0x0001e80000100800 */
[----:B0-----:R-:W2:Y:S01]  /*14c40*/  LDL.LU R15, [R1+0x3de4] ;  /* 0x003de400010f7983 */ /* 0x001ea20000300800 */
[----:B------:R-:W-:-:S13]  /*14c50*/  ISETP.GT.U32.AND P2, PT, R0, R10, PT ;  /* 0x0000000a0000720c */ /* 0x000fda0003f44070 */
[----:B------:R-:W-:Y:S01]  /*14c60*/  @!P2 IMAD.IADD R10, R10, 0x1, -R0 ;  /* 0x000000010a0aa824 */ /* 0x000fe200078e0a00 */
[C---:B------:R-:W-:Y:S01]  /*14c70*/  ISETP.GT.U32.AND P2, PT, R0.reuse, R16, PT ;  /* 0x000000100000720c */ /* 0x040fe20003f44070 */
[----:B------:R-:W-:Y:S02]  /*14c80*/  IMAD.MOV.U32 R11, RZ, RZ, R9 ;  /* 0x000000ffff0b7224 */ /* 0x000fe400078e0009 */
[----:B------:R-:W-:Y:S02]  /*14c90*/  IMAD.MOV.U32 R9, RZ, RZ, R10 ;  /* 0x000000ffff097224 */ /* 0x000fe400078e000a */
[----:B------:R-:W-:Y:S01]  /*14ca0*/  IMAD.MOV.U32 R10, RZ, RZ, R19 ;  /* 0x000000ffff0a7224 */ /* 0x000fe200078e0013 */
[----:B------:R-:W-:Y:S01]  /*14cb0*/  ISETP.GT.U32.AND P3, PT, R0, R13, PT ;  /* 0x0000000d0000720c */ /* 0x000fe20003f64070 */
[----:B------:R-:W-:-:S06]  /*14cc0*/  @!P5 IMAD.MOV R11, RZ, RZ, -R11 ;  /* 0x000000ffff0bd224 */ /* 0x000fcc00078e0a0b */
[----:B------:R-:W-:Y:S01]  /*14cd0*/  @!P2 IMAD.IADD R16, R16, 0x1, -R0 ;  /* 0x000000011010a824 */ /* 0x000fe200078e0a00 */
[----:B------:R-:W-:Y:S01]  /*14ce0*/  ISETP.GT.U32.AND P2, PT, R0, R12, PT ;  /* 0x0000000c0000720c */ /* 0x000fe20003f44070 */
[----:B------:R-:W-:Y:S01]  /*14cf0*/  @!P1 IMAD.MOV R10, RZ, RZ, -R10 ;  /* 0x000000ffff0a9224 */ /* 0x000fe200078e0a0a */
[----:B------:R-:W-:Y:S01]  /*14d00*/  @!P6 IADD3 R9, -R9, RZ, RZ ;  /* 0x000000ff0909e210 */ /* 0x000fe20007ffe1ff */
[----:B------:R0:W-:Y:S01]  /*14d10*/  STL [R1+0x3a4], R11 ;  /* 0x0003a40b01007387 */ /* 0x0001e20000100800 */
[----:B---3--:R-:W-:Y:S01]  /*14d20*/  ISETP.GE.AND P6, PT, R18, RZ, PT ;  /* 0x000000ff1200720c */ /* 0x008fe20003fc6270 */
[--C-:B------:R-:W-:Y:S02]  /*14d30*/  @!P3 IMAD.IADD R13, R13, 0x1, -R0.reuse ;  /* 0x000000010d0db824 */ /* 0x100fe400078e0a00 */
[----:B0-----:R-:W3:Y:S06]  /*14d40*/  LDL.LU R11, [R1+0x7e4] ;  /* 0x0007e400010b7983 */ /* 0x001eec0000300800 */
[----:B------:R-:W-:Y:S01]  /*14d50*/  @!P2 IMAD.IADD R12, R12, 0x1, -R0 ;  /* 0x000000010c0ca824 */ /* 0x000fe200078e0a00 */
[----:B----4-:R-:W-:Y:S01]  /*14d60*/  ISETP.GE.AND P2, PT, R17, RZ, PT ;  /* 0x000000ff1100720c */ /* 0x010fe20003f46270 */
[----:B------:R-:W-:Y:S04]  /*14d70*/  STL [R1+0x3a0], R9 ;  /* 0x0003a00901007387 */ /* 0x000fe80000100800 */
[----:B------:R0:W-:Y:S04]  /*14d80*/  STL [R1+0x39c], R10 ;  /* 0x00039c0a01007387 */ /* 0x0001e80000100800 */
[----:B------:R-:W4:Y:S04]  /*14d90*/  LDL.LU R18, [R1+0x8b0] ;  /* 0x0008b00001127983 */ /* 0x000f280000300800 */
[----:B------:R-:W4:Y:S01]  /*14da0*/  LDL.LU R17, [R1+0x8b8] ;  /* 0x0008b80001117983 */ /* 0x000f220000300800 */
[----:B--2---:R-:W-:-:S03]  /*14db0*/  ISETP.GE.AND P3, PT, R15, RZ, PT ;  /* 0x000000ff0f00720c */ /* 0x004fc60003f66270 */
[----:B------:R-:W2:Y:S01]  /*14dc0*/  LDL.LU R15, [R1+0x8c0] ;  /* 0x0008c000010f7983 */ /* 0x000ea20000300800 */
[C---:B------:R-:W-:Y:S02]  /*14dd0*/  ISETP.GT.U32.AND P5, PT, R0.reuse, R7, PT ;  /* 0x000000070000720c */ /* 0x040fe40003fa4070 */
[C---:B------:R-:W-:Y:S02]  /*14de0*/  ISETP.GT.U32.AND P1, PT, R0.reuse, R8, PT ;  /* 0x000000080000720c */ /* 0x040fe40003f24070 */
[----:B------:R-:W-:Y:S01]  /*14df0*/  ISETP.GT.U32.AND P4, PT, R0, R16, PT ;  /* 0x000000100000720c */ /* 0x000fe20003f84070 */
[----:B0-----:R-:W-:-:S04]  /*14e00*/  IMAD.MOV.U32 R10, RZ, RZ, R12 ;  /* 0x000000ffff0a7224 */ /* 0x001fc800078e000c */
[----:B------:R-:W-:-:S04]  /*14e10*/  @!P0 IMAD.MOV R10, RZ, RZ, -R10 ;  /* 0x000000ffff0a8224 */ /* 0x000fc800078e0a0a */
[--C-:B------:R-:W-:Y:S02]  /*14e20*/  @!P5 IMAD.IADD R7, R7, 0x1, -R0.reuse ;  /* 0x000000010707d824 */ /* 0x100fe400078e0a00 */
[--C-:B------:R-:W-:Y:S01]  /*14e30*/  @!P1 IMAD.IADD R8, R8, 0x1, -R0.reuse ;  /* 0x0000000108089824 */ /* 0x100fe200078e0a00 */
[----:B------:R-:W-:Y:S01]  /*14e40*/  ISETP.GE.AND P5, PT, R2, RZ, PT ;  /* 0x000000ff0200720c */ /* 0x000fe20003fa6270 */
[----:B------:R-:W-:Y:S01]  /*14e50*/  @!P4 IMAD.IADD R16, R16, 0x1, -R0 ;  /* 0x000000011010c824 */ /* 0x000fe200078e0a00 */
[C---:B------:R-:W-:Y:S01]  /*14e60*/  ISETP.GT.U32.AND P0, PT, R0.reuse, R7, PT ;  /* 0x000000070000720c */ /* 0x040fe20003f04070 */
[----:B------:R-:W-:Y:S01]  /*14e70*/  IMAD.MOV.U32 R2, RZ, RZ, R13 ;  /* 0x000000ffff027224 */ /* 0x000fe200078e000d */
[----:B------:R-:W-:Y:S01]  /*14e80*/  ISETP.GT.U32.AND P1, PT, R0, R8, PT ;  /* 0x000000080000720c */ /* 0x000fe20003f24070 */
[----:B------:R-:W-:-:S04]  /*14e90*/  IMAD.HI.U32 R9, R6, R20, RZ ;  /* 0x0000001406097227 */ /* 0x000fc800078e00ff */
[----:B------:R-:W-:Y:S02]  /*14ea0*/  IMAD.MOV.U32 R12, RZ, RZ, R16 ;  /* 0x000000ffff0c7224 */ /* 0x000fe400078e0010 */
[----:B------:R-:W-:Y:S02]  /*14eb0*/  @!P6 IMAD.MOV R2, RZ, RZ, -R2 ;  /* 0x000000ffff02e224 */ /* 0x000fe400078e0a02 */
[----:B------:R-:W-:Y:S01]  /*14ec0*/  IMAD.MOV R9, RZ, RZ, -R9 ;  /* 0x000000ffff097224 */ /* 0x000fe200078e0a09 */
[----:B------:R-:W-:Y:S01]  /*14ed0*/  STL [R1+0x398], R10 ;  /* 0x0003980a01007387 */ /* 0x000fe20000100800 */
[----:B------:R-:W-:Y:S02]  /*14ee0*/  @!P2 IMAD.MOV R12, RZ, RZ, -R12 ;  /* 0x000000ffff0ca224 */ /* 0x000fe400078e0a0c */
[----:B------:R-:W-:Y:S01]  /*14ef0*/  IMAD R9, R0, R9, R20 ;  /* 0x0000000900097224 */ /* 0x000fe200078e0214 */
[----:B------:R4:W-:Y:S01]  /*14f00*/  STL [R1+0x394], R2 ;  /* 0x0003940201007387 */ /* 0x0009e20000100800 */
[----:B------:R-:W-:-:S03]  /*14f10*/  @!P0 IMAD.IADD R7, R7, 0x1, -R0 ;  /* 0x0000000107078824 */ /* 0x000fc600078e0a00 */
[----:B------:R-:W2:Y:S01]  /*14f20*/  LDL.LU R20, [R1+0x908] ;  /* 0x0009080001147983 */ /* 0x000ea20000300800 */
[----:B---3--:R-:W-:-:S03]  /*14f30*/  ISETP.GE.AND P4, PT, R11, RZ, PT ;  /* 0x000000ff0b00720c */ /* 0x008fc60003f86270 */
[----:B------:R-:W-:Y:S01]  /*14f40*/  STL [R1+0x390], R12 ;  /* 0x0003900c01007387 */ /* 0x000fe20000100800 */
[----:B------:R-:W-:-:S03]  /*14f50*/  @!P1 IMAD.IADD R8, R8, 0x1, -R0 ;  /* 0x0000000108089824 */ /* 0x000fc600078e0a00 */
[----:B------:R-:W3:Y:S01]  /*14f60*/  LDL R19, [R1+0x8fc] ;  /* 0x0008fc0001137983 */ /* 0x000ee20000100800 */
[----:B----4-:R-:W-:-:S05]  /*14f70*/  IABS R2, R17 ;  /* 0x0000001100027213 */ /* 0x010fca0000000000 */
[----:B------:R-:W-:-:S04]  /*14f80*/  IMAD.HI.U32 R13, R6, R2, RZ ;  /* 0x00000002060d7227 */ /* 0x000fc800078e00ff */
[----:B------:R-:W-:-:S04]  /*14f90*/  IMAD.MOV R13, RZ, RZ, -R13 ;  /* 0x000000ffff0d7224 */ /* 0x000fc800078e0a0d */
[----:B------:R-:W-:Y:S02]  /*14fa0*/  IMAD R2, R0, R13, R2 ;  /* 0x0000000d00027224 */ /* 0x000fe400078e0202 */
[----:B------:R-:W4:Y:S01]  /*14fb0*/  LDL R13, [R1+0x90c] ;  /* 0x00090c00010d7983 */ /* 0x000f220000100800 */
[----:B--2---:R-:W-:Y:S02]  /*14fc0*/  IABS R11, R15 ;  /* 0x0000000f000b7213 */ /* 0x004fe40000000000 */
[----:B------:R-:W-:Y:S01]  /*14fd0*/  ISETP.GE.AND P1, PT, R15, RZ, PT ;  /* 0x000000ff0f00720c */ /* 0x000fe20003f26270 */
[----:B------:R-:W-:-:S04]  /*14fe0*/  IMAD.MOV.U32 R15, RZ, RZ, R7 ;  /* 0x000000ffff0f7224 */ /* 0x000fc800078e0007 */
[----:B------:R-:W-:-:S05]  /*14ff0*/  @!P3 IMAD.MOV R15, RZ, RZ, -R15 ;  /* 0x000000ffff0fb224 */ /* 0x000fca00078e0a0f */
[----:B------:R0:W-:Y:S04]  /*15000*/  STL [R1+0x38c], R15 ;  /* 0x00038c0f01007387 */ /* 0x0001e80000100800 */
[----:B0-----:R-:W2:Y:S01]  /*15010*/  LDL.LU R15, [R1+0x910] ;  /* 0x00091000010f7983 */ /* 0x001ea20000300800 */
[----:B------:R-:W-:Y:S02]  /*15020*/  ISETP.GT.U32.AND P2, PT, R0, R9, PT ;  /* 0x000000090000720c */ /* 0x000fe40003f44070 */
[----:B------:R-:W-:Y:S02]  /*15030*/  ISETP.GE.AND P6, PT, R18, RZ, PT ;  /* 0x000000ff1200720c */ /* 0x000fe40003fc6270 */
[----:B------:R-:W-:Y:S02]  /*15040*/  IABS R10, R18 ;  /* 0x00000012000a7213 */ /* 0x000fe40000000000 */
[----:B------:R-:W-:-:S07]  /*15050*/  IABS R18, R4 ;  /* 0x0000000400127213 */ /* 0x000fce0000000000 */
[----:B------:R-:W-:-:S05]  /*15060*/  @!P2 IMAD.IADD R9, R9, 0x1, -R0 ;  /* 0x000000010909a824 */ /* 0x000fca00078e0a00 */
[----:B------:R-:W-:Y:S01]  /*15070*/  ISETP.GT.U32.AND P2, PT, R0, R9, PT ;  /* 0x000000090000720c */ /* 0x000fe20003f44070 */
[----:B------:R-:W-:Y:S01]  /*15080*/  IMAD.HI.U32 R7, R6, R18, RZ ;  /* 0x0000001206077227 */ /* 0x000fe200078e00ff */
[----:B------:R-:W-:-:S03]  /*15090*/  ISETP.GE.AND P0, PT, R17, RZ, PT ;  /* 0x000000ff1100720c */ /* 0x000fc60003f06270 */
[----:B------:R-:W-:Y:S01]  /*150a0*/  IMAD.MOV.U32 R17, RZ, RZ, R8 ;  /* 0x000000ffff117224 */ /* 0x000fe200078e0008 */
[----:B---3--:R-:W-:Y:S01]  /*150b0*/  IABS R8, R19 ;  /* 0x0000001300087213 */ /* 0x008fe20000000000 */
[----:B------:R-:W-:Y:S02]  /*150c0*/  IMAD.MOV R7, RZ, RZ, -R7 ;  /* 0x000000ffff077224 */ /* 0x000fe400078e0a07 */
[----:B------:R-:W-:-:S04]  /*150d0*/  IMAD.HI.U32 R16, R6, R10, RZ ;  /* 0x0000000a06107227 */ /* 0x000fc800078e00ff */
[----:B------:R-:W-:Y:S02]  /*150e0*/  @!P2 IMAD.IADD R9, R9, 0x1, -R0 ;  /* 0x000000010909a824 */ /* 0x000fe400078e0a00 */
[----:B------:R-:W-:Y:S02]  /*150f0*/  IMAD R18, R0, R7, R18 ;  /* 0x0000000700127224 */ /* 0x000fe400078e0212 */
[----:B------:R-:W-:Y:S02]  /*15100*/  IMAD.MOV R16, RZ, RZ, -R16 ;  /* 0x000000ffff107224 */ /* 0x000fe400078e0a10 */
[----:B------:R-:W-:Y:S02]  /*15110*/  @!P4 IMAD.MOV R17, RZ, RZ, -R17 ;  /* 0x000000ffff11c224 */ /* 0x000fe400078e0a11 */
[----:B------:R-:W-:-:S04]  /*15120*/  IMAD.HI.U32 R7, R6, R8, RZ ;  /* 0x0000000806077227 */ /* 0x000fc800078e00ff */
[----:B------:R-:W-:Y:S01]  /*15130*/  @!P5 IMAD.MOV R9, RZ, RZ, -R9 ;  /* 0x000000ffff09d224 */ /* 0x000fe200078e0a09 */
[----:B------:R-:W-:Y:S01]  /*15140*/  STL [R1+0x388], R17 ;  /* 0x0003881101007387 */ /* 0x000fe20000100800 */
[----:B------:R-:W-:Y:S02]  /*15150*/  IMAD R10, R0, R16, R10 ;  /* 0x00000010000a7224 */ /* 0x000fe400078e020a */
[----:B------:R-:W-:Y:S02]  /*15160*/  IMAD.MOV R7, RZ, RZ, -R7 ;  /* 0x000000ffff077224 */ /* 0x000fe400078e0a07 */
[----:B------:R-:W-:Y:S02]  /*15170*/  IMAD.MOV.U32 R19, RZ, RZ, R14 ;  /* 0x000000ffff137224 */ /* 0x000fe400078e000e */
[----:B------:R-:W-:Y:S01]  /*15180*/  IMAD.MOV.U32 R16, RZ, RZ, R4 ;  /* 0x000000ffff107224 */ /* 0x000fe200078e0004 */
[----:B------:R-:W3:Y:S01]  /*15190*/  LDL.LU R14, [R1+0x918] ;  /* 0x00091800010e7983 */ /* 0x000ee20000300800 */
[----:B------:R-:W-:-:S02]  /*151a0*/  IMAD.MOV.U32 R4, RZ, RZ, R28 ;  /* 0x000000ffff047224 */ /* 0x000fc400078e001c */
[----:B------:R-:W-:Y:S01]  /*151b0*/  IMAD R8, R0, R7, R8 ;  /* 0x0000000700087224 */ /* 0x000fe200078e0208 */
[----:B------:R-:W3:Y:S04]  /*151c0*/  LDL.LU R28, [R1+0x924] ;  /* 0x00092400011c7983 */ /* 0x000ee80000300800 */
[----:B------:R-:W-:Y:S01]  /*151d0*/  STL [R1+0x384], R9 ;  /* 0x0003840901007387 */ /* 0x000fe20000100800 */
[----:B--2---:R-:W-:-:S03]  /*151e0*/  IABS R7, R15 ;  /* 0x0000000f00077213 */ /* 0x004fc60000000000 */
[----:B------:R0:W-:Y:S04]  /*151f0*/  STL [R1+0x3de0], R15 ;  /* 0x003de00f01007387 */ /* 0x0001e80000100800 */
[----:B0-----:R-:W2:Y:S01]  /*15200*/  LDL.LU R15, [R1+0x8fc] ;  /* 0x0008fc00010f7983 */ /* 0x001ea20000300800 */
[C---:B------:R-:W-:Y:S02]  /*15210*/  ISETP.GT.U32.AND P3, PT, R0.reuse, R10, PT ;  /* 0x0000000a0000720c */ /* 0x040fe40003f64070 */
[----:B------:R-:W-:Y:S01]  /*15220*/  ISETP.GT.U32.AND P4, PT, R0, R2, PT ;  /* 0x000000020000720c */ /* 0x000fe20003f84070 */
[----:B------:R-:W-:-:S04]  /*15230*/  IMAD.HI.U32 R12, R6, R11, RZ ;  /* 0x0000000b060c7227 */ /* 0x000fc800078e00ff */
[----:B------:R-:W-:-:S06]  /*15240*/  IMAD.MOV R12, RZ, RZ, -R12 ;  /* 0x000000ffff0c7224 */ /* 0x000fcc00078e0a0c */
[--C-:B------:R-:W-:Y:S02]  /*15250*/  @!P3 IMAD.IADD R10, R10, 0x1, -R0.reuse ;  /* 0x000000010a0ab824 */ /* 0x100fe400078e0a00 */
[----:B------:R-:W-:Y:S02]  /*15260*/  IMAD R11, R0, R12, R11 ;  /* 0x0000000c000b7224 */ /* 0x000fe400078e020b */
[----:B------:R-:W-:Y:S01]  /*15270*/  @!P4 IMAD.IADD R2, R2, 0x1, -R0 ;  /* 0x000000010202c824 */ /* 0x000fe200078e0a00 */
[C---:B------:R-:W-:Y:S02]  /*15280*/  ISETP.GT.U32.AND P4, PT, R0.reuse, R10, PT ;  /* 0x0000000a0000720c */ /* 0x040fe40003f84070 */
[----:B------:R-:W-:Y:S02]  /*15290*/  IABS R17, R20 ;  /* 0x0000001400117213 */ /* 0x000fe40000000000 */
[C---:B------:R-:W-:Y:S02]  /*152a0*/  ISETP.GT.U32.AND P2, PT, R0.reuse, R11, PT ;  /* 0x0000000b0000720c */ /* 0x040fe40003f44070 */
[----:B------:R-:W-:Y:S01]  /*152b0*/  ISETP.GT.U32.AND P5, PT, R0, R2, PT ;  /* 0x000000020000720c */ /* 0x000fe20003fa4070 */
[----:B------:R-:W-:Y:S01]  /*152c0*/  IMAD.HI.U32 R12, R6, R17, RZ ;  /* 0x00000011060c7227 */ /* 0x000fe200078e00ff */
[----:B------:R-:W-:-:S03]  /*152d0*/  ISETP.GT.U32.AND P3, PT, R0, R18, PT ;  /* 0x000000120000720c */ /* 0x000fc60003f64070 */
[----:B------:R-:W-:Y:S02]  /*152e0*/  IMAD.MOV R12, RZ, RZ, -R12 ;  /* 0x000000ffff0c7224 */ /* 0x000fe400078e0a0c */
[--C-:B------:R-:W-:Y:S01]  /*152f0*/  @!P4 IMAD.IADD R10, R10, 0x1, -R0.reuse ;  /* 0x000000010a0ac824 */ /* 0x100fe200078e0a00 */
[C---:B------:R-:W-:Y:S01]  /*15300*/  ISETP.GT.U32.AND P4, PT, R0.reuse, R8, PT ;  /* 0x000000080000720c */ /* 0x040fe20003f84070 */
[----:B------:R-:W-:Y:S02]  /*15310*/  IMAD R17, R0, R12, R17 ;  /* 0x0000000c00117224 */ /* 0x000fe400078e0211 */
[--C-:B------:R-:W-:Y:S02]  /*15320*/  @!P2 IMAD.IADD R11, R11, 0x1, -R0.reuse ;  /* 0x000000010b0ba824 */ /* 0x100fe400078e0a00 */
[--C-:B------:R-:W-:Y:S01]  /*15330*/  @!P5 IMAD.IADD R2, R2, 0x1, -R0.reuse ;  /* 0x000000010202d824 */ /* 0x100fe200078e0a00 */
[----:B------:R-:W-:Y:S01]  /*15340*/  ISETP.GT.U32.AND P5, PT, R0, R17, PT ;  /* 0x000000110000720c */ /* 0x000fe20003fa4070 */
[----:B------:R-:W-:Y:S01]  /*15350*/  @!P3 IMAD.IADD R18, R18, 0x1, -R0 ;  /* 0x000000011212b824 */ /* 0x000fe200078e0a00 */
[----:B------:R-:W-:-:S04]  /*15360*/  ISETP.GT.U32.AND P2, PT, R0, R11, PT ;  /* 0x0000000b0000720c */ /* 0x000fc80003f44070 */
[----:B------:R-:W-:Y:S01]  /*15370*/  ISETP.GT.U32.AND P3, PT, R0, R18, PT ;  /* 0x000000120000720c */ /* 0x000fe20003f64070 */
[----:B------:R-:W-:Y:S01]  /*15380*/  @!P4 IMAD.IADD R8, R8, 0x1, -R0 ;  /* 0x000000010808c824 */ /* 0x000fe200078e0a00 */
[----:B------:R-:W-:-:S05]  /*15390*/  @!P0 IADD3 R2, -R2, RZ, RZ ;  /* 0x000000ff02028210 */ /* 0x000fca0007ffe1ff */
[--C-:B------:R-:W-:Y:S01]  /*153a0*/  @!P5 IMAD.IADD R17, R17, 0x1, -R0.reuse ;  /* 0x000000011111d824 */ /* 0x100fe200078e0a00 */
[----:B------:R-:W-:Y:S01]  /*153b0*/  ISETP.GE.AND P5, PT, R20, RZ, PT ;  /* 0x000000ff1400720c */ /* 0x000fe20003fa6270 */
[--C-:B------:R-:W-:Y:S01]  /*153c0*/  @!P2 IMAD.IADD R11, R11, 0x1, -R0.reuse ;  /* 0x000000010b0ba824 */ /* 0x100fe200078e0a00 */
[----:B------:R-:W3:Y:S03]  /*153d0*/  LDL.LU R20, [R1+0x938] ;  /* 0x0009380001147983 */ /* 0x000ee60000300800 */
[----:B------:R-:W-:Y:S01]  /*153e0*/  @!P3 IMAD.IADD R18, R18, 0x1, -R0 ;  /* 0x000000011212b824 */ /* 0x000fe200078e0a00 */
        /* <DEDUP_REMOVED lines=9> */
[----:B------:R-:W2:Y:S04]  /*15480*/  LDL.LU R18, [R1+0x934] ;  /* 0x0009340001127983 */ /* 0x000ea80000300800 */
[----:B------:R0:W-:Y:S04]  /*15490*/  STL [R1+0x378], R15 ;  /* 0x0003780f01007387 */ /* 0x0001e80000100800 */
[----:B0-----:R-:W2:Y:S01]  /*154a0*/  LDL.LU R15, [R1+0x3de0] ;  /* 0x003de000010f7983 */ /* 0x001ea20000300800 */
[----:B----4-:R-:W-:-:S05]  /*154b0*/  IABS R13, R13 ;  /* 0x0000000d000d7213 */ /* 0x010fca0000000000 */
[----:B------:R-:W-:-:S04]  /*154c0*/  IMAD.MOV.U32 R9, RZ, RZ, R13 ;  /* 0x000000ffff097224 */ /* 0x000fc800078e000d */
[----:B------:R-:W-:-:S04]  /*154d0*/  IMAD.HI.U32 R12, R6, R9, RZ ;  /* 0x00000009060c7227 */ /* 0x000fc800078e00ff */
[----:B------:R-:W-:-:S04]  /*154e0*/  IMAD.MOV R12, RZ, RZ, -R12 ;  /* 0x000000ffff0c7224 */ /* 0x000fc800078e0a0c */
[----:B------:R-:W-:Y:S01]  /*154f0*/  IMAD R9, R0, R12, R9 ;  /* 0x0000000c00097224 */ /* 0x000fe200078e0209 */
[----:B------:R-:W-:-:S04]  /*15500*/  ISETP.GE.AND P2, PT, R16, RZ, PT ;  /* 0x000000ff1000720c */ /* 0x000fc80003f46270 */
[----:B------:R-:W-:Y:S01]  /*15510*/  ISETP.GT.U32.AND P3, PT, R0, R9, PT ;  /* 0x000000090000720c */ /* 0x000fe20003f64070 */
[----:B------:R-:W-:Y:S01]  /*15520*/  IMAD.HI.U32 R12, R6, R7, RZ ;  /* 0x00000007060c7227 */ /* 0x000fe200078e00ff */
[----:B---3--:R-:W-:-:S03]  /*15530*/  IABS R13, R14 ;  /* 0x0000000e000d7213 */ /* 0x008fc60000000000 */
[----:B------:R-:W-:Y:S01]  /*15540*/  IMAD.MOV R12, RZ, RZ, -R12 ;  /* 0x000000ffff0c7224 */ /* 0x000fe200078e0a0c */
[----:B------:R-:W-:-:S03]  /*15550*/  ISETP.GT.U32.AND P0, PT, R0, R17, PT ;  /* 0x000000110000720c */ /* 0x000fc60003f04070 */
[----:B------:R-:W-:Y:S02]  /*15560*/  IMAD R7, R0, R12, R7 ;  /* 0x0000000c00077224 */ /* 0x000fe400078e0207 */
[----:B------:R-:W-:-:S04]  /*15570*/  IMAD.HI.U32 R12, R6, R13, RZ ;  /* 0x0000000d060c7227 */ /* 0x000fc800078e00ff */
[----:B------:R-:W-:Y:S01]  /*15580*/  @!P3 IMAD.IADD R9, R9, 0x1, -R0 ;  /* 0x000000010909b824 */ /* 0x000fe200078e0a00 */
[C---:B------:R-:W-:Y:S01]  /*15590*/  ISETP.GT.U32.AND P3, PT, R0.reuse, R8, PT ;  /* 0x000000080000720c */ /* 0x040fe20003f64070 */
[----:B------:R-:W-:Y:S02]  /*155a0*/  @!P2 IMAD.MOV R2, RZ, RZ, -R2 ;  /* 0x000000ffff02a224 */ /* 0x000fe400078e0a02 */
[----:B------:R-:W-:Y:S01]  /*155b0*/  IMAD.MOV R12, RZ, RZ, -R12 ;  /* 0x000000ffff0c7224 */ /* 0x000fe200078e0a0c */
[C---:B------:R-:W-:Y:S02]  /*155c0*/  ISETP.GT.U32.AND P6, PT, R0.reuse, R9, PT ;  /* 0x000000090000720c */ /* 0x040fe40003fc4070 */
[----:B------:R0:W-:Y:S01]  /*155d0*/  STL [R1+0x374], R2 ;  /* 0x0003740201007387 */ /* 0x0001e20000100800 */
[----:B------:R-:W-:Y:S02]  /*155e0*/  @!P0 IMAD.IADD R17, R17, 0x1, -R0 ;  /* 0x0000000111118824 */ /* 0x000fe400078e0a00 */
[----:B0-----:R-:W-:-:S04]  /*155f0*/  IMAD R2, R0, R12, R13 ;  /* 0x0000000c00027224 */ /* 0x001fc800078e020d */
[----:B------:R-:W-:Y:S01]  /*15600*/  @!P3 IMAD.IADD R8, R8, 0x1, -R0 ;  /* 0x000000010808b824 */ /* 0x000fe200078e0a00 */
[----:B------:R-:W-:-:S03]  /*15610*/  ISETP.GT.U32.AND P0, PT, R0, R2, PT ;  /* 0x000000020000720c */ /* 0x000fc60003f04070 */
[----:B------:R-:W-:Y:S01]  /*15620*/  @!P6 IMAD.IADD R9, R9, 0x1, -R0 ;  /* 0x000000010909e824 */ /* 0x000fe200078e0a00 */
[----:B------:R-:W-:Y:S01]  /*15630*/  ISETP.GE.AND P6, PT, R14, RZ, PT ;  /* 0x000000ff0e00720c */ /* 0x000fe20003fc6270 */
[----:B------:R-:W-:Y:S01]  /*15640*/  IMAD.MOV.U32 R14, RZ, RZ, R8 ;  /* 0x000000ffff0e7224 */ /* 0x000fe200078e0008 */
[----:B------:R-:W-:-:S03]  /*15650*/  IABS R16, R28 ;  /* 0x0000001c00107213 */ /* 0x000fc60000000000 */
[----:B------:R-:W-:-:S04]  /*15660*/  @!P4 IMAD.MOV R14, RZ, RZ, -R14 ;  /* 0x000000ffff0ec224 */ /* 0x000fc800078e0a0e */
[----:B------:R-:W-:Y:S01]  /*15670*/  @!P0 IMAD.IADD R2, R2, 0x1, -R0 ;  /* 0x0000000102028824 */ /* 0x000fe200078e0a00 */
[----:B------:R-:W-:Y:S02]  /*15680*/  ISETP.GE.AND P0, PT, R28, RZ, PT ;  /* 0x000000ff1c00720c */ /* 0x000fe40003f06270 */
[----:B------:R-:W-:Y:S02]  /*15690*/  IABS R13, R19 ;  /* 0x00000013000d7213 */ /* 0x000fe40000000000 */
[----:B--2---:R-:W-:Y:S02]  /*156a0*/  ISETP.GE.AND P3, PT, R15, RZ, PT ;  /* 0x000000ff0f00720c */ /* 0x004fe40003f66270 */
[----:B------:R-:W2:Y:S04]  /*156b0*/  LDL.LU R15, [R1+0x960] ;  /* 0x00096000010f7983 */ /* 0x000ea80000300800 */
[----:B------:R-:W3:Y:S04]  /*156c0*/  LDL.LU R28, [R1+0x974] ;  /* 0x00097400011c7983 */ /* 0x000ee80000300800 */
[----:B------:R0:W-:Y:S02]  /*156d0*/  STL [R1+0x360], R14 ;  /* 0x0003600e01007387 */ /* 0x0001e40000100800 */
[----:B0-----:R-:W-:-:S04]  /*156e0*/  IMAD.MOV.U32 R14, RZ, RZ, R17 ;  /* 0x000000ffff0e7224 */ /* 0x001fc800078e0011 */
[----:B------:R-:W-:Y:S02]  /*156f0*/  @!P5 IMAD.MOV R14, RZ, RZ, -R14 ;  /* 0x000000ffff0ed224 */ /* 0x000fe400078e0a0e */
[----:B------:R-:W-:-:S03]  /*15700*/  IMAD.MOV.U32 R17, RZ, RZ, R19 ;  /* 0x000000ffff117224 */ /* 0x000fc600078e0013 */
[----:B------:R0:W-:Y:S04]  /*15710*/  STL [R1+0x364], R14 ;  /* 0x0003640e01007387 */ /* 0x0001e80000100800 */
[----:B------:R-:W4:Y:S01]  /*15720*/  LDL R19, [R1+0x98c] ;  /* 0x00098c0001137983 */ /* 0x000f220000100800 */
[----:B0-----:R-:W-:Y:S02]  /*15730*/  IMAD.MOV.U32 R14, RZ, RZ, R5 ;  /* 0x000000ffff0e7224 */ /* 0x001fe400078e0005 */
[----:B------:R-:W-:Y:S02]  /*15740*/  IMAD.MOV.U32 R5, RZ, RZ, R4 ;  /* 0x000000ffff057224 */ /* 0x000fe400078e0004 */
[----:B------:R-:W-:Y:S02]  /*15750*/  IMAD.MOV.U32 R4, RZ, RZ, R23 ;  /* 0x000000ffff047224 */ /* 0x000fe400078e0017 */
[----:B------:R-:W3:Y:S01]  /*15760*/  LDL R23, [R1+0x990] ;  /* 0x0009900001177983 */ /* 0x000ee20000100800 */
[----:B------:R-:W-:Y:S01]  /*15770*/  ISETP.GT.U32.AND P2, PT, R0, R7, PT ;  /* 0x000000070000720c */ /* 0x000fe20003f44070 */
[----:B------:R-:W-:-:S04]  /*15780*/  IMAD.HI.U32 R10, R6, R16, RZ ;  /* 0x00000010060a7227 */ /* 0x000fc800078e00ff */
[----:B------:R-:W-:Y:S02]  /*15790*/  IMAD.MOV R10, RZ, RZ, -R10 ;  /* 0x000000ffff0a7224 */ /* 0x000fe400078e0a0a */
[----:B------:R-:W-:-:S06]  /*157a0*/  IMAD.HI.U32 R8, R6, R13, RZ ;  /* 0x0000000d06087227 */ /* 0x000fcc00078e00ff */
[----:B------:R-:W-:Y:S02]  /*157b0*/  @!P2 IMAD.IADD R7, R7, 0x1, -R0 ;  /* 0x000000010707a824 */ /* 0x000fe400078e0a00 */
[----:B------:R-:W-:-:S03]  /*157c0*/  IMAD R16, R0, R10, R16 ;  /* 0x0000000a00107224 */ /* 0x000fc600078e0210 */
[C---:B------:R-:W-:Y:S01]  /*157d0*/  ISETP.GT.U32.AND P4, PT, R0.reuse, R7, PT ;  /* 0x000000070000720c */ /* 0x040fe20003f84070 */
[----:B------:R-:W-:Y:S01]  /*157e0*/  IMAD.MOV R8, RZ, RZ, -R8 ;  /* 0x000000ffff087224 */ /* 0x000fe200078e0a08 */
[----:B------:R-:W-:-:S03]  /*157f0*/  ISETP.GT.U32.AND P2, PT, R0, R16, PT ;  /* 0x000000100000720c */ /* 0x000fc60003f44070 */
[----:B------:R-:W-:Y:S01]  /*15800*/  IMAD R13, R0, R8, R13 ;  /* 0x00000008000d7224 */ /* 0x000fe200078e020d */
[----:B------:R-:W-:-:S07]  /*15810*/  IABS R12, R18 ;  /* 0x00000012000c7213 */ /* 0x000fce0000000000 */
[--C-:B------:R-:W-:Y:S01]  /*15820*/  @!P4 IMAD.IADD R7, R7, 0x1, -R0.reuse ;  /* 0x000000010707c824 */ /* 0x100fe200078e0a00 */
[----:B------:R-:W-:Y:S01]  /*15830*/  ISETP.GT.U32.AND P4, PT, R0, R13, PT ;  /* 0x0000000d0000720c */ /* 0x000fe20003f84070 */
[----:B------:R-:W-:Y:S01]  /*15840*/  @!P2 IMAD.IADD R16, R16, 0x1, -R0 ;  /* 0x000000011010a824 */ /* 0x000fe200078e0a00 */
[----:B------:R-:W-:Y:S01]  /*15850*/  ISETP.GT.U32.AND P2, PT, R0, R2, PT ;  /* 0x000000020000720c */ /* 0x000fe20003f44070 */
[----:B------:R-:W-:Y:S01]  /*15860*/  IMAD.HI.U32 R10, R6, R12, RZ ;  /* 0x0000000c060a7227 */ /* 0x000fe200078e00ff */
[----:B------:R-:W-:-:S03]  /*15870*/  ISETP.GE.AND P1, PT, R11, RZ, PT ;  /* 0x000000ff0b00720c */ /* 0x000fc60003f26270 */
[----:B------:R-:W-:Y:S01]  /*15880*/  IMAD.MOV R10, RZ, RZ, -R10 ;  /* 0x000000ffff0a7224 */ /* 0x000fe200078e0a0a */
[----:B------:R-:W-:-:S05]  /*15890*/  IABS R11, R20 ;  /* 0x00000014000b7213 */ /* 0x000fca0000000000 */
[----:B------:R-:W-:Y:S02]  /*158a0*/  @!P4 IMAD.IADD R13, R13, 0x1, -R0 ;  /* 0x000000010d0dc824 */ /* 0x000fe400078e0a00 */
[C---:B------:R-:W-:Y:S02]  /*158b0*/  IMAD R12, R0.reuse, R10, R12 ;  /* 0x0000000a000c7224 */ /* 0x040fe400078e020c */
[----:B------:R-:W-:Y:S01]  /*158c0*/  IMAD.MOV.U32 R10, RZ, RZ, R17 ;  /* 0x000000ffff0a7224 */ /* 0x000fe200078e0011 */
[----:B------:R-:W-:Y:S01]  /*158d0*/  ISETP.GT.U32.AND P4, PT, R0, R13, PT ;  /* 0x0000000d0000720c */ /* 0x000fe20003f84070 */
[----:B------:R-:W-:Y:S02]  /*158e0*/  IMAD.MOV.U32 R17, RZ, RZ, R7 ;  /* 0x000000ffff117224 */ /* 0x000fe400078e0007 */
[----:B------:R-:W-:Y:S02]  /*158f0*/  @!P2 IMAD.IADD R2, R2, 0x1, -R0 ;  /* 0x000000010202a824 */ /* 0x000fe400078e0a00 */
[----:B------:R-:W-:-:S04]  /*15900*/  IMAD.HI.U32 R8, R6, R11, RZ ;  /* 0x0000000b06087227 */ /* 0x000fc800078e00ff */
[----:B------:R-:W-:Y:S02]  /*15910*/  @!P1 IMAD.MOV R9, RZ, RZ, -R9 ;  /* 0x000000ffff099224 */ /* 0x000fe400078e0a09 */
[----:B------:R-:W-:Y:S02]  /*15920*/  @!P3 IMAD.MOV R17, RZ, RZ, -R17 ;  /* 0x000000ffff11b224 */ /* 0x000fe400078e0a11 */
[----:B------:R-:W-:Y:S01]  /*15930*/  @!P6 IMAD.MOV R2, RZ, RZ, -R2 ;  /* 0x000000ffff02e224 */ /* 0x000fe200078e0a02 */
[----:B------:R-:W-:Y:S01]  /*15940*/  STL [R1+0x368], R9 ;  /* 0x0003680901007387 */ /* 0x000fe20000100800 */
[----:B------:R-:W-:Y:S01]  /*15950*/  IMAD.MOV R8, RZ, RZ, -R8 ;  /* 0x000000ffff087224 */ /* 0x000fe200078e0a08 */
[----:B------:R-:W-:Y:S02]  /*15960*/  ISETP.GE.AND P6, PT, R20, RZ, PT ;  /* 0x000000ff1400720c */ /* 0x000fe40003fc6270 */
[----:B------:R0:W-:Y:S01]  /*15970*/  STL [R1+0x36c], R17 ;  /* 0x00036c1101007387 */ /* 0x0001e20000100800 */
[----:B------:R-:W-:Y:S01]  /*15980*/  IMAD R11, R0, R8, R11 ;  /* 0x00000008000b7224 */ /* 0x000fe200078e020b */
[----:B------:R-:W-:-:S02]  /*15990*/  ISETP.GE.AND P1, PT, R10, RZ, PT ;  /* 0x000000ff0a00720c */ /* 0x000fc40003f26270 */
[----:B------:R1:W-:Y:S01]  /*159a0*/  STL [R1+0x370], R2 ;  /* 0x0003700201007387 */ /* 0x0003e20000100800 */
[----:B------:R-:W-:-:S03]  /*159b0*/  @!P4 IMAD.IADD R13, R13, 0x1, -R0 ;  /* 0x000000010d0dc824 */ /* 0x000fc600078e0a00 */
[----:B------:R-:W3:Y:S01]  /*159c0*/  LDL R20, [R1+0x998] ;  /* 0x0009980001147983 */ /* 0x000ee20000100800 */
[----:B--2---:R-:W-:Y:S02]  /*159d0*/  IABS R10, R15 ;  /* 0x0000000f000a7213 */ /* 0x004fe40000000000 */
[----:B------:R-:W-:Y:S02]  /*159e0*/  ISETP.GE.AND P4, PT, R15, RZ, PT ;  /* 0x000000ff0f00720c */ /* 0x000fe40003f86270 */
[----:B------:R-:W2:Y:S01]  /*159f0*/  LDL R15, [R1+0x9b0] ;  /* 0x0009b000010f7983 */ /* 0x000ea20000100800 */
[----:B----4-:R-:W-:-:S03]  /*15a00*/  IABS R8, R19 ;  /* 0x0000001300087213 */ /* 0x010fc60000000000 */
[----:B------:R-:W4:Y:S01]  /*15a10*/  LDL R19, [R1+0x9ac] ;  /* 0x0009ac0001137983 */ /* 0x000f220000100800 */
[----:B---3--:R-:W-:-:S03]  /*15a20*/  IABS R7, R23 ;  /* 0x0000001700077213 */ /* 0x008fc60000000000 */
[----:B------:R-:W3:Y:S01]  /*15a30*/  LDL R23, [R1+0x994] ;  /* 0x0009940001177983 */ /* 0x000ee20000100800 */
[C---:B------:R-:W-:Y:S02]  /*15a40*/  ISETP.GT.U32.AND P5, PT, R0.reuse, R16, PT ;  /* 0x000000100000720c */ /* 0x040fe40003fa4070 */
[----:B------:R-:W-:Y:S01]  /*15a50*/  ISETP.GT.U32.AND P2, PT, R0, R12, PT ;  /* 0x0000000c0000720c */ /* 0x000fe20003f44070 */
[----:B0-----:R-:W-:-:S10]  /*15a60*/  IMAD.HI.U32 R17, R6, R10, RZ ;  /* 0x0000000a06117227 */ /* 0x001fd400078e00ff */
[--C-:B------:R-:W-:Y:S01]  /*15a70*/  @!P5 IMAD.IADD R16, R16, 0x1, -R0.reuse ;  /* 0x000000011010d824 */ /* 0x100fe200078e0a00 */
[----:B------:R-:W-:Y:S01]  /*15a80*/  ISETP.GT.U32.AND P5, PT, R0, R11, PT ;  /* 0x0000000b0000720c */ /* 0x000fe20003fa4070 */
[----:B------:R-:W-:-:S05]  /*15a90*/  @!P2 IMAD.IADD R12, R12, 0x1, -R0 ;  /* 0x000000010c0ca824 */ /* 0x000fca00078e0a00 */
[----:B------:R-:W-:Y:S01]  /*15aa0*/  ISETP.GT.U32.AND P2, PT, R0, R12, PT ;  /* 0x0000000c0000720c */ /* 0x000fe20003f44070 */
[----:B------:R-:W-:Y:S01]  /*15ab0*/  IMAD.MOV R17, RZ, RZ, -R17 ;  /* 0x000000ffff117224 */ /* 0x000fe200078e0a11 */
[----:B------:R-:W-:-:S03]  /*15ac0*/  IABS R9, R28 ;  /* 0x0000001c00097213 */ /* 0x000fc60000000000 */
[----:B------:R-:W-:Y:S02]  /*15ad0*/  IMAD R10, R0, R17, R10 ;  /* 0x00000011000a7224 */ /* 0x000fe400078e020a */
[----:B------:R-:W-:Y:S01]  /*15ae0*/  @!P5 IMAD.IADD R11, R11, 0x1, -R0 ;  /* 0x000000010b0bd824 */ /* 0x000fe200078e0a00 */
[----:B------:R-:W-:Y:S01]  /*15af0*/  ISETP.GE.AND P3, PT, R18, RZ, PT ;  /* 0x000000ff1200720c */ /* 0x000fe20003f66270 */
[----:B-1----:R-:W-:-:S03]  /*15b00*/  IMAD.HI.U32 R2, R6, R9, RZ ;  /* 0x0000000906027227 */ /* 0x002fc600078e00ff */
[----:B------:R-:W-:Y:S01]  /*15b10*/  ISETP.GT.U32.AND P5, PT, R0, R11, PT ;  /* 0x0000000b0000720c */ /* 0x000fe20003fa4070 */
[----:B------:R-:W-:Y:S01]  /*15b20*/  @!P2 IMAD.IADD R12, R12, 0x1, -R0 ;  /* 0x000000010c0ca824 */ /* 0x000fe200078e0a00 */
[----:B------:R-:W-:Y:S01]  /*15b30*/  ISETP.GT.U32.AND P2, PT, R0, R10, PT ;  /* 0x0000000a0000720c */ /* 0x000fe20003f44070 */
[----:B------:R-:W-:-:S04]  /*15b40*/  IMAD.HI.U32 R18, R6, R8, RZ ;  /* 0x0000000806127227 */ /* 0x000fc800078e00ff */
[----:B------:R-:W-:Y:S02]  /*15b50*/  IMAD.MOV R2, RZ, RZ, -R2 ;  /* 0x000000ffff027224 */ /* 0x000fe400078e0a02 */
[----:B------:R-:W-:Y:S02]  /*15b60*/  IMAD.MOV R18, RZ, RZ, -R18 ;  /* 0x000000ffff127224 */ /* 0x000fe400078e0a12 */
[----:B------:R-:W-:Y:S02]  /*15b70*/  IMAD R9, R0, R2, R9 ;  /* 0x0000000200097224 */ /* 0x000fe400078e0209 */
[----:B------:R-:W-:-:S04]  /*15b80*/  IMAD.HI.U32 R17, R6, R7, RZ ;  /* 0x0000000706117227 */ /* 0x000fc800078e00ff */
[C---:B------:R-:W-:Y:S02]  /*15b90*/  IMAD R8, R0.reuse, R18, R8 ;  /* 0x0000001200087224 */ /* 0x040fe400078e0208 */
[--C-:B------:R-:W-:Y:S01]  /*15ba0*/  @!P5 IMAD.IADD R11, R11, 0x1, -R0.reuse ;  /* 0x000000010b0bd824 */ /* 0x100fe200078e0a00 */
[----:B------:R-:W-:Y:S01]  /*15bb0*/  ISETP.GT.U32.AND P5, PT, R0, R9, PT ;  /* 0x000000090000720c */ /* 0x000fe20003fa4070 */
[----:B------:R-:W-:Y:S02]  /*15bc0*/  IMAD.MOV R17, RZ, RZ, -R17 ;  /* 0x000000ffff117224 */ /* 0x000fe400078e0a11 */
[----:B------:R-:W-:Y:S01]  /*15bd0*/  @!P2 IMAD.IADD R10, R10, 0x1, -R0 ;  /* 0x000000010a0aa824 */ /* 0x000fe200078e0a00 */
[C---:B------:R-:W-:Y:S01]  /*15be0*/  ISETP.GT.U32.AND P2, PT, R0.reuse, R8, PT ;  /* 0x000000080000720c */ /* 0x040fe20003f44070 */
[----:B------:R-:W-:-:S08]  /*15bf0*/  IMAD R7, R0, R17, R7 ;  /* 0x0000001100077224 */ /* 0x000fd000078e0207 */
[----:B------:R-:W-:Y:S01]  /*15c00*/  @!P5 IMAD.IADD R9, R9, 0x1, -R0 ;  /* 0x000000010909d824 */ /* 0x000fe200078e0a00 */
[----:B------:R-:W-:-:S03]  /*15c10*/  IABS R17, R20 ;  /* 0x0000001400117213 */ /* 0x000fc60000000000 */
[----:B------:R-:W-:Y:S01]  /*15c20*/  @!P2 IMAD.IADD R8, R8, 0x1, -R0 ;  /* 0x000000010808a824 */ /* 0x000fe200078e0a00 */
[----:B----4-:R-:W-:Y:S02]  /*15c30*/  IABS R18, R19 ;  /* 0x0000001300127213 */ /* 0x010fe40000000000 */
[----:B--2---:R-:W-:Y:S01]  /*15c40*/  IABS R19, R15 ;  /* 0x0000000f00137213 */ /* 0x004fe20000000000 */
[----:B------:R-:W-:Y:S02]  /*15c50*/  IMAD.MOV.U32 R15, RZ, RZ, R21 ;  /* 0x000000ffff0f7224 */ /* 0x000fe400078e0015 */
[----:B------:R-:W-:Y:S01]  /*15c60*/  IMAD.HI.U32 R21, R6, R17, RZ ;  /* 0x0000001106157227 */ /* 0x000fe200078e00ff */
[----:B---3--:R-:W-:Y:S02]  /*15c70*/  IABS R2, R23 ;  /* 0x0000001700027213 */ /* 0x008fe40000000000 */
[----:B------:R-:W2:Y:S02]  /*15c80*/  LDL R23, [R1+0x9b4] ;  /* 0x0009b40001177983 */ /* 0x000ea40000100800 */
[----:B------:R-:W-:-:S02]  /*15c90*/  IADD3 R21, -R21, RZ, RZ ;  /* 0x000000ff15157210 */ /* 0x000fc40007ffe1ff */
[----:B------:R-:W-:Y:S03]  /*15ca0*/  STL [R1+0x3ddc], R9 ;  /* 0x003ddc0901007387 */ /* 0x000fe60000100800 */
[----:B------:R-:W-:Y:S01]  /*15cb0*/  IMAD R17, R0, R21, R17 ;  /* 0x0000001500117224 */ /* 0x000fe200078e0211 */
[----:B------:R0:W-:Y:S04]  /*15cc0*/  STL [R1+0x3dd8], R8 ;  /* 0x003dd80801007387 */ /* 0x0001e80000100800 */
[----:B0-----:R-:W3:Y:S04]  /*15cd0*/  LDL.LU R8, [R1+0xba8] ;  /* 0x000ba80001087983 */ /* 0x001ee80000300800 */
[----:B------:R-:W4:Y:S01]  /*15ce0*/  LDL.LU R21, [R1+0xb80] ;  /* 0x000b800001157983 */ /* 0x000f220000300800 */
[----:B------:R-:W-:-:S04]  /*15cf0*/  IMAD.HI.U32 R20, R6, R2, RZ ;  /* 0x0000000206147227 */ /* 0x000fc800078e00ff */
[----:B------:R-:W-:-:S04]  /*15d00*/  IMAD.MOV R20, RZ, RZ, -R20 ;  /* 0x000000ffff147224 */ /* 0x000fc800078e0a14 */
[----:B------:R-:W-:Y:S01]  /*15d10*/  IMAD R2, R0, R20, R2 ;  /* 0x0000001400027224 */ /* 0x000fe200078e0202 */
[----:B--2---:R-:W-:Y:S01]  /*15d20*/  IABS R20, R23 ;  /* 0x0000001700147213 */ /* 0x004fe20000000000 */
[----:B------:R-:W-:-:S04]  /*15d30*/  IMAD.HI.U32 R23, R6, R19, RZ ;  /* 0x0000001306177227 */ /* 0x000fc800078e00ff */
[----:B------:R-:W-:-:S04]  /*15d40*/  IMAD.MOV R23, RZ, RZ, -R23 ;  /* 0x000000ffff177224 */ /* 0x000fc800078e0a17 */
[----:B------:R-:W-:Y:S02]  /*15d50*/  IMAD R19, R0, R23, R19 ;  /* 0x0000001700137224 */ /* 0x000fe400078e0213 */
[----:B----4-:R-:W-:Y:S02]  /*15d60*/  IMAD.MOV.U32 R23, RZ, RZ, R21 ;  /* 0x000000ffff177224 */ /* 0x010fe400078e0015 */
[----:B---3--:R-:W-:Y:S02]  /*15d70*/  IMAD.MOV.U32 R21, RZ, RZ, R8 ;  /* 0x000000ffff157224 */ /* 0x008fe400078e0008 */
        /* <DEDUP_REMOVED lines=10> */
[----:B------:R-:W3:Y:S04]  /*15e20*/  LDL.LU R13, [R1+0xb38] ;  /* 0x000b3800010d7983 */ /* 0x000ee80000300800 */
[----:B------:R0:W-:Y:S01]  /*15e30*/  STL [R1+0x358], R8 ;  /* 0x0003580801007387 */ /* 0x0001e20000100800 */
[----:B------:R-:W-:-:S02]  /*15e40*/  @!P1 IMAD.MOV R9, RZ, RZ, -R9 ;  /* 0x000000ffff099224 */ /* 0x000fc400078e0a09 */
[----:B------:R-:W-:Y:S02]  /*15e50*/  @!P6 IMAD.MOV R11, RZ, RZ, -R11 ;  /* 0x000000ffff0be224 */ /* 0x000fe400078e0a0b */
[----:B0-----:R-:W-:Y:S02]  /*15e60*/  IMAD.MOV.U32 R8, RZ, RZ, R12 ;  /* 0x000000ffff087224 */ /* 0x001fe400078e000c */
[----:B------:R-:W4:Y:S02]  /*15e70*/  LDL R12, [R1+0x9b8] ;  /* 0x0009b800010c7983 */ /* 0x000f240000100800 */
[----:B------:R-:W-:Y:S02]  /*15e80*/  @!P3 IMAD.MOV R8, RZ, RZ, -R8 ;  /* 0x000000ffff08b224 */ /* 0x000fe400078e0a08 */
[----:B------:R0:W-:Y:S01]  /*15e90*/  STL [R1+0x354], R9 ;  /* 0x0003540901007387 */ /* 0x0001e20000100800 */
[----:B------:R-:W-:-:S03]  /*15ea0*/  @!P0 IMAD.IADD R10, R10, 0x1, -R0 ;  /* 0x000000010a0a8824 */ /* 0x000fc600078e0a00 */
[----:B0-----:R-:W3:Y:S04]  /*15eb0*/  LDL.LU R9, [R1+0x3ddc] ;  /* 0x003ddc0001097983 */ /* 0x001ee80000300800 */
[----:B------:R0:W-:Y:S04]  /*15ec0*/  STL [R1+0x350], R8 ;  /* 0x0003500801007387 */ /* 0x0001e80000100800 */
[----:B0-----:R-:W4:Y:S04]  /*15ed0*/  LDL.LU R8, [R1+0x3dd8] ;  /* 0x003dd80001087983 */ /* 0x001f280000300800 */
[----:B------:R2:W-:Y:S02]  /*15ee0*/  STL [R1+0x34c], R11 ;  /* 0x00034c0b01007387 */ /* 0x0005e40000100800 */
[----:B--2---:R-:W-:-:S02]  /*15ef0*/  IABS R11, R16 ;  /* 0x00000010000b7213 */ /* 0x004fc40000000000 */
[----:B------:R-:W2:Y:S04]  /*15f00*/  LDL.LU R16, [R1+0x98c] ;  /* 0x00098c0001107983 */ /* 0x000ea80000300800 */
[----:B------:R0:W-:Y:S04]  /*15f10*/  STL [R1+0x3dd4], R26 ;  /* 0x003dd41a01007387 */ /* 0x0001e80000100800 */
[----:B0-----:R-:W2:Y:S04]  /*15f20*/  LDL.LU R26, [R1+0x990] ;  /* 0x00099000011a7983 */ /* 0x001ea80000300800 */
[----:B------:R0:W-:Y:S04]  /*15f30*/  STL [R1+0x3dcc], R10 ;  /* 0x003dcc0a01007387 */ /* 0x0001e80000100800 */
[----:B0-----:R-:W4:Y:S01]  /*15f40*/  LDL.LU R10, [R1+0x998] ;  /* 0x00099800010a7983 */ /* 0x001f220000300800 */
[----:B------:R-:W-:-:S02]  /*15f50*/  ISETP.GT.U32.AND P5, PT, R0, R7, PT ;  /* 0x000000070000720c */ /* 0x000fc40003fa4070 */
[C---:B------:R-:W-:Y:S02]  /*15f60*/  ISETP.GT.U32.AND P0, PT, R0.reuse, R17, PT ;  /* 0x000000110000720c */ /* 0x040fe40003f04070 */
[----:B---3--:R-:W-:-:S09]  /*15f70*/  ISETP.GT.U32.AND P1, PT, R0, R9, PT ;  /* 0x000000090000720c */ /* 0x008fd20003f24070 */
[--C-:B------:R-:W-:Y:S01]  /*15f80*/  @!P5 IMAD.IADD R7, R7, 0x1, -R0.reuse ;  /* 0x000000010707d824 */ /* 0x100fe200078e0a00 */
[----:B----4-:R0:W-:Y:S04]  /*15f90*/  STL [R1+0x3dd0], R10 ;  /* 0x003dd00a01007387 */ /* 0x0101e80000100800 */
[----:B0-----:R-:W3:Y:S01]  /*15fa0*/  LDL.LU R10, [R1+0x994] ;  /* 0x00099400010a7983 */ /* 0x001ee20000300800 */
[----:B------:R-:W-:Y:S01]  /*15fb0*/  ISETP.GT.U32.AND P6, PT, R0, R7, PT ;  /* 0x000000070000720c */ /* 0x000fe20003fc4070 */
[----:B------:R-:W-:Y:S01]  /*15fc0*/  @!P1 IMAD.IADD R9, R9, 0x1, -R0 ;  /* 0x0000000109099824 */ /* 0x000fe200078e0a00 */
[----:B------:R-:W-:Y:S01]  /*15fd0*/  ISETP.GE.AND P5, PT, R28, RZ, PT ;  /* 0x000000ff1c00720c */ /* 0x000fe20003fa6270 */
[----:B------:R-:W-:Y:S01]  /*15fe0*/  IMAD.MOV.U32 R28, RZ, RZ, R24 ;  /* 0x000000ffff1c7224 */ /* 0x000fe200078e0018 */
[----:B------:R-:W-:Y:S01]  /*15ff0*/  ISETP.GT.U32.AND P1, PT, R0, R18, PT ;  /* 0x000000120000720c */ /* 0x000fe20003f24070 */
[----:B------:R-:W-:Y:S01]  /*16000*/  IMAD.HI.U32 R24, R6, R20, RZ ;  /* 0x0000001406187227 */ /* 0x000fe200078e00ff */
[----:B------:R-:W-:-:S03]  /*16010*/  IABS R12, R12 ;  /* 0x0000000c000c7213 */ /* 0x000fc60000000000 */
[----:B------:R-:W-:Y:S01]  /*16020*/  IMAD.MOV R24, RZ, RZ, -R24 ;  /* 0x000000ffff187224 */ /* 0x000fe200078e0a18 */
[----:B------:R0:W-:Y:S01]  /*16030*/  STL [R1+0x3dc4], R6 ;  /* 0x003dc40601007387 */ /* 0x0001e20000100800 */
[----:B------:R-:W-:Y:S02]  /*16040*/  @!P0 IMAD.IADD R17, R17, 0x1, -R0 ;  /* 0x0000000111118824 */ /* 0x000fe400078e0a00 */
[----:B------:R-:W-:Y:S02]  /*16050*/  IMAD R20, R0, R24, R20 ;  /* 0x0000001800147224 */ /* 0x000fe400078e0214 */
[----:B------:R-:W-:Y:S01]  /*16060*/  @!P6 IMAD.IADD R7, R7, 0x1, -R0 ;  /* 0x000000010707e824 */ /* 0x000fe200078e0a00 */
[----:B--2---:R-:W-:Y:S01]  /*16070*/  ISETP.GE.AND P6, PT, R16, RZ, PT ;  /* 0x000000ff1000720c */ /* 0x004fe20003fc6270 */
[----:B------:R-:W-:Y:S01]  /*16080*/  IMAD.MOV.U32 R24, RZ, RZ, R13 ;  /* 0x000000ffff187224 */ /* 0x000fe200078e000d */
[----:B------:R-:W-:Y:S01]  /*16090*/  ISETP.GE.AND P0, PT, R26, RZ, PT ;  /* 0x000000ff1a00720c */ /* 0x000fe20003f06270 */
[----:B------:R-:W-:-:S04]  /*160a0*/  IMAD.HI.U32 R16, R6, R12, RZ ;  /* 0x0000000c06107227 */ /* 0x000fc800078e00ff */
[----:B------:R-:W-:Y:S02]  /*160b0*/  IMAD.HI.U32 R13, R6, R11, RZ ;  /* 0x0000000b060d7227 */ /* 0x000fe400078e00ff */
[----:B0-----:R-:W2:Y:S02]  /*160c0*/  LDL.LU R6, [R1+0x9c8] ;  /* 0x0009c80001067983 */ /* 0x001ea40000300800 */
[--C-:B------:R-:W-:Y:S02]  /*160d0*/  @!P1 IMAD.IADD R18, R18, 0x1, -R0.reuse ;  /* 0x0000000112129824 */ /* 0x100fe400078e0a00 */
[----:B------:R-:W4:Y:S01]  /*160e0*/  LDL.LU R26, [R1+0x3dd4] ;  /* 0x003dd400011a7983 */ /* 0x000f220000300800 */
[----:B------:R-:W-:Y:S02]  /*160f0*/  ISETP.GT.U32.AND P2, PT, R0, R2, PT ;  /* 0x000000020000720c */ /* 0x000fe40003f44070 */
[----:B---3--:R-:W-:Y:S02]  /*16100*/  ISETP.GE.AND P1, PT, R10, RZ, PT ;  /* 0x000000ff0a00720c */ /* 0x008fe40003f26270 */
[----:B------:R-:W3:Y:S09]  /*16110*/  LDL.LU R10, [R1+0x3dd0] ;  /* 0x003dd000010a7983 */ /* 0x000ef20000300800 */
[----:B------:R-:W-:Y:S01]  /*16120*/  @!P2 IMAD.IADD R2, R2, 0x1, -R0 ;  /* 0x000000010202a824 */ /* 0x000fe200078e0a00 */
[----:B------:R-:W-:-:S13]  /*16130*/  ISETP.GT.U32.AND P2, PT, R0, R8, PT ;  /* 0x000000080000720c */ /* 0x000fda0003f44070 */
[----:B------:R-:W-:Y:S01]  /*16140*/  @!P2 IMAD.IADD R8, R8, 0x1, -R0 ;  /* 0x000000010808a824 */ /* 0x000fe200078e0a00 */
[----:B------:R-:W-:-:S13]  /*16150*/  ISETP.GT.U32.AND P2, PT, R0, R19, PT ;  /* 0x000000130000720c */ /* 0x000fda0003f44070 */
[----:B------:R-:W-:Y:S01]  /*16160*/  @!P2 IMAD.IADD R19, R19, 0x1, -R0 ;  /* 0x000000011313a824 */ /* 0x000fe200078e0a00 */
[----:B---3--:R-:W-:Y:S02]  /*16170*/  ISETP.GE.AND P2, PT, R10, RZ, PT ;  /* 0x000000ff0a00720c */ /* 0x008fe40003f46270 */
[----:B------:R-:W3:Y:S01]  /*16180*/  LDL.LU R10, [R1+0x3dcc] ;  /* 0x003dcc00010a7983 */ /* 0x000ee20000300800 */
[----:B------:R-:W-:-:S04]  /*16190*/  IMAD.MOV R16, RZ, RZ, -R16 ;  /* 0x000000ffff107224 */ /* 0x000fc800078e0a10 */
[C---:B------:R-:W-:Y:S02]  /*161a0*/  IMAD R12, R0.reuse, R16, R12 ;  /* 0x00000010000c7224 */ /* 0x040fe400078e020c */
[----:B--2---:R-:W-:Y:S02]  /*161b0*/  IMAD.MOV.U32 R16, RZ, RZ, R6 ;  /* 0x000000ffff107224 */ /* 0x004fe400078e0006 */
[----:B------:R-:W-:Y:S01]  /*161c0*/  IMAD.MOV R13, RZ, RZ, -R13 ;  /* 0x000000ffff0d7224 */ /* 0x000fe200078e0a0d */
[----:B------:R0:W-:Y:S01]  /*161d0*/  STL [R1+0x3dc8], R12 ;  /* 0x003dc80c01007387 */ /* 0x0001e20000100800 */
[----:B------:R-:W-:Y:S02]  /*161e0*/  IMAD.MOV.U32 R6, RZ, RZ, R8 ;  /* 0x000000ffff067224 */ /* 0x000fe400078e0008 */
[----:B------:R-:W-:Y:S01]  /*161f0*/  IMAD R11, R0, R13, R11 ;  /* 0x0000000d000b7224 */ /* 0x000fe200078e020b */
[----:B------:R1:W-:Y:S01]  /*16200*/  STL [R1+0x3dc0], R16 ;  /* 0x003dc01001007387 */ /* 0x0003e20000100800 */
[----:B------:R-:W-:-:S03]  /*16210*/  IABS R13, R16 ;  /* 0x00000010000d7213 */ /* 0x000fc60000000000 */
[----:B------:R-:W2:Y:S01]  /*16220*/  LDL.LU R8, [R1+0x9ac] ;  /* 0x0009ac0001087983 */ /* 0x000ea20000300800 */
[----:B------:R-:W-:Y:S01]  /*16230*/  ISETP.GT.U32.AND P3, PT, R0, R2, PT ;  /* 0x000000020000720c */ /* 0x000fe20003f64070 */
[----:B------:R-:W-:Y:S02]  /*16240*/  @!P5 IMAD.MOV R9, RZ, RZ, -R9 ;  /* 0x000000ffff09d224 */ /* 0x000fe400078e0a09 */
[----:B0-----:R-:W-:Y:S02]  /*16250*/  IMAD.MOV.U32 R12, RZ, RZ, R7 ;  /* 0x000000ffff0c7224 */ /* 0x001fe400078e0007 */
[----:B------:R-:W-:Y:S02]  /*16260*/  @!P6 IMAD.MOV R6, RZ, RZ, -R6 ;  /* 0x000000ffff06e224 */ /* 0x000fe400078e0a06 */
[----:B---3--:R-:W-:-:S05]  /*16270*/  @!P4 IMAD.MOV R10, RZ, RZ, -R10 ;  /* 0x000000ffff0ac224 */ /* 0x008fca00078e0a0a */
[----:B------:R0:W-:Y:S04]  /*16280*/  STL [R1+0x348], R10 ;  /* 0x0003480a01007387 */ /* 0x0001e80000100800 */
[----:B-1----:R-:W3:Y:S01]  /*16290*/  LDL.LU R16, [R1+0x9b0] ;  /* 0x0009b00001107983 */ /* 0x002ee20000300800 */
[----:B------:R-:W-:Y:S02]  /*162a0*/  @!P3 IMAD.IADD R2, R2, 0x1, -R0 ;  /* 0x000000010202b824 */ /* 0x000fe400078e0a00 */
[----:B------:R-:W-:Y:S01]  /*162b0*/  @!P0 IMAD.MOV R12, RZ, RZ, -R12 ;  /* 0x000000ffff0c8224 */ /* 0x000fe200078e0a0c */
[----:B------:R1:W-:Y:S04]  /*162c0*/  STL [R1+0x344], R9 ;  /* 0x0003440901007387 */ /* 0x0003e80000100800 */
[----:B0-----:R-:W4:Y:S04]  /*162d0*/  LDL.LU R10, [R1+0x9b8] ;  /* 0x0009b800010a7983 */ /* 0x001f280000300800 */
[----:B-1----:R-:W4:Y:S04]  /*162e0*/  LDL.LU R9, [R1+0x9bc] ;  /* 0x0009bc0001097983 */ /* 0x002f280000300800 */
[----:B------:R0:W-:Y:S04]  /*162f0*/  STL [R1+0x340], R6 ;  /* 0x0003400601007387 */ /* 0x0001e80000100800 */
[----:B------:R-:W4:Y:S01]  /*16300*/  LDL.LU R7, [R1+0x9d0] ;  /* 0x0009d00001077983 */ /* 0x000f220000300800 */
[----:B0-----:R-:W-:-:S03]  /*16310*/  IMAD.MOV.U32 R6, RZ, RZ, R2 ;  /* 0x000000ffff067224 */ /* 0x001fc600078e0002 */
[----:B------:R-:W4:Y:S04]  /*16320*/  LDL.LU R2, [R1+0x9b4] ;  /* 0x0009b40001027983 */ /* 0x000f280000300800 */
[----:B------:R0:W-:Y:S01]  /*16330*/  STL [R1+0x33c], R12 ;  /* 0x00033c0c01007387 */ /* 0x0001e20000100800 */
[----:B------:R-:W-:Y:S01]  /*16340*/  ISETP.GT.U32.AND P4, PT, R0, R18, PT ;  /* 0x000000120000720c */ /* 0x000fe20003f84070 */
[----:B------:R-:W-:Y:S02]  /*16350*/  @!P1 IMAD.MOV R6, RZ, RZ, -R6 ;  /* 0x000000ffff069224 */ /* 0x000fe400078e0a06 */
[----:B0-----:R-:W4:Y:S04]  /*16360*/  LDL.LU R12, [R1+0x3dc8] ;  /* 0x003dc800010c7983 */ /* 0x001f280000300800 */
[----:B------:R0:W-:Y:S06]  /*16370*/  STL [R1+0x338], R6 ;  /* 0x0003380601007387 */ /* 0x0001ec0000100800 */
[----:B------:R-:W-:Y:S01]  /*16380*/  @!P4 IMAD.IADD R18, R18, 0x1, -R0 ;  /* 0x000000011212c824 */ /* 0x000fe200078e0a00 */
[----:B0-----:R-:W4:Y:S01]  /*16390*/  LDL.LU R6, [R1+0x3dc4] ;  /* 0x003dc40001067983 */ /* 0x001f220000300800 */
[----:B---3--:R-:W-:-:S03]  /*163a0*/  ISETP.GE.AND P4, PT, R16, RZ, PT ;  /* 0x000000ff1000720c */ /* 0x008fc60003f86270 */
[----:B------:R-:W3:Y:S01]  /*163b0*/  LDL.LU R16, [R1+0x3dc0] ;  /* 0x003dc00001107983 */ /* 0x000ee20000300800 */
[C---:B------:R-:W-:Y:S02]  /*163c0*/  ISETP.GT.U32.AND P3, PT, R0.reuse, R20, PT ;  /* 0x000000140000720c */ /* 0x040fe40003f64070 */
[----:B------:R-:W-:Y:S02]  /*163d0*/  ISETP.GT.U32.AND P6, PT, R0, R19, PT ;  /* 0x000000130000720c */ /* 0x000fe40003fc4070 */
[----:B--2---:R-:W-:-:S09]  /*163e0*/  ISETP.GE.AND P1, PT, R8, RZ, PT ;  /* 0x000000ff0800720c */ /* 0x004fd20003f26270 */
[--C-:B------:R-:W-:Y:S01]  /*163f0*/  @!P3 IMAD.IADD R20, R20, 0x1, -R0.reuse ;  /* 0x000000011414b824 */ /* 0x100fe200078e0a00 */
[----:B------:R-:W-:Y:S01]  /*16400*/  ISETP.GT.U32.AND P3, PT, R0, R17, PT ;  /* 0x000000110000720c */ /* 0x000fe20003f64070 */
[----:B------:R-:W-:-:S03]  /*16410*/  @!P6 IMAD.IADD R19, R19, 0x1, -R0 ;  /* 0x000000011313e824 */ /* 0x000fc600078e0a00 */
[C---:B------:R-:W-:Y:S02]  /*16420*/  ISETP.GT.U32.AND P5, PT, R0.reuse, R20, PT ;  /* 0x000000140000720c */ /* 0x040fe40003fa4070 */
[----:B----4-:R-:W-:-:S07]  /*16430*/  ISETP.GT.U32.AND P0, PT, R0, R12, PT ;  /* 0x0000000c0000720c */ /* 0x010fce0003f04070 */
[----:B------:R-:W-:Y:S01]  /*16440*/  @!P3 IMAD.IADD R17, R17, 0x1, -R0 ;  /* 0x000000011111b824 */ /* 0x000fe200078e0a00 */
[----:B------:R-:W-:-:S03]  /*16450*/  ISETP.GE.AND P6, PT, R2, RZ, PT ;  /* 0x000000ff0200720c */ /* 0x000fc60003fc6270 */
[----:B------:R-:W-:Y:S02]  /*16460*/  IMAD.MOV.U32 R2, RZ, RZ, R17 ;  /* 0x000000ffff027224 */ /* 0x000fe400078e0011 */
[----:B------:R-:W-:Y:S01]  /*16470*/  @!P0 IMAD.IADD R12, R12, 0x1, -R0 ;  /* 0x000000010c0c8824 */ /* 0x000fe200078e0a00 */
[----:B------:R-:W-:Y:S01]  /*16480*/  ISETP.GE.AND P0, PT, R9, RZ, PT ;  /* 0x000000ff0900720c */ /* 0x000fe20003f06270 */
[----:B------:R-:W-:Y:S01]  /*16490*/  IMAD.HI.U32 R8, R6, R13, RZ ;  /* 0x0000000d06087227 */ /* 0x000fe200078e00ff */
[----:B------:R-:W2:Y:S03]  /*164a0*/  LDL.LU R9, [R1+0x9d4] ;  /* 0x0009d40001097983 */ /* 0x000ea60000300800 */
[----:B------:R-:W-:-:S04]  /*164b0*/  IMAD.MOV R8, RZ, RZ, -R8 ;  /* 0x000000ffff087224 */ /* 0x000fc800078e0a08 */
[----:B------:R-:W-:Y:S01]  /*164c0*/  IMAD R8, R0, R8, R13 ;  /* 0x0000000800087224 */ /* 0x000fe200078e020d */
[----:B------:R-:W-:Y:S01]  /*164d0*/  @!P2 IADD3 R2, -R2, RZ, RZ ;  /* 0x000000ff0202a210 */ /* 0x000fe20007ffe1ff */
[----:B------:R-:W-:-:S04]  /*164e0*/  @!P5 IMAD.IADD R20, R20, 0x1, -R0 ;  /* 0x000000011414d824 */ /* 0x000fc800078e0a00 */
[----:B------:R-:W-:Y:S01]  /*164f0*/  STL [R1+0x334], R2 ;  /* 0x0003340201007387 */ /* 0x000fe20000100800 */
[----:B------:R-:W-:Y:S02]  /*16500*/  IMAD.MOV.U32 R17, RZ, RZ, R20 ;  /* 0x000000ffff117224 */ /* 0x000fe400078e0014 */
[----:B---3--:R-:W-:Y:S02]  /*16510*/  IMAD.MOV.U32 R13, RZ, RZ, R16 ;  /* 0x000000ffff0d7224 */ /* 0x008fe400078e0010 */
[----:B------:R-:W-:-:S04]  /*16520*/  IMAD.MOV.U32 R16, RZ, RZ, R18 ;  /* 0x000000ffff107224 */ /* 0x000fc800078e0012 */
[----:B------:R-:W-:Y:S02]  /*16530*/  @!P1 IMAD.MOV R16, RZ, RZ, -R16 ;  /* 0x000000ffff109224 */ /* 0x000fe400078e0a10 */
[----:B------:R-:W-:-:S03]  /*16540*/  IMAD.MOV.U32 R18, RZ, RZ, R19 ;  /* 0x000000ffff127224 */ /* 0x000fc600078e0013 */
[----:B------:R0:W-:Y:S01]  /*16550*/  STL [R1+0x330], R16 ;  /* 0x0003301001007387 */ /* 0x0001e20000100800 */
[----:B------:R-:W-:Y:S01]  /*16560*/  @!P4 IMAD.MOV R18, RZ, RZ, -R18 ;  /* 0x000000ffff12c224 */ /* 0x000fe200078e0a12 */
[----:B------:R-:W-:Y:S02]  /*16570*/  ISETP.GE.AND P4, PT, R13, RZ, PT ;  /* 0x000000ff0d00720c */ /* 0x000fe40003f86270 */
[----:B0-----:R-:W3:Y:S04]  /*16580*/  LDL.LU R16, [R1+0x9d8] ;  /* 0x0009d80001107983 */ /* 0x001ee80000300800 */
[----:B------:R-:W4:Y:S04]  /*16590*/  LDL R20, [R1+0x9f4] ;  /* 0x0009f40001147983 */ /* 0x000f280000100800 */
[----:B------:R-:W4:Y:S04]  /*165a0*/  LDL.LU R13, [R1+0x9e8] ;  /* 0x0009e800010d7983 */ /* 0x000f280000300800 */
[----:B------:R-:W4:Y:S01]  /*165b0*/  LDL.LU R19, [R1+0xa18] ;  /* 0x000a180001137983 */ /* 0x000f220000300800 */
[----:B------:R-:W-:-:S02]  /*165c0*/  ISETP.GT.U32.AND P3, PT, R0, R11, PT ;  /* 0x0000000b0000720c */ /* 0x000fc40003f64070 */
[----:B------:R-:W-:Y:S02]  /*165d0*/  ISETP.GT.U32.AND P2, PT, R0, R12, PT ;  /* 0x0000000c0000720c */ /* 0x000fe40003f44070 */
[----:B------:R-:W-:Y:S02]  /*165e0*/  ISETP.GE.AND P5, PT, R10, RZ, PT ;  /* 0x000000ff0a00720c */ /* 0x000fe40003fa6270 */
[----:B------:R-:W-:-:S07]  /*165f0*/  IABS R10, R7 ;  /* 0x00000007000a7213 */ /* 0x000fce0000000000 */
[----:B------:R-:W-:Y:S01]  /*16600*/  @!P3 IMAD.IADD R11, R11, 0x1, -R0 ;  /* 0x000000010b0bb824 */ /* 0x000fe200078e0a00 */
[----:B------:R-:W-:Y:S01]  /*16610*/  ISETP.GT.U32.AND P3, PT, R0, R8, PT ;  /* 0x000000080000720c */ /* 0x000fe20003f64070 */
[----:B------:R-:W-:-:S04]  /*16620*/  IMAD.HI.U32 R2, R6, R10, RZ ;  /* 0x0000000a06027227 */ /* 0x000fc800078e00ff */
[----:B------:R-:W-:Y:S02]  /*16630*/  IMAD.MOV R2, RZ, RZ, -R2 ;  /* 0x000000ffff027224 */ /* 0x000fe400078e0a02 */
[----:B------:R-:W-:Y:S01]  /*16640*/  @!P6 IMAD.MOV R17, RZ, RZ, -R17 ;  /* 0x000000ffff11e224 */ /* 0x000fe200078e0a11 */
[----:B------:R-:W-:Y:S01]  /*16650*/  ISETP.GE.AND P6, PT, R7, RZ, PT ;  /* 0x000000ff0700720c */ /* 0x000fe20003fc6270 */
[----:B------:R-:W-:Y:S01]  /*16660*/  @!P2 IMAD.IADD R12, R12, 0x1, -R0 ;  /* 0x000000010c0ca824 */ /* 0x000fe200078e0a00 */
[C---:B------:R-:W-:Y:S01]  /*16670*/  ISETP.GT.U32.AND P1, PT, R0.reuse, R11, PT ;  /* 0x0000000b0000720c */ /* 0x040fe20003f24070 */
[----:B------:R-:W-:Y:S01]  /*16680*/  IMAD R10, R0, R2, R10 ;  /* 0x00000002000a7224 */ /* 0x000fe200078e020a */
[----:B--2---:R-:W-:Y:S01]  /*16690*/  IABS R7, R9 ;  /* 0x0000000900077213 */ /* 0x004fe20000000000 */
[----:B------:R-:W-:Y:S01]  /*166a0*/  @!P3 IMAD.IADD R8, R8, 0x1, -R0 ;  /* 0x000000010808b824 */ /* 0x000fe200078e0a00 */
[----:B------:R-:W-:Y:S01]  /*166b0*/  ISETP.GE.AND P2, PT, R9, RZ, PT ;  /* 0x000000ff0900720c */ /* 0x000fe20003f46270 */
[----:B------:R-:W-:Y:S01]  /*166c0*/  @!P5 IMAD.MOV R12, RZ, RZ, -R12 ;  /* 0x000000ffff0cd224 */ /* 0x000fe200078e0a0c */
[----:B------:R-:W-:Y:S01]  /*166d0*/  ISETP.GT.U32.AND P3, PT, R0, R10, PT ;  /* 0x0000000a0000720c */ /* 0x000fe20003f64070 */
[----:B------:R-:W-:Y:S01]  /*166e0*/  IMAD.HI.U32 R9, R6, R7, RZ ;  /* 0x0000000706097227 */ /* 0x000fe200078e00ff */
[----:B------:R-:W-:-:S03]  /*166f0*/  ISETP.GT.U32.AND P5, PT, R0, R8, PT ;  /* 0x000000080000720c */ /* 0x000fc60003fa4070 */
[----:B------:R-:W-:Y:S02]  /*16700*/  IMAD.MOV R9, RZ, RZ, -R9 ;  /* 0x000000ffff097224 */ /* 0x000fe400078e0a09 */
[--C-:B------:R-:W-:Y:S02]  /*16710*/  @!P1 IMAD.IADD R11, R11, 0x1, -R0.reuse ;  /* 0x000000010b0b9824 */ /* 0x100fe400078e0a00 */
[----:B------:R-:W-:Y:S01]  /*16720*/  IMAD R7, R0, R9, R7 ;  /* 0x0000000900077224 */ /* 0x000fe200078e0207 */
[----:B------:R-:W-:Y:S01]  /*16730*/  STL [R1+0x32c], R18 ;  /* 0x00032c1201007387 */ /* 0x000fe20000100800 */
[----:B------:R-:W-:Y:S02]  /*16740*/  @!P0 IMAD.MOV R11, RZ, RZ, -R11 ;  /* 0x000000ffff0b8224 */ /* 0x000fe400078e0a0b */
[--C-:B------:R-:W-:Y:S02]  /*16750*/  @!P3 IMAD.IADD R10, R10, 0x1, -R0.reuse ;  /* 0x000000010a0ab824 */ /* 0x100fe400078e0a00 */
[----:B------:R-:W-:Y:S01]  /*16760*/  @!P5 IMAD.IADD R8, R8, 0x1, -R0 ;  /* 0x000000010808d824 */ /* 0x000fe200078e0a00 */
[C---:B------:R-:W-:Y:S01]  /*16770*/  ISETP.GT.U32.AND P5, PT, R0.reuse, R7, PT ;  /* 0x000000070000720c */ /* 0x040fe20003fa4070 */
[----:B------:R-:W-:Y:S04]  /*16780*/  STL [R1+0x328], R17 ;  /* 0x0003281101007387 */ /* 0x000fe80000100800 */
[----:B------:R0:W-:Y:S01]  /*16790*/  STL [R1+0x324], R12 ;  /* 0x0003240c01007387 */ /* 0x0001e20000100800 */
[----:B------:R-:W-:-:S03]  /*167a0*/  ISETP.GT.U32.AND P3, PT, R0, R10, PT ;  /* 0x0000000a0000720c */ /* 0x000fc60003f64070 */
[----:B0-----:R-:W2:Y:S04]  /*167b0*/  LDL R12, [R1+0xa20] ;  /* 0x000a2000010c7983 */ /* 0x001ea80000100800 */
[----:B------:R0:W-:Y:S01]  /*167c0*/  STL [R1+0x314], R11 ;  /* 0x0003140b01007387 */ /* 0x0001e20000100800 */
[----:B------:R-:W-:-:S05]  /*167d0*/  @!P5 IMAD.IADD R7, R7, 0x1, -R0 ;  /* 0x000000010707d824 */ /* 0x000fca00078e0a00 */
[----:B------:R-:W-:Y:S01]  /*167e0*/  @!P3 IMAD.IADD R10, R10, 0x1, -R0 ;  /* 0x000000010a0ab824 */ /* 0x000fe200078e0a00 */
[----:B------:R-:W-:-:S13]  /*167f0*/  ISETP.GT.U32.AND P5, PT, R0, R7, PT ;  /* 0x000000070000720c */ /* 0x000fda0003fa4070 */
[----:B------:R-:W-:Y:S01]  /*16800*/  @!P5 IMAD.IADD R7, R7, 0x1, -R0 ;  /* 0x000000010707d824 */ /* 0x000fe200078e0a00 */
[----:B---3--:R-:W-:-:S05]  /*16810*/  IABS R2, R16 ;  /* 0x0000001000027213 */ /* 0x008fca0000000000 */
[----:B0-----:R-:W-:Y:S01]  /*16820*/  IMAD.HI.U32 R11, R6, R2, RZ ;  /* 0x00000002060b7227 */ /* 0x001fe200078e00ff */
[----:B----4-:R-:W-:-:S03]  /*16830*/  IABS R17, R13 ;  /* 0x0000000d00117213 */ /* 0x010fc60000000000 */
[----:B------:R-:W-:Y:S01]  /*16840*/  IMAD.MOV R11, RZ, RZ, -R11 ;  /* 0x000000ffff0b7224 */ /* 0x000fe200078e0a0b */
[----:B------:R-:W-:Y:S01]  /*16850*/  IABS R9, R19 ;  /* 0x0000001300097213 */ /* 0x000fe20000000000 */
[----:B------:R-:W-:Y:S01]  /*16860*/  IMAD.HI.U32 R18, R6, R17, RZ ;  /* 0x0000001106127227 */ /* 0x000fe200078e00ff */
[----:B------:R-:W-:Y:S02]  /*16870*/  ISETP.GE.AND P1, PT, R16, RZ, PT ;  /* 0x000000ff1000720c */ /* 0x000fe40003f26270 */
[----:B------:R-:W-:Y:S01]  /*16880*/  IABS R16, R20 ;  /* 0x0000001400107213 */ /* 0x000fe20000000000 */
[----:B------:R-:W-:Y:S02]  /*16890*/  IMAD R2, R0, R11, R2 ;  /* 0x0000000b00027224 */ /* 0x000fe400078e0202 */
[----:B------:R-:W-:Y:S01]  /*168a0*/  IMAD.HI.U32 R11, R6, R9, RZ ;  /* 0x00000009060b7227 */ /* 0x000fe200078e00ff */
[----:B------:R-:W-:-:S03]  /*168b0*/  ISETP.GE.AND P0, PT, R13, RZ, PT ;  /* 0x000000ff0d00720c */ /* 0x000fc60003f06270 */
[----:B------:R-:W-:Y:S02]  /*168c0*/  IMAD.MOV R18, RZ, RZ, -R18 ;  /* 0x000000ffff127224 */ /* 0x000fe400078e0a12 */
[----:B------:R-:W-:Y:S02]  /*168d0*/  IMAD.MOV R11, RZ, RZ, -R11 ;  /* 0x000000ffff0b7224 */ /* 0x000fe400078e0a0b */
[----:B------:R-:W-:-:S04]  /*168e0*/  IMAD.HI.U32 R13, R6, R16, RZ ;  /* 0x00000010060d7227 */ /* 0x000fc800078e00ff */
[C---:B------:R-:W-:Y:S02]  /*168f0*/  IMAD R17, R0.reuse, R18, R17 ;  /* 0x0000001200117224 */ /* 0x040fe400078e0211 */
[----:B------:R-:W-:Y:S02]  /*16900*/  IMAD.MOV.U32 R18, RZ, RZ, R8 ;  /* 0x000000ffff127224 */ /* 0x000fe400078e0008 */
[----:B------:R-:W-:Y:S02]  /*16910*/  IMAD R9, R0, R11, R9 ;  /* 0x0000000b00097224 */ /* 0x000fe400078e0209 */
[----:B------:R-:W-:Y:S02]  /*16920*/  IMAD.MOV R13, RZ, RZ, -R13 ;  /* 0x000000ffff0d7224 */ /* 0x000fe400078e0a0d */
[----:B------:R-:W-:Y:S02]  /*16930*/  IMAD.MOV.U32 R11, RZ, RZ, R10 ;  /* 0x000000ffff0b7224 */ /* 0x000fe400078e000a */
[----:B------:R-:W-:Y:S01]  /*16940*/  @!P4 IMAD.MOV R18, RZ, RZ, -R18 ;  /* 0x000000ffff12c224 */ /* 0x000fe200078e0a12 */
[----:B------:R-:W3:Y:S01]  /*16950*/  LDL R10, [R1+0xa3c] ;  /* 0x000a3c00010a7983 */ /* 0x000ee20000100800 */
[----:B------:R-:W-:-:S02]  /*16960*/  @!P6 IMAD.MOV R11, RZ, RZ, -R11 ;  /* 0x000000ffff0be224 */ /* 0x000fc400078e0a0b */
[----:B------:R-:W-:Y:S02]  /*16970*/  IMAD R16, R0, R13, R16 ;  /* 0x0000000d00107224 */ /* 0x000fe400078e0210 */
[----:B------:R-:W4:Y:S01]  /*16980*/  LDL R13, [R1+0xa44] ;  /* 0x000a4400010d7983 */ /* 0x000f220000100800 */
[----:B------:R-:W-:-:S03]  /*16990*/  ISETP.GE.AND P5, PT, R20, RZ, PT ;  /* 0x000000ff1400720c */ /* 0x000fc60003fa6270 */
[----:B------:R0:W-:Y:S04]  /*169a0*/  STL [R1+0x318], R18 ;  /* 0x0003181201007387 */ /* 0x0001e80000100800 */
[----:B0-----:R-:W4:Y:S04]  /*169b0*/  LDL R18, [R1+0xa48] ;  /* 0x000a480001127983 */ /* 0x001f280000100800 */
[----:B------:R-:W-:Y:S04]  /*169c0*/  STL [R1+0x320], R11 ;  /* 0x0003200b01007387 */ /* 0x000fe80000100800 */
[----:B------:R-:W2:Y:S04]  /*169d0*/  LDL.LU R20, [R1+0xa5c] ;  /* 0x000a5c0001147983 */ /* 0x000ea80000300800 */
[----:B--2---:R0:W-:Y:S04]  /*169e0*/  STL [R1+0x3db8], R20 ;  /* 0x003db81401007387 */ /* 0x0041e80000100800 */
[----:B0-----:R-:W2:Y:S01]  /*169f0*/  LDL.LU R20, [R1+0xa28] ;  /* 0x000a280001147983 */ /* 0x001ea20000300800 */
[----:B------:R-:W-:-:S02]  /*16a00*/  ISETP.GT.U32.AND P3, PT, R0, R2, PT ;  /* 0x000000020000720c */ /* 0x000fc40003f64070 */
[----:B------:R-:W-:-:S05]  /*16a10*/  IABS R12, R12 ;  /* 0x0000000c000c7213 */ /* 0x000fca0000000000 */
[----:B------:R-:W-:-:S06]  /*16a20*/  IMAD.HI.U32 R8, R6, R12, RZ ;  /* 0x0000000c06087227 */ /* 0x000fcc00078e00ff */
[----:B------:R-:W-:Y:S01]  /*16a30*/  @!P3 IMAD.IADD R2, R2, 0x1, -R0 ;  /* 0x000000010202b824 */ /* 0x000fe200078e0a00 */
[----:B------:R-:W-:Y:S01]  /*16a40*/  ISETP.GT.U32.AND P3, PT, R0, R9, PT ;  /* 0x000000090000720c */ /* 0x000fe20003f64070 */
[----:B------:R-:W-:-:S04]  /*16a50*/  IMAD.MOV R8, RZ, RZ, -R8 ;  /* 0x000000ffff087224 */ /* 0x000fc800078e0a08 */
[----:B------:R-:W-:Y:S01]  /*16a60*/  IMAD R12, R0, R8, R12 ;  /* 0x00000008000c7224 */ /* 0x000fe200078e020c */
[----:B---3--:R-:W-:Y:S02]  /*16a70*/  IABS R8, R10 ;  /* 0x0000000a00087213 */ /* 0x008fe40000000000 */
[----:B--2---:R-:W-:Y:S01]  /*16a80*/  IABS R11, R20 ;  /* 0x00000014000b7213 */ /* 0x004fe20000000000 */
[----:B------:R0:W-:Y:S04]  /*16a90*/  STL [R1+0x3dbc], R20 ;  /* 0x003dbc1401007387 */ /* 0x0001e80000100800 */
[----:B0-----:R-:W2:Y:S01]  /*16aa0*/  LDL.LU R20, [R1+0xa20] ;  /* 0x000a200001147983 */ /* 0x001ea20000300800 */
[----:B----4-:R-:W-:Y:S01]  /*16ab0*/  IABS R10, R13 ;  /* 0x0000000d000a7213 */ /* 0x010fe20000000000 */
[----:B------:R-:W-:Y:S01]  /*16ac0*/  @!P3 IMAD.IADD R9, R9, 0x1, -R0 ;  /* 0x000000010909b824 */ /* 0x000fe200078e0a00 */
[----:B------:R-:W-:Y:S01]  /*16ad0*/  IABS R13, R18 ;  /* 0x00000012000d7213 */ /* 0x000fe20000000000 */
[----:B------:R-:W-:-:S04]  /*16ae0*/  IMAD.MOV.U32 R18, RZ, RZ, R7 ;  /* 0x000000ffff127224 */ /* 0x000fc800078e0007 */
[----:B------:R-:W-:Y:S01]  /*16af0*/  @!P2 IMAD.MOV R18, RZ, RZ, -R18 ;  /* 0x000000ffff12a224 */ /* 0x000fe200078e0a12 */
[----:B------:R-:W-:-:S04]  /*16b00*/  ISETP.GT.U32.AND P2, PT, R0, R9, PT ;  /* 0x000000090000720c */ /* 0x000fc80003f44070 */
[----:B------:R0:W-:Y:S09]  /*16b10*/  STL [R1+0x31c], R18 ;  /* 0x00031c1201007387 */ /* 0x0001f20000100800 */
[----:B------:R-:W-:Y:S01]  /*16b20*/  @!P2 IMAD.IADD R9, R9, 0x1, -R0 ;  /* 0x000000010909a824 */ /* 0x000fe200078e0a00 */
[----:B------:R-:W-:-:S02]  /*16b30*/  ISETP.GT.U32.AND P4, PT, R0, R17, PT ;  /* 0x000000110000720c */ /* 0x000fc40003f84070 */
[----:B--2---:R-:W-:Y:S02]  /*16b40*/  ISETP.GE.AND P2, PT, R20, RZ, PT ;  /* 0x000000ff1400720c */ /* 0x004fe40003f46270 */
[----:B------:R-:W2:Y:S09]  /*16b50*/  LDL.LU R20, [R1+0x3dbc] ;  /* 0x003dbc0001147983 */ /* 0x000eb20000300800 */
[----:B------:R-:W-:Y:S01]  /*16b60*/  @!P4 IMAD.IADD R17, R17, 0x1, -R0 ;  /* 0x000000011111c824 */ /* 0x000fe200078e0a00 */
[----:B------:R-:W-:Y:S01]  /*16b70*/  ISETP.GT.U32.AND P4, PT, R0, R2, PT ;  /* 0x000000020000720c */ /* 0x000fe20003f84070 */
[----:B0-----:R-:W-:-:S12]  /*16b80*/  IMAD.HI.U32 R18, R6, R10, RZ ;  /* 0x0000000a06127227 */ /* 0x001fd800078e00ff */
[----:B------:R-:W-:Y:S01]  /*16b90*/  @!P4 IMAD.IADD R2, R2, 0x1, -R0 ;  /* 0x000000010202c824 */ /* 0x000fe200078e0a00 */
[----:B------:R-:W-:Y:S01]  /*16ba0*/  ISETP.GT.U32.AND P4, PT, R0, R12, PT ;  /* 0x0000000c0000720c */ /* 0x000fe20003f84070 */
[----:B------:R-:W-:-:S04]  /*16bb0*/  IMAD.MOV R18, RZ, RZ, -R18 ;  /* 0x000000ffff127224 */ /* 0x000fc800078e0a12 */
[----:B------:R-:W-:-:S08]  /*16bc0*/  IMAD R10, R0, R18, R10 ;  /* 0x00000012000a7224 */ /* 0x000fd000078e020a */
[--C-:B------:R-:W-:Y:S01]  /*16bd0*/  @!P4 IMAD.IADD R12, R12, 0x1, -R0.reuse ;  /* 0x000000010c0cc824 */ /* 0x100fe200078e0a00 */
[----:B------:R-:W-:Y:S02]  /*16be0*/  ISETP.GT.U32.AND P6, PT, R0, R16, PT ;  /* 0x000000100000720c */ /* 0x000fe40003fc4070 */
[----:B--2---:R-:W-:Y:S02]  /*16bf0*/  ISETP.GE.AND P4, PT, R20, RZ, PT ;  /* 0x000000ff1400720c */ /* 0x004fe40003f86270 */
[----:B------:R-:W2:Y:S04]  /*16c00*/  LDL.LU R20, [R1+0x3db8] ;  /* 0x003db80001147983 */ /* 0x000ea80000300800 */
[----:B------:R-:W3:Y:S05]  /*16c10*/  LDL R18, [R1+0xa68] ;  /* 0x000a680001127983 */ /* 0x000eea0000100800 */
[----:B------:R-:W-:Y:S01]  /*16c20*/  @!P6 IMAD.IADD R16, R16, 0x1, -R0 ;  /* 0x000000011010e824 */ /* 0x000fe200078e0a00 */
[----:B------:R-:W-:-:S13]  /*16c30*/  ISETP.GT.U32.AND P6, PT, R0, R17, PT ;  /* 0x000000110000720c */ /* 0x000fda0003fc4070 */
[----:B------:R-:W-:Y:S01]  /*16c40*/  @!P6 IMAD.IADD R17, R17, 0x1, -R0 ;  /* 0x000000011111e824 */ /* 0x000fe200078e0a00 */
[----:B------:R-:W-:Y:S01]  /*16c50*/  ISETP.GE.AND P6, PT, R19, RZ, PT ;  /* 0x000000ff1300720c */ /* 0x000fe20003fc6270 */
[----:B------:R-:W-:-:S04]  /*16c60*/  IMAD.HI.U32 R19, R6, R8, RZ ;  /* 0x0000000806137227 */ /* 0x000fc800078e00ff */
[----:B------:R-:W-:-:S04]  /*16c70*/  IMAD.MOV R19, RZ, RZ, -R19 ;  /* 0x000000ffff137224 */ /* 0x000fc800078e0a13 */
[C---:B------:R-:W-:Y:S02]  /*16c80*/  IMAD R8, R0.reuse, R19, R8 ;  /* 0x0000001300087224 */ /* 0x040fe400078e0208 */
[----:B------:R-:W-:Y:S01]  /*16c90*/  IMAD.MOV.U32 R19, RZ, RZ, R2 ;  /* 0x000000ffff137224 */ /* 0x000fe200078e0002 */
[----:B------:R-:W-:Y:S01]  /*16ca0*/  ISETP.GT.U32.AND P3, PT, R0, R16, PT ;  /* 0x000000100000720c */ /* 0x000fe20003f64070 */
[----:B------:R-:W-:-:S04]  /*16cb0*/  IMAD.HI.U32 R7, R6, R11, RZ ;  /* 0x0000000b06077227 */ /* 0x000fc800078e00ff */
[----:B------:R-:W-:-:S04]  /*16cc0*/  IMAD.MOV R7, RZ, RZ, -R7 ;  /* 0x000000ffff077224 */ /* 0x000fc800078e0a07 */
[----:B------:R-:W-:Y:S01]  /*16cd0*/  IMAD R11, R0, R7, R11 ;  /* 0x00000007000b7224 */ /* 0x000fe200078e020b */
[----:B---3--:R-:W-:Y:S02]  /*16ce0*/  IABS R2, R18 ;  /* 0x0000001200027213 */ /* 0x008fe40000000000 */
[----:B------:R-:W3:Y:S01]  /*16cf0*/  LDL.LU R18, [R1+0xa3c] ;  /* 0x000a3c0001127983 */ /* 0x000ee20000300800 */
[----:B------:R-:W-:Y:S01]  /*16d00*/  @!P3 IMAD.IADD R16, R16, 0x1, -R0 ;  /* 0x000000011010b824 */ /* 0x000fe200078e0a00 */
[----:B------:R-:W-:Y:S01]  /*16d10*/  ISETP.GT.U32.AND P3, PT, R0, R11, PT ;  /* 0x0000000b0000720c */ /* 0x000fe20003f64070 */
[----:B------:R-:W-:Y:S02]  /*16d20*/  @!P1 IMAD.MOV R19, RZ, RZ, -R19 ;  /* 0x000000ffff139224 */ /* 0x000fe400078e0a13 */
[----:B------:R-:W-:-:S10]  /*16d30*/  @!P0 IMAD.MOV R17, RZ, RZ, -R17 ;  /* 0x000000ffff118224 */ /* 0x000fd400078e0a11 */
[----:B------:R-:W-:Y:S01]  /*16d40*/  @!P3 IMAD.IADD R11, R11, 0x1, -R0 ;  /* 0x000000010b0bb824 */ /* 0x000fe200078e0a00 */
[----:B------:R0:W-:Y:S04]  /*16d50*/  STL [R1+0x300], R19 ;  /* 0x0003001301007387 */ /* 0x0001e80000100800 */
[----:B------:R-:W-:Y:S01]  /*16d60*/  ISETP.GT.U32.AND P0, PT, R0, R11, PT ;  /* 0x0000000b0000720c */ /* 0x000fe20003f04070 */
[----:B0-----:R-:W4:Y:S04]  /*16d70*/  LDL.LU R19, [R1+0xa44] ;  /* 0x000a440001137983 */ /* 0x001f280000300800 */
[----:B------:R0:W-:Y:S01]  /*16d80*/  STL [R1+0x304], R17 ;  /* 0x0003041101007387 */ /* 0x0001e20000100800 */
[----:B------:R-:W-:-:S07]  /*16d90*/  @!P6 IADD3 R9, -R9, RZ, RZ ;  /* 0x000000ff0909e210 */ /* 0x000fce0007ffe1ff */
[----:B------:R-:W-:Y:S02]  /*16da0*/  @!P0 IMAD.IADD R11, R11, 0x1, -R0 ;  /* 0x000000010b0b8824 */ /* 0x000fe400078e0a00 */
[----:B0-----:R-:W-:-:S04]  /*16db0*/  IMAD.MOV.U32 R17, RZ, RZ, R16 ;  /* 0x000000ffff117224 */ /* 0x001fc800078e0010 */
[----:B------:R-:W-:-:S05]  /*16dc0*/  @!P5 IMAD.MOV R17, RZ, RZ, -R17 ;  /* 0x000000ffff11d224 */ /* 0x000fca00078e0a11 */
        /* <DEDUP_REMOVED lines=13> */
[----:B------:R-:W-:Y:S02]  /*16ea0*/  @!P1 IMAD.IADD R12, R12, 0x1, -R0 ;  /* 0x000000010c0c9824 */ /* 0x000fe400078e0a00 */
[----:B------:R-:W-:-:S04]  /*16eb0*/  IMAD.HI.U32 R16, R6, R7, RZ ;  /* 0x0000000706107227 */ /* 0x000fc800078e00ff */
[----:B------:R-:W-:Y:S02]  /*16ec0*/  @!P3 IMAD.IADD R8, R8, 0x1, -R0 ;  /* 0x000000010808b824 */ /* 0x000fe400078e0a00 */
[----:B------:R-:W-:Y:S01]  /*16ed0*/  IMAD.MOV R16, RZ, RZ, -R16 ;  /* 0x000000ffff107224 */ /* 0x000fe200078e0a10 */
[----:B----4-:R-:W-:Y:S02]  /*16ee0*/  ISETP.GE.AND P0, PT, R19, RZ, PT ;  /* 0x000000ff1300720c */ /* 0x010fe40003f06270 */
[----:B------:R-:W2:Y:S01]  /*16ef0*/  LDL R19, [R1+0xa94] ;  /* 0x000a940001137983 */ /* 0x000ea20000100800 */
[----:B------:R-:W-:-:S03]  /*16f00*/  IMAD R7, R0, R16, R7 ;  /* 0x0000001000077224 */ /* 0x000fc600078e0207 */
[----:B------:R-:W4:Y:S01]  /*16f10*/  LDL R16, [R1+0xa7c] ;  /* 0x000a7c0001107983 */ /* 0x000f220000100800 */
[----:B------:R-:W-:Y:S02]  /*16f20*/  ISETP.GT.U32.AND P5, PT, R0, R10, PT ;  /* 0x0000000a0000720c */ /* 0x000fe40003fa4070 */
[----:B---3--:R-:W-:Y:S01]  /*16f30*/  ISETP.GE.AND P3, PT, R11, RZ, PT ;  /* 0x000000ff0b00720c */ /* 0x008fe20003f66270 */
[----:B------:R-:W-:-:S04]  /*16f40*/  IMAD.MOV.U32 R11, RZ, RZ, R12 ;  /* 0x000000ffff0b7224 */ /* 0x000fc800078e000c */
[----:B------:R-:W-:-:S05]  /*16f50*/  @!P2 IMAD.MOV R11, RZ, RZ, -R11 ;  /* 0x000000ffff0ba224 */ /* 0x000fca00078e0a0b */
[----:B------:R0:W-:Y:S04]  /*16f60*/  STL [R1+0x30c], R11 ;  /* 0x00030c0b01007387 */ /* 0x0001e80000100800 */
[----:B0-----:R-:W3:Y:S01]  /*16f70*/  LDL.LU R11, [R1+0xa68] ;  /* 0x000a6800010b7983 */ /* 0x001ee20000300800 */
[----:B------:R-:W-:Y:S01]  /*16f80*/  @!P5 IMAD.IADD R10, R10, 0x1, -R0 ;  /* 0x000000010a0ad824 */ /* 0x000fe200078e0a00 */
[----:B------:R-:W-:Y:S01]  /*16f90*/  ISETP.GT.U32.AND P1, PT, R0, R13, PT ;  /* 0x0000000d0000720c */ /* 0x000fe20003f24070 */
[----:B------:R-:W-:-:S03]  /*16fa0*/  IMAD.HI.U32 R9, R6, R2, RZ ;  /* 0x0000000206097227 */ /* 0x000fc600078e00ff */
[----:B------:R-:W-:Y:S01]  /*16fb0*/  ISETP.GT.U32.AND P2, PT, R0, R10, PT ;  /* 0x0000000a0000720c */ /* 0x000fe20003f44070 */
[----:B------:R-:W-:-:S04]  /*16fc0*/  IMAD.MOV R9, RZ, RZ, -R9 ;  /* 0x000000ffff097224 */ /* 0x000fc800078e0a09 */
[----:B------:R-:W-:-:S04]  /*16fd0*/  IMAD R2, R0, R9, R2 ;  /* 0x0000000900027224 */ /* 0x000fc800078e0202 */
[----:B------:R-:W-:-:S04]  /*16fe0*/  @!P1 IMAD.IADD R13, R13, 0x1, -R0 ;  /* 0x000000010d0d9824 */ /* 0x000fc800078e0a00 */
[----:B------:R-:W-:Y:S01]  /*16ff0*/  @!P2 IMAD.IADD R10, R10, 0x1, -R0 ;  /* 0x000000010a0aa824 */ /* 0x000fe200078e0a00 */
[C---:B------:R-:W-:Y:S02]  /*17000*/  ISETP.GT.U32.AND P2, PT, R0.reuse, R2, PT ;  /* 0x000000020000720c */ /* 0x040fe40003f44070 */
[----:B------:R-:W-:Y:S02]  /*17010*/  ISETP.GT.U32.AND P1, PT, R0, R13, PT ;  /* 0x0000000d0000720c */ /* 0x000fe40003f24070 */
[----:B----4-:R-:W-:Y:S02]  /*17020*/  IABS R12, R16 ;  /* 0x00000010000c7213 */ /* 0x010fe40000000000 */
[----:B------:R-:W-:Y:S02]  /*17030*/  IABS R16, R17 ;  /* 0x0000001100107213 */ /* 0x000fe40000000000 */
[----:B------:R-:W-:-:S05]  /*17040*/  IABS R18, R18 ;  /* 0x0000001200127213 */ /* 0x000fca0000000000 */
[--C-:B------:R-:W-:Y:S02]  /*17050*/  @!P2 IMAD.IADD R2, R2, 0x1, -R0.reuse ;  /* 0x000000010202a824 */ /* 0x100fe400078e0a00 */
[----:B------:R-:W-:Y:S01]  /*17060*/  @!P1 IMAD.IADD R13, R13, 0x1, -R0 ;  /* 0x000000010d0d9824 */ /* 0x000fe200078e0a00 */
[----:B------:R-:W-:Y:S01]  /*17070*/  ISETP.GE.AND P1, PT, R20, RZ, PT ;  /* 0x000000ff1400720c */ /* 0x000fe20003f26270 */
[----:B------:R-:W-:-:S04]  /*17080*/  IMAD.HI.U32 R20, R6, R16, RZ ;  /* 0x0000001006147227 */ /* 0x000fc800078e00ff */
[----:B------:R-:W-:-:S04]  /*17090*/  IMAD.HI.U32 R17, R6, R18, RZ ;  /* 0x0000001206117227 */ /* 0x000fc800078e00ff */
[----:B------:R-:W-:Y:S02]  /*170a0*/  IMAD.MOV R20, RZ, RZ, -R20 ;  /* 0x000000ffff147224 */ /* 0x000fe400078e0a14 */
[----:B------:R-:W-:Y:S02]  /*170b0*/  IMAD.MOV R17, RZ, RZ, -R17 ;  /* 0x000000ffff117224 */ /* 0x000fe400078e0a11 */
[C---:B------:R-:W-:Y:S02]  /*170c0*/  IMAD R16, R0.reuse, R20, R16 ;  /* 0x0000001400107224 */ /* 0x040fe400078e0210 */
[C---:B------:R-:W-:Y:S01]  /*170d0*/  IMAD R17, R0.reuse, R17, R18 ;  /* 0x0000001100117224 */ /* 0x040fe200078e0212 */
[----:B---3--:R-:W-:Y:S02]  /*170e0*/  ISETP.GE.AND P2, PT, R11, RZ, PT ;  /* 0x000000ff0b00720c */ /* 0x008fe40003f46270 */
[----:B------:R-:W3:Y:S04]  /*170f0*/  LDL.LU R11, [R1+0x3db4] ;  /* 0x003db400010b7983 */ /* 0x000ee80000300800 */
[----:B------:R-:W4:Y:S04]  /*17100*/  LDL R18, [R1+0xa98] ;  /* 0x000a980001127983 */ /* 0x000f280000100800 */
[----:B------:R-:W4:Y:S04]  /*17110*/  LDL.LU R20, [R1+0xaa4] ;  /* 0x000aa40001147983 */ /* 0x000f280000300800 */
[----:B------:R0:W-:Y:S04]  /*17120*/  STL [R1+0x3db0], R16 ;  /* 0x003db01001007387 */ /* 0x0001e80000100800 */
[----:B0-----:R-:W4:Y:S01]  /*17130*/  LDL R16, [R1+0xa9c] ;  /* 0x000a9c0001107983 */ /* 0x001f220000100800 */
[----:B------:R-:W-:-:S02]  /*17140*/  ISETP.GT.U32.AND P5, PT, R0, R8, PT ;  /* 0x000000080000720c */ /* 0x000fc40003fa4070 */
[----:B--2---:R-:W-:Y:S01]  /*17150*/  IABS R9, R19 ;  /* 0x0000001300097213 */ /* 0x004fe20000000000 */
[----:B------:R-:W-:-:S04]  /*17160*/  IMAD.HI.U32 R19, R6, R12, RZ ;  /* 0x0000000c06137227 */ /* 0x000fc800078e00ff */
[----:B------:R-:W-:-:S06]  /*17170*/  IMAD.MOV R19, RZ, RZ, -R19 ;  /* 0x000000ffff137224 */ /* 0x000fcc00078e0a13 */
[----:B------:R-:W-:-:S04]  /*17180*/  @!P5 IMAD.IADD R8, R8, 0x1, -R0 ;  /* 0x000000010808d824 */ /* 0x000fc800078e0a00 */
[----:B------:R-:W-:Y:S02]  /*17190*/  @!P6 IMAD.MOV R8, RZ, RZ, -R8 ;  /* 0x000000ffff08e224 */ /* 0x000fe400078e0a08 */
[----:B------:R-:W-:Y:S02]  /*171a0*/  IMAD R12, R0, R19, R12 ;  /* 0x00000013000c7224 */ /* 0x000fe400078e020c */
[----:B------:R-:W-:-:S04]  /*171b0*/  IMAD.HI.U32 R19, R6, R9, RZ ;  /* 0x0000000906137227 */ /* 0x000fc800078e00ff */
[----:B------:R-:W-:-:S04]  /*171c0*/  IMAD.MOV R19, RZ, RZ, -R19 ;  /* 0x000000ffff137224 */ /* 0x000fc800078e0a13 */
[----:B------:R-:W-:Y:S02]  /*171d0*/  IMAD R9, R0, R19, R9 ;  /* 0x0000001300097224 */ /* 0x000fe400078e0209 */
[----:B---3--:R-:W-:-:S05]  /*171e0*/  @!P4 IMAD.MOV R11, RZ, RZ, -R11 ;  /* 0x000000ffff0bc224 */ /* 0x008fca00078e0a0b */
[----:B------:R-:W-:Y:S04]  /*171f0*/  STL [R1+0x2fc], R11 ;  /* 0x0002fc0b01007387 */ /* 0x000fe80000100800 */
[----:B------:R0:W-:Y:S04]  /*17200*/  STL [R1+0x3dac], R26 ;  /* 0x003dac1a01007387 */ /* 0x0001e80000100800 */
[----:B0-----:R-:W2:Y:S04]  /*17210*/  LDL.LU R26, [R1+0xa7c] ;  /* 0x000a7c00011a7983 */ /* 0x001ea80000300800 */
[----:B------:R0:W-:Y:S01]  /*17220*/  STL [R1+0x2f8], R8 ;  /* 0x0002f80801007387 */ /* 0x0001e20000100800 */
[----:B----4-:R-:W-:Y:S01]  /*17230*/  IABS R19, R16 ;  /* 0x0000001000137213 */ /* 0x010fe20000000000 */
[----:B------:R-:W-:-:S02]  /*17240*/  IMAD.MOV.U32 R16, RZ, RZ, R13 ;  /* 0x000000ffff107224 */ /* 0x000fc400078e000d */
[----:B0-----:R-:W-:Y:S02]  /*17250*/  IMAD.MOV.U32 R8, RZ, RZ, R10 ;  /* 0x000000ffff087224 */ /* 0x001fe400078e000a */
[----:B------:R-:W3:Y:S04]  /*17260*/  LDL.LU R10, [R1+0xa88] ;  /* 0x000a8800010a7983 */ /* 0x000ee80000300800 */
[----:B------:R-:W4:Y:S01]  /*17270*/  LDL.LU R13, [R1+0xa84] ;  /* 0x000a8400010d7983 */ /* 0x000f220000300800 */
[----:B------:R-:W-:Y:S01]  /*17280*/  ISETP.GT.U32.AND P5, PT, R0, R7, PT ;  /* 0x000000070000720c */ /* 0x000fe20003fa4070 */
[----:B------:R-:W-:Y:S02]  /*17290*/  @!P0 IMAD.MOV R8, RZ, RZ, -R8 ;  /* 0x000000ffff088224 */ /* 0x000fe400078e0a08 */
[----:B------:R-:W-:-:S03]  /*172a0*/  @!P3 IMAD.MOV R16, RZ, RZ, -R16 ;  /* 0x000000ffff10b224 */ /* 0x000fc600078e0a10 */
[----:B------:R-:W-:Y:S04]  /*172b0*/  STL [R1+0x2f4], R8 ;  /* 0x0002f40801007387 */ /* 0x000fe80000100800 */
[----:B------:R0:W-:Y:S03]  /*172c0*/  STL [R1+0x2f0], R16 ;  /* 0x0002f01001007387 */ /* 0x0001e60000100800 */
[----:B------:R-:W-:Y:S01]  /*172d0*/  @!P5 IMAD.IADD R7, R7, 0x1, -R0 ;  /* 0x000000010707d824 */ /* 0x000fe200078e0a00 */
[C---:B------:R-:W-:Y:S01]  /*172e0*/  ISETP.GT.U32.AND P5, PT, R0.reuse, R12, PT ;  /* 0x0000000c0000720c */ /* 0x040fe20003fa4070 */
[----:B0-----:R-:W4:Y:S03]  /*172f0*/  LDL.LU R16, [R1+0x3db0] ;  /* 0x003db00001107983 */ /* 0x001f260000300800 */
[----:B------:R-:W-:-:S02]  /*17300*/  ISETP.GT.U32.AND P4, PT, R0, R7, PT ;  /* 0x000000070000720c */ /* 0x000fc40003f84070 */
[----:B------:R-:W-:-:S07]  /*17310*/  ISETP.GT.U32.AND P0, PT, R0, R17, PT ;  /* 0x000000110000720c */ /* 0x000fce0003f04070 */
[----:B------:R-:W-:Y:S01]  /*17320*/  @!P5 IMAD.IADD R12, R12, 0x1, -R0 ;  /* 0x000000010c0cd824 */ /* 0x000fe200078e0a00 */
[----:B------:R-:W-:Y:S01]  /*17330*/  ISETP.GT.U32.AND P5, PT, R0, R2, PT ;  /* 0x000000020000720c */ /* 0x000fe20003fa4070 */
[----:B------:R-:W-:Y:S01]  /*17340*/  IMAD.HI.U32 R8, R6, R19, RZ ;  /* 0x0000001306087227 */ /* 0x000fe200078e00ff */
[----:B------:R-:W-:Y:S02]  /*17350*/  IABS R18, R18 ;  /* 0x0000001200127213 */ /* 0x000fe40000000000 */
[----:B------:R-:W-:Y:S01]  /*17360*/  ISETP.GT.U32.AND P6, PT, R0, R12, PT ;  /* 0x0000000c0000720c */ /* 0x000fe20003fc4070 */
[----:B------:R-:W-:Y:S02]  /*17370*/  IMAD.MOV R8, RZ, RZ, -R8 ;  /* 0x000000ffff087224 */ /* 0x000fe400078e0a08 */
[--C-:B------:R-:W-:Y:S02]  /*17380*/  @!P4 IMAD.IADD R7, R7, 0x1, -R0.reuse ;  /* 0x000000010707c824 */ /* 0x100fe400078e0a00 */
[----:B------:R-:W-:-:S02]  /*17390*/  @!P0 IMAD.IADD R17, R17, 0x1, -R0 ;  /* 0x0000000111118824 */ /* 0x000fc400078e0a00 */
[----:B------:R-:W-:Y:S02]  /*173a0*/  IMAD R8, R0, R8, R19 ;  /* 0x0000000800087224 */ /* 0x000fe400078e0213 */
[----:B------:R-:W-:Y:S02]  /*173b0*/  @!P5 IMAD.IADD R2, R2, 0x1, -R0 ;  /* 0x000000010202d824 */ /* 0x000fe400078e0a00 */
[----:B------:R-:W-:-:S04]  /*173c0*/  IMAD.HI.U32 R11, R6, R18, RZ ;  /* 0x00000012060b7227 */ /* 0x000fc800078e00ff */
[----:B------:R-:W-:Y:S02]  /*173d0*/  IMAD.MOV R11, RZ, RZ, -R11 ;  /* 0x000000ffff0b7224 */ /* 0x000fe400078e0a0b */
[----:B------:R-:W-:Y:S02]  /*173e0*/  @!P6 IMAD.IADD R12, R12, 0x1, -R0 ;  /* 0x000000010c0ce824 */ /* 0x000fe400078e0a00 */
[----:B------:R-:W-:Y:S01]  /*173f0*/  IMAD R11, R0, R11, R18 ;  /* 0x0000000b000b7224 */ /* 0x000fe200078e0212 */
[----:B--2---:R-:W-:Y:S02]  /*17400*/  ISETP.GE.AND P5, PT, R26, RZ, PT ;  /* 0x000000ff1a00720c */ /* 0x004fe40003fa6270 */
[----:B------:R-:W2:Y:S04]  /*17410*/  LDL.LU R26, [R1+0x3dac] ;  /* 0x003dac00011a7983 */ /* 0x000ea80000300800 */
[----:B------:R-:W2:Y:S01]  /*17420*/  LDL.LU R19, [R1+0xaa0] ;  /* 0x000aa00001137983 */ /* 0x000ea20000300800 */
[----:B---3--:R-:W-:Y:S01]  /*17430*/  ISETP.GE.AND P0, PT, R10, RZ, PT ;  /* 0x000000ff0a00720c */ /* 0x008fe20003f06270 */
[----:B------:R-:W-:-:S02]  /*17440*/  IMAD.MOV.U32 R10, RZ, RZ, R7 ;  /* 0x000000ffff0a7224 */ /* 0x000fc400078e0007 */
[----:B------:R-:W3:Y:S01]  /*17450*/  LDL.LU R7, [R1+0xa94] ;  /* 0x000a940001077983 */ /* 0x000ee20000300800 */
[----:B----4-:R-:W-:-:S03]  /*17460*/  ISETP.GE.AND P6, PT, R13, RZ, PT ;  /* 0x000000ff0d00720c */ /* 0x010fc60003fc6270 */
[----:B------:R-:W4:Y:S04]  /*17470*/  LDL.LU R13, [R1+0xa98] ;  /* 0x000a9800010d7983 */ /* 0x000f280000300800 */
[----:B------:R-:W4:Y:S01]  /*17480*/  LDL.LU R18, [R1+0xa9c] ;  /* 0x000a9c0001127983 */ /* 0x000f220000300800 */
[C---:B------:R-:W-:Y:S02]  /*17490*/  ISETP.GT.U32.AND P4, PT, R0.reuse, R9, PT ;  /* 0x000000090000720c */ /* 0x040fe40003f84070 */
[----:B------:R-:W-:-:S11]  /*174a0*/  ISETP.GT.U32.AND P3, PT, R0, R16, PT ;  /* 0x000000100000720c */ /* 0x000fd60003f64070 */
[----:B------:R-:W-:Y:S02]  /*174b0*/  @!P4 IMAD.IADD R9, R9, 0x1, -R0 ;  /* 0x000000010909c824 */ /* 0x000fe400078e0a00 */
[----:B------:R-:W-:Y:S02]  /*174c0*/  @!P1 IMAD.MOV R10, RZ, RZ, -R10 ;  /* 0x000000ffff0a9224 */ /* 0x000fe400078e0a0a */
[----:B------:R-:W-:Y:S01]  /*174d0*/  @!P3 IMAD.IADD R16, R16, 0x1, -R0 ;  /* 0x000000011010b824 */ /* 0x000fe200078e0a00 */
[C---:B------:R-:W-:Y:S01]  /*174e0*/  ISETP.GT.U32.AND P3, PT, R0.reuse, R17, PT ;  /* 0x000000110000720c */ /* 0x040fe20003f64070 */
[----:B------:R-:W-:Y:S01]  /*174f0*/  @!P2 IMAD.MOV R2, RZ, RZ, -R2 ;  /* 0x000000ffff02a224 */ /* 0x000fe200078e0a02 */
[C---:B------:R-:W-:Y:S02]  /*17500*/  ISETP.GT.U32.AND P1, PT, R0.reuse, R9, PT ;  /* 0x000000090000720c */ /* 0x040fe40003f24070 */
[C---:B------:R-:W-:Y:S02]  /*17510*/  ISETP.GT.U32.AND P4, PT, R0.reuse, R16, PT ;  /* 0x000000100000720c */ /* 0x040fe40003f84070 */
[----:B------:R-:W-:Y:S01]  /*17520*/  ISETP.GT.U32.AND P2, PT, R0, R11, PT ;  /* 0x0000000b0000720c */ /* 0x000fe20003f44070 */
[----:B------:R-:W-:-:S06]  /*17530*/  @!P5 IMAD.MOV R12, RZ, RZ, -R12 ;  /* 0x000000ffff0cd224 */ /* 0x000fcc00078e0a0c */
[--C-:B------:R-:W-:Y:S01]  /*17540*/  @!P3 IMAD.IADD R17, R17, 0x1, -R0.reuse ;  /* 0x000000011111b824 */ /* 0x100fe200078e0a00 */
[----:B------:R2:W-:Y:S01]  /*17550*/  STL [R1+0x2ec], R10 ;  /* 0x0002ec0a01007387 */ /* 0x0005e20000100800 */
[--C-:B------:R-:W-:Y:S02]  /*17560*/  @!P1 IMAD.IADD R9, R9, 0x1, -R0.reuse ;  /* 0x0000000109099824 */ /* 0x100fe400078e0a00 */
[--C-:B------:R-:W-:Y:S01]  /*17570*/  @!P4 IMAD.IADD R16, R16, 0x1, -R0.reuse ;  /* 0x000000011010c824 */ /* 0x100fe200078e0a00 */
[----:B------:R-:W-:Y:S01]  /*17580*/  STL [R1+0x2e8], R2 ;  /* 0x0002e80201007387 */ /* 0x000fe20000100800 */
[----:B------:R-:W-:-:S03]  /*17590*/  @!P2 IMAD.IADD R11, R11, 0x1, -R0 ;  /* 0x000000010b0ba824 */ /* 0x000fc600078e0a00 */
[----:B------:R0:W-:Y:S01]  /*175a0*/  STL [R1+0x2e4], R12 ;  /* 0x0002e40c01007387 */ /* 0x0001e20000100800 */
[----:B--2---:R-:W-:Y:S02]  /*175b0*/  IABS R10, R19 ;  /* 0x00000013000a7213 */ /* 0x004fe40000000000 */
[----:B------:R-:W-:Y:S02]  /*175c0*/  ISETP.GE.AND P2, PT, R19, RZ, PT ;  /* 0x000000ff1300720c */ /* 0x000fe40003f46270 */
[----:B---3--:R-:W-:Y:S01]  /*175d0*/  ISETP.GE.AND P5, PT, R7, RZ, PT ;  /* 0x000000ff0700720c */ /* 0x008fe20003fa6270 */
[----:B------:R-:W-:-:S04]  /*175e0*/  IMAD.MOV.U32 R7, RZ, RZ, R17 ;  /* 0x000000ffff077224 */ /* 0x000fc800078e0011 */
[----:B------:R-:W-:Y:S01]  /*175f0*/  @!P6 IMAD.MOV R7, RZ, RZ, -R7 ;  /* 0x000000ffff07e224 */ /* 0x000fe200078e0a07 */
[----:B----4-:R-:W-:Y:S02]  /*17600*/  ISETP.GE.AND P4, PT, R13, RZ, PT ;  /* 0x000000ff0d00720c */ /* 0x010fe40003f86270 */
[----:B------:R-:W2:Y:S01]  /*17610*/  LDL.LU R13, [R1+0xaa8] ;  /* 0x000aa800010d7983 */ /* 0x000ea20000300800 */
[----:B------:R-:W-:-:S03]  /*17620*/  ISETP.GE.AND P1, PT, R18, RZ, PT ;  /* 0x000000ff1200720c */ /* 0x000fc60003f26270 */
[----:B------:R-:W3:Y:S04]  /*17630*/  LDL.LU R18, [R1+0xab0] ;  /* 0x000ab00001127983 */ /* 0x000ee80000300800 */
[----:B------:R-:W-:Y:S04]  /*17640*/  STL [R1+0x2e0], R7 ;  /* 0x0002e00701007387 */ /* 0x000fe80000100800 */
[----:B------:R-:W4:Y:S01]  /*17650*/  LDL.LU R19, [R1+0xaac] ;  /* 0x000aac0001137983 */ /* 0x000f220000300800 */
[----:B------:R-:W-:Y:S01]  /*17660*/  ISETP.GT.U32.AND P3, PT, R0, R8, PT ;  /* 0x000000080000720c */ /* 0x000fe20003f64070 */
[----:B------:R-:W-:Y:S01]  /*17670*/  IMAD.MOV.U32 R17, RZ, RZ, R20 ;  /* 0x000000ffff117224 */ /* 0x000fe200078e0014 */
[----:B0-----:R-:W-:Y:S01]  /*17680*/  IABS R12, R20 ;  /* 0x00000014000c7213 */ /* 0x001fe20000000000 */
[----:B------:R-:W-:Y:S01]  /*17690*/  IMAD.MOV.U32 R20, RZ, RZ, R24 ;  /* 0x000000ffff147224 */ /* 0x000fe200078e0018 */
[----:B------:R-:W-:-:S09]  /*176a0*/  MOV R24, R23 ;  /* 0x0000001700187202 */ /* 0x000fd20000000f00 */
[----:B------:R-:W-:Y:S01]  /*176b0*/  @!P3 IMAD.IADD R8, R8, 0x1, -R0 ;  /* 0x000000010808b824 */ /* 0x000fe200078e0a00 */
[----:B------:R-:W-:Y:S01]  /*176c0*/  ISETP.GT.U32.AND P3, PT, R0, R11, PT ;  /* 0x0000000b0000720c */ /* 0x000fe20003f64070 */
[----:B------:R-:W-:Y:S02]  /*176d0*/  IMAD.MOV.U32 R23, RZ, RZ, R15 ;  /* 0x000000ffff177224 */ /* 0x000fe400078e000f */
[----:B------:R-:W-:Y:S02]  /*176e0*/  IMAD.MOV.U32 R15, RZ, RZ, R29 ;  /* 0x000000ffff0f7224 */ /* 0x000fe400078e001d */
[----:B------:R-:W-:Y:S02]  /*176f0*/  IMAD.MOV.U32 R29, RZ, RZ, R16 ;  /* 0x000000ffff1d7224 */ /* 0x000fe400078e0010 */
[----:B------:R-:W-:Y:S02]  /*17700*/  @!P5 IMAD.MOV R9, RZ, RZ, -R9 ;  /* 0x000000ffff09d224 */ /* 0x000fe400078e0a09 */
[----:B------:R-:W-:-:S04]  /*17710*/  @!P0 IMAD.MOV R29, RZ, RZ, -R29 ;  /* 0x000000ffff1d8224 */ /* 0x000fc800078e0a1d */
[----:B------:R-:W-:Y:S01]  /*17720*/  @!P3 IMAD.IADD R11, R11, 0x1, -R0 ;  /* 0x000000010b0bb824 */ /* 0x000fe200078e0a00 */
[----:B------:R0:W-:Y:S01]  /*17730*/  STL [R1+0x3d54], R29 ;  /* 0x003d541d01007387 */ /* 0x0001e20000100800 */
[----:B------:R-:W-:Y:S02]  /*17740*/  ISETP.GE.AND P5, PT, R17, RZ, PT ;  /* 0x000000ff1100720c */ /* 0x000fe40003fa6270 */
[----:B------:R-:W-:Y:S01]  /*17750*/  @!P4 IMAD.MOV R11, RZ, RZ, -R11 ;  /* 0x000000ffff0bc224 */ /* 0x000fe200078e0a0b */
[----:B------:R-:W3:Y:S04]  /*17760*/  LDL.LU R17, [R1+0xab8] ;  /* 0x000ab80001117983 */ /* 0x000ee80000300800 */
[----:B------:R4:W-:Y:S04]  /*17770*/  STL [R1+0x288], R9 ;  /* 0x0002880901007387 */ /* 0x0009e80000100800 */
[----:B------:R1:W-:Y:S04]  /*17780*/  STL [R1+0x2dc], R11 ;  /* 0x0002dc0b01007387 */ /* 0x0003e80000100800 */
[----:B0-----:R-:W3:Y:S01]  /*17790*/  LDL.LU R29, [R1+0xab4] ;  /* 0x000ab400011d7983 */ /* 0x001ee20000300800 */
[----:B----4-:R-:W-:-:S02]  /*177a0*/  IABS R9, R19 ;  /* 0x0000001300097213 */ /* 0x010fc40000000000 */
[----:B------:R-:W-:Y:S02]  /*177b0*/  ISETP.GE.AND P4, PT, R19, RZ, PT ;  /* 0x000000ff1300720c */ /* 0x000fe40003f86270 */
[----:B------:R-:W4:Y:S01]  /*177c0*/  LDL.LU R19, [R1+0xabc] ;  /* 0x000abc0001137983 */ /* 0x000f220000300800 */
[----:B------:R-:W-:-:S04]  /*177d0*/  IMAD.HI.U32 R2, R6, R10, RZ ;  /* 0x0000000a06027227 */ /* 0x000fc800078e00ff */
[----:B------:R-:W-:-:S04]  /*177e0*/  IMAD.MOV R2, RZ, RZ, -R2 ;  /* 0x000000ffff027224 */ /* 0x000fc800078e0a02 */
[----:B------:R-:W-:-:S05]  /*177f0*/  IMAD R10, R0, R2, R10 ;  /* 0x00000002000a7224 */ /* 0x000fca00078e020a */
[C---:B------:R-:W-:Y:S02]  /*17800*/  ISETP.GT.U32.AND P0, PT, R0.reuse, R10, PT ;  /* 0x0000000a0000720c */ /* 0x040fe40003f04070 */
[----:B------:R-:W-:-:S11]  /*17810*/  ISETP.GT.U32.AND P6, PT, R0, R8, PT ;  /* 0x000000080000720c */ /* 0x000fd60003fc4070 */
[--C-:B------:R-:W-:Y:S02]  /*17820*/  @!P0 IMAD.IADD R10, R10, 0x1, -R0.reuse ;  /* 0x000000010a0a8824 */ /* 0x100fe400078e0a00 */
[----:B------:R-:W-:-:S03]  /*17830*/  @!P6 IMAD.IADD R8, R8, 0x1, -R0 ;  /* 0x000000010808e824 */ /* 0x000fc600078e0a00 */
[----:B------:R-:W-:Y:S01]  /*17840*/  ISETP.GT.U32.AND P0, PT, R0, R10, PT ;  /* 0x0000000a0000720c */ /* 0x000fe20003f04070 */
[----:B-1----:R-:W-:-:S04]  /*17850*/  IMAD.MOV.U32 R11, RZ, RZ, R9 ;  /* 0x000000ffff0b7224 */ /* 0x002fc800078e0009 */
[----:B------:R-:W-:-:S08]  /*17860*/  IMAD.HI.U32 R16, R6, R11, RZ ;  /* 0x0000000b06107227 */ /* 0x000fd000078e00ff */
[----:B------:R-:W-:Y:S02]  /*17870*/  @!P0 IMAD.IADD R10, R10, 0x1, -R0 ;  /* 0x000000010a0a8824 */ /* 0x000fe400078e0a00 */
[----:B------:R-:W-:Y:S01]  /*17880*/  IMAD.MOV R16, RZ, RZ, -R16 ;  /* 0x000000ffff107224 */ /* 0x000fe200078e0a10 */
[----:B--2---:R-:W-:Y:S02]  /*17890*/  IABS R7, R13 ;  /* 0x0000000d00077213 */ /* 0x004fe40000000000 */
[----:B------:R-:W-:Y:S01]  /*178a0*/  ISETP.GE.AND P3, PT, R13, RZ, PT ;  /* 0x000000ff0d00720c */ /* 0x000fe20003f66270 */
[----:B------:R-:W-:Y:S01]  /*178b0*/  IMAD R11, R0, R16, R11 ;  /* 0x00000010000b7224 */ /* 0x000fe200078e020b */
[----:B---3--:R-:W-:Y:S02]  /*178c0*/  IABS R13, R18 ;  /* 0x00000012000d7213 */ /* 0x008fe40000000000 */
[----:B------:R-:W-:Y:S01]  /*178d0*/  ISETP.GE.AND P0, PT, R18, RZ, PT ;  /* 0x000000ff1200720c */ /* 0x000fe20003f06270 */
[----:B------:R-:W-:Y:S01]  /*178e0*/  IMAD.HI.U32 R2, R6, R12, RZ ;  /* 0x0000000c06027227 */ /* 0x000fe200078e00ff */
[----:B----4-:R0:W-:Y:S03]  /*178f0*/  STL [R1+0x3da8], R19 ;  /* 0x003da81301007387 */ /* 0x0101e60000100800 */
[----:B0-----:R-:W-:-:S04]  /*17900*/  IMAD.MOV.U32 R19, RZ, RZ, R8 ;  /* 0x000000ffff137224 */ /* 0x001fc800078e0008 */
[----:B------:R-:W-:-:S05]  /*17910*/  @!P1 IMAD.MOV R19, RZ, RZ, -R19 ;  /* 0x000000ffff139224 */ /* 0x000fca00078e0a13 */
[----:B------:R0:W-:Y:S04]  /*17920*/  STL [R1+0x2d8], R19 ;  /* 0x0002d81301007387 */ /* 0x0001e80000100800 */
[----:B------:R-:W2:Y:S04]  /*17930*/  LDL.LU R18, [R1+0xac0] ;  /* 0x000ac00001127983 */ /* 0x000ea80000300800 */
[----:B------:R-:W3:Y:S01]  /*17940*/  LDL.LU R16, [R1+0xac4] ;  /* 0x000ac40001107983 */ /* 0x000ee20000300800 */
[----:B0-----:R-:W-:-:S04]  /*17950*/  IMAD.MOV.U32 R19, RZ, RZ, R10 ;  /* 0x000000ffff137224 */ /* 0x001fc800078e000a */
[----:B------:R-:W-:-:S05]  /*17960*/  @!P2 IMAD.MOV R19, RZ, RZ, -R19 ;  /* 0x000000ffff13a224 */ /* 0x000fca00078e0a13 */
[----:B------:R0:W-:Y:S04]  /*17970*/  STL [R1+0x2ac], R19 ;  /* 0x0002ac1301007387 */ /* 0x0001e80000100800 */
[----:B0-----:R-:W4:Y:S01]  /*17980*/  LDL.LU R19, [R1+0x3da8] ;  /* 0x003da80001137983 */ /* 0x001f220000300800 */
[----:B------:R-:W-:-:S04]  /*17990*/  IMAD.MOV R2, RZ, RZ, -R2 ;  /* 0x000000ffff027224 */ /* 0x000fc800078e0a02 */
[----:B------:R-:W-:-:S05]  /*179a0*/  IMAD R12, R0, R2, R12 ;  /* 0x00000002000c7224 */ /* 0x000fca00078e020c */
[----:B------:R-:W-:Y:S01]  /*179b0*/  ISETP.GT.U32.AND P6, PT, R0, R12, PT ;  /* 0x0000000c0000720c */ /* 0x000fe20003fc4070 */
[----:B------:R-:W-:-:S04]  /*179c0*/  IMAD.HI.U32 R2, R6, R7, RZ ;  /* 0x0000000706027227 */ /* 0x000fc800078e00ff */
[----:B------:R-:W-:-:S08]  /*179d0*/  IMAD.MOV R2, RZ, RZ, -R2 ;  /* 0x000000ffff027224 */ /* 0x000fd000078e0a02 */
[----:B------:R-:W-:-:S05]  /*179e0*/  @!P6 IMAD.IADD R12, R12, 0x1, -R0 ;  /* 0x000000010c0ce824 */ /* 0x000fca00078e0a00 */
[C---:B------:R-:W-:Y:S01]  /*179f0*/  ISETP.GT.U32.AND P6, PT, R0.reuse, R12, PT ;  /* 0x0000000c0000720c */ /* 0x040fe20003fc4070 */
[----:B------:R-:W-:-:S05]  /*17a00*/  IMAD R7, R0, R2, R7 ;  /* 0x0000000200077224 */ /* 0x000fca00078e0207 */
[----:B------:R-:W-:-:S07]  /*17a10*/  ISETP.GT.U32.AND P1, PT, R0, R7, PT ;  /* 0x000000070000720c */ /* 0x000fce0003f24070 */
[----:B------:R-:W-:Y:S01]  /*17a20*/  @!P6 IMAD.IADD R12, R12, 0x1, -R0 ;  /* 0x000000010c0ce824 */ /* 0x000fe200078e0a00 */
[----:B------:R-:W-:-:S05]  /*17a30*/  ISETP.GT.U32.AND P6, PT, R0, R11, PT ;  /* 0x0000000b0000720c */ /* 0x000fca0003fc4070 */
[----:B------:R-:W-:Y:S02]  /*17a40*/  @!P1 IMAD.IADD R7, R7, 0x1, -R0 ;  /* 0x0000000107079824 */ /* 0x000fe400078e0a00 */
[----:B------:R-:W-:-:S03]  /*17a50*/  IMAD.HI.U32 R8, R6, R13, RZ ;  /* 0x0000000d06087227 */ /* 0x000fc600078e00ff */
[----:B------:R-:W-:-:S03]  /*17a60*/  ISETP.GT.U32.AND P1, PT, R0, R7, PT ;  /* 0x000000070000720c */ /* 0x000fc60003f24070 */
[----:B------:R-:W-:Y:S01]  /*17a70*/  @!P6 IMAD.IADD R11, R11, 0x1, -R0 ;  /* 0x000000010b0be824 */ /* 0x000fe200078e0a00 */
[----:B------:R-:W-:Y:S01]  /*17a80*/  IABS R2, R29 ;  /* 0x0000001d00027213 */ /* 0x000fe20000000000 */
[----:B------:R-:W-:-:S03]  /*17a90*/  IMAD.MOV R8, RZ, RZ, -R8 ;  /* 0x000000ffff087224 */ /* 0x000fc600078e0a08 */
[C---:B------:R-:W-:Y:S01]  /*17aa0*/  ISETP.GT.U32.AND P6, PT, R0.reuse, R11, PT ;  /* 0x0000000b0000720c */ /* 0x040fe20003fc4070 */
[----:B------:R-:W-:Y:S02]  /*17ab0*/  IMAD R13, R0, R8, R13 ;  /* 0x00000008000d7224 */ /* 0x000fe400078e020d */
[----:B------:R-:W-:-:S04]  /*17ac0*/  IMAD.HI.U32 R8, R6, R2, RZ ;  /* 0x0000000206087227 */ /* 0x000fc800078e00ff */
[----:B------:R-:W-:Y:S02]  /*17ad0*/  @!P5 IMAD.MOV R12, RZ, RZ, -R12 ;  /* 0x000000ffff0cd224 */ /* 0x000fe400078e0a0c */
[----:B------:R-:W-:Y:S02]  /*17ae0*/  @!P1 IMAD.IADD R7, R7, 0x1, -R0 ;  /* 0x0000000107079824 */ /* 0x000fe400078e0a00 */
[----:B------:R-:W-:Y:S01]  /*17af0*/  IMAD.MOV R8, RZ, RZ, -R8 ;  /* 0x000000ffff087224 */ /* 0x000fe200078e0a08 */
[----:B------:R-:W-:Y:S01]  /*17b00*/  ISETP.GE.AND P5, PT, R29, RZ, PT ;  /* 0x000000ff1d00720c */ /* 0x000fe20003fa6270 */
[----:B------:R-:W-:Y:S01]  /*17b10*/  @!P6 IMAD.IADD R11, R11, 0x1, -R0 ;  /* 0x000000010b0be824 */ /* 0x000fe200078e0a00 */
[----:B------:R-:W-:Y:S01]  /*17b20*/  STL [R1+0x2bc], R12 ;  /* 0x0002bc0c01007387 */ /* 0x000fe20000100800 */
[----:B------:R-:W-:Y:S02]  /*17b30*/  IMAD.MOV.U32 R29, RZ, RZ, R7 ;  /* 0x000000ffff1d7224 */ /* 0x000fe400078e0007 */
[----:B------:R-:W-:-:S02]  /*17b40*/  IMAD R2, R0, R8, R2 ;  /* 0x0000000800027224 */ /* 0x000fc400078e0202 */
[----:B------:R-:W-:Y:S01]  /*17b50*/  @!P3 IMAD.MOV R29, RZ, RZ, -R29 ;  /* 0x000000ffff1db224 */ /* 0x000fe200078e0a1d */
[----:B------:R-:W-:Y:S02]  /*17b60*/  IABS R9, R17 ;  /* 0x0000001100097213 */ /* 0x000fe40000000000 */
[----:B------:R-:W-:Y:S02]  /*17b70*/  ISETP.GE.AND P6, PT, R17, RZ, PT ;  /* 0x000000ff1100720c */ /* 0x000fe40003fc6270 */
[----:B----4-:R-:W-:Y:S01]  /*17b80*/  IABS R8, R19 ;  /* 0x0000001300087213 */ /* 0x010fe20000000000 */
[----:B------:R0:W-:Y:S04]  /*17b90*/  STL [R1+0x3da4], R19 ;  /* 0x003da41301007387 */ /* 0x0001e80000100800 */
[----:B------:R1:W-:Y:S04]  /*17ba0*/  STL [R1+0x2d4], R29 ;  /* 0x0002d41d01007387 */ /* 0x0003e80000100800 */
[----:B------:R-:W4:Y:S01]  /*17bb0*/  LDL.LU R17, [R1+0xac8] ;  /* 0x000ac80001117983 */ /* 0x000f220000300800 */
[----:B0-----:R-:W-:-:S04]  /*17bc0*/  IMAD.MOV.U32 R19, RZ, RZ, R11 ;  /* 0x000000ffff137224 */ /* 0x001fc800078e000b */
[----:B------:R-:W-:Y:S01]  /*17bd0*/  @!P4 IMAD.MOV R19, RZ, RZ, -R19 ;  /* 0x000000ffff13c224 */ /* 0x000fe200078e0a13 */
[----:B-1----:R-:W4:Y:S04]  /*17be0*/  LDL.LU R29, [R1+0xad0] ;  /* 0x000ad000011d7983 */ /* 0x002f280000300800 */
[----:B------:R0:W-:Y:S04]  /*17bf0*/  STL [R1+0x2d0], R19 ;  /* 0x0002d01301007387 */ /* 0x0001e80000100800 */
[----:B0-----:R-:W3:Y:S01]  /*17c00*/  LDL.LU R19, [R1+0x3da4] ;  /* 0x003da40001137983 */ /* 0x001ee20000300800 */
[----:B------:R-:W-:-:S13]  /*17c10*/  ISETP.GT.U32.AND P2, PT, R0, R13, PT ;  /* 0x0000000d0000720c */ /* 0x000fda0003f44070 */
[----:B------:R-:W-:-:S05]  /*17c20*/  @!P2 IMAD.IADD R13, R13, 0x1, -R0 ;  /* 0x000000010d0da824 */ /* 0x000fca00078e0a00 */
[----:B------:R-:W-:Y:S01]  /*17c30*/  ISETP.GT.U32.AND P2, PT, R0, R13, PT ;  /* 0x0000000d0000720c */ /* 0x000fe20003f44070 */
[----:B------:R-:W-:-:S04]  /*17c40*/  IMAD.HI.U32 R10, R6, R9, RZ ;  /* 0x00000009060a7227 */ /* 0x000fc800078e00ff */
[----:B------:R-:W-:-:S04]  /*17c50*/  IMAD.MOV R10, RZ, RZ, -R10 ;  /* 0x000000ffff0a7224 */ /* 0x000fc800078e0a0a */
[----:B------:R-:W-:-:S04]  /*17c60*/  IMAD R9, R0, R10, R9 ;  /* 0x0000000a00097224 */ /* 0x000fc800078e0209 */
[----:B------:R-:W-:Y:S02]  /*17c70*/  @!P2 IMAD.IADD R13, R13, 0x1, -R0 ;  /* 0x000000010d0da824 */ /* 0x000fe400078e0a00 */
[----:B------:R-:W-:Y:S01]  /*17c80*/  IMAD.MOV.U32 R10, RZ, RZ, R8 ;  /* 0x000000ffff0a7224 */ /* 0x000fe200078e0008 */
[----:B--2---:R-:W-:Y:S01]  /*17c90*/  IABS R8, R18 ;  /* 0x0000001200087213 */ /* 0x004fe20000000000 */
[----:B------:R-:W-:Y:S01]  /*17ca0*/  @!P0 IMAD.MOV R13, RZ, RZ, -R13 ;  /* 0x000000ffff0d8224 */ /* 0x000fe200078e0a0d */
[----:B------:R-:W-:Y:S01]  /*17cb0*/  ISETP.GE.AND P0, PT, R18, RZ, PT ;  /* 0x000000ff1200720c */ /* 0x000fe20003f06270 */
[----:B------:R-:W-:Y:S01]  /*17cc0*/  IMAD.HI.U32 R12, R6, R10, RZ ;  /* 0x0000000a060c7227 */ /* 0x000fe200078e00ff */
[C---:B------:R-:W-:Y:S02]  /*17cd0*/  ISETP.GT.U32.AND P1, PT, R0.reuse, R2, PT ;  /* 0x000000020000720c */ /* 0x040fe40003f24070 */
[----:B------:R-:W-:Y:S01]  /*17ce0*/  ISETP.GT.U32.AND P3, PT, R0, R9, PT ;  /* 0x000000090000720c */ /* 0x000fe20003f64070 */
[----:B------:R-:W-:Y:S01]  /*17cf0*/  IMAD.MOV R12, RZ, RZ, -R12 ;  /* 0x000000ffff0c7224 */ /* 0x000fe200078e0a0c */
[----:B---3--:R-:W-:-:S02]  /*17d00*/  ISETP.GE.AND P4, PT, R19, RZ, PT ;  /* 0x000000ff1300720c */ /* 0x008fc40003f86270 */
[----:B------:R-:W2:Y:S04]  /*17d10*/  LDL.LU R19, [R1+0xad4] ;  /* 0x000ad40001137983 */ /* 0x000ea80000300800 */
[----:B------:R-:W3:Y:S01]  /*17d20*/  LDL.LU R18, [R1+0xacc] ;  /* 0x000acc0001127983 */ /* 0x000ee20000300800 */
[----:B------:R-:W-:Y:S02]  /*17d30*/  IMAD R10, R0, R12, R10 ;  /* 0x0000000c000a7224 */ /* 0x000fe400078e020a */
[----:B------:R-:W-:-:S03]  /*17d40*/  @!P1 IMAD.IADD R2, R2, 0x1, -R0 ;  /* 0x0000000102029824 */ /* 0x000fc600078e0a00 */
[C---:B------:R-:W-:Y:S01]  /*17d50*/  ISETP.GT.U32.AND P2, PT, R0.reuse, R10, PT ;  /* 0x0000000a0000720c */ /* 0x040fe20003f44070 */
[----:B------:R-:W-:Y:S01]  /*17d60*/  @!P3 IMAD.IADD R9, R9, 0x1, -R0 ;  /* 0x000000010909b824 */ /* 0x000fe200078e0a00 */
[----:B------:R-:W-:-:S04]  /*17d70*/  ISETP.GT.U32.AND P1, PT, R0, R2, PT ;  /* 0x000000020000720c */ /* 0x000fc80003f24070 */
[----:B------:R-:W-:-:S07]  /*17d80*/  ISETP.GT.U32.AND P3, PT, R0, R9, PT ;  /* 0x000000090000720c */ /* 0x000fce0003f64070 */
[--C-:B------:R-:W-:Y:S01]  /*17d90*/  @!P2 IMAD.IADD R10, R10, 0x1, -R0.reuse ;  /* 0x000000010a0aa824 */ /* 0x100fe200078e0a00 */
[----:B------:R-:W-:Y:S01]  /*17da0*/  IABS R7, R16 ;  /* 0x0000001000077213 */ /* 0x000fe20000000000 */
[----:B------:R-:W-:-:S03]  /*17db0*/  @!P1 IMAD.IADD R2, R2, 0x1, -R0 ;  /* 0x0000000102029824 */ /* 0x000fc600078e0a00 */
[----:B------:R-:W-:Y:S01]  /*17dc0*/  ISETP.GT.U32.AND P2, PT, R0, R10, PT ;  /* 0x0000000a0000720c */ /* 0x000fe20003f44070 */
[----:B------:R-:W-:Y:S01]  /*17dd0*/  @!P3 IMAD.IADD R9, R9, 0x1, -R0 ;  /* 0x000000010909b824 */ /* 0x000fe200078e0a00 */
[----:B------:R-:W-:Y:S01]  /*17de0*/  ISETP.GE.AND P1, PT, R16, RZ, PT ;  /* 0x000000ff1000720c */ /* 0x000fe20003f26270 */
[----:B------:R-:W-:Y:S01]  /*17df0*/  IMAD.HI.U32 R11, R6, R7, RZ ;  /* 0x00000007060b7227 */ /* 0x000fe200078e00ff */
[----:B------:R0:W-:Y:S03]  /*17e00*/  STL [R1+0x2c0], R13 ;  /* 0x0002c00d01007387 */ /* 0x0001e60000100800 */
[----:B------:R-:W-:Y:S02]  /*17e10*/  IMAD.MOV.U32 R16, RZ, RZ, R2 ;  /* 0x000000ffff107224 */ /* 0x000fe400078e0002 */
[----:B------:R-:W-:Y:S02]  /*17e20*/  IMAD.MOV R11, RZ, RZ, -R11 ;  /* 0x000000ffff0b7224 */ /* 0x000fe400078e0a0b */
[----:B0-----:R-:W-:Y:S01]  /*17e30*/  IMAD.MOV.U32 R13, RZ, RZ, R9 ;  /* 0x000000ffff0d7224 */ /* 0x001fe200078e0009 */
[----:B------:R-:W-:Y:S01]  /*17e40*/  @!P5 IADD3 R16, -R16, RZ, RZ ;  /* 0x000000ff1010d210 */ /* 0x000fe20007ffe1ff */
[----:B------:R-:W-:-:S02]  /*17e50*/  @!P2 IMAD.IADD R10, R10, 0x1, -R0 ;  /* 0x000000010a0aa824 */ /* 0x000fc400078e0a00 */
[----:B------:R-:W-:Y:S01]  /*17e60*/  @!P6 IMAD.MOV R13, RZ, RZ, -R13 ;  /* 0x000000ffff0de224 */ /* 0x000fe200078e0a0d */
[----:B----4-:R-:W-:Y:S01]  /*17e70*/  ISETP.GE.AND P5, PT, R17, RZ, PT ;  /* 0x000000ff1100720c */ /* 0x010fe20003fa6270 */
[----:B------:R-:W-:Y:S01]  /*17e80*/  IMAD R7, R0, R11, R7 ;  /* 0x0000000b00077224 */ /* 0x000fe200078e0207 */
[----:B------:R-:W-:Y:S01]  /*17e90*/  IABS R11, R17 ;  /* 0x00000011000b7213 */ /* 0x000fe20000000000 */
[----:B------:R-:W-:Y:S04]  /*17ea0*/  STL [R1+0x2c8], R16 ;  /* 0x0002c81001007387 */ /* 0x000fe80000100800 */
[----:B------:R0:W-:Y:S04]  /*17eb0*/  STL [R1+0x2cc], R13 ;  /* 0x0002cc0d01007387 */ /* 0x0001e80000100800 */
[----:B0-----:R-:W4:Y:S01]  /*17ec0*/  LDL R13, [R1+0xadc] ;  /* 0x000adc00010d7983 */ /* 0x001f220000100800 */
[----:B---3--:R-:W-:-:S02]  /*17ed0*/  IABS R17, R18 ;  /* 0x0000001200117213 */ /* 0x008fc40000000000 */
[----:B------:R-:W-:Y:S01]  /*17ee0*/  ISETP.GE.AND P2, PT, R18, RZ, PT ;  /* 0x000000ff1200720c */ /* 0x000fe20003f46270 */
[----:B------:R-:W-:Y:S02]  /*17ef0*/  IMAD.MOV.U32 R18, RZ, RZ, R10 ;  /* 0x000000ffff127224 */ /* 0x000fe400078e000a */
[----:B------:R-:W3:Y:S02]  /*17f00*/  LDL R10, [R1+0xad8] ;  /* 0x000ad800010a7983 */ /* 0x000ee40000100800 */
[----:B------:R-:W-:-:S05]  /*17f10*/  @!P4 IMAD.MOV R18, RZ, RZ, -R18 ;  /* 0x000000ffff12c224 */ /* 0x000fca00078e0a12 */
[----:B------:R0:W-:Y:S04]  /*17f20*/  STL [R1+0x2c4], R18 ;  /* 0x0002c41201007387 */ /* 0x0001e80000100800 */
[----:B0-----:R-:W3:Y:S01]  /*17f30*/  LDL.LU R18, [R1+0xae0] ;  /* 0x000ae00001127983 */ /* 0x001ee20000300800 */
[----:B------:R-:W-:-:S04]  /*17f40*/  IMAD.HI.U32 R12, R6, R8, RZ ;  /* 0x00000008060c7227 */ /* 0x000fc800078e00ff */
[----:B------:R-:W-:-:S04]  /*17f50*/  IMAD.MOV R12, RZ, RZ, -R12 ;  /* 0x000000ffff0c7224 */ /* 0x000fc800078e0a0c */
[----:B------:R-:W-:-:S05]  /*17f60*/  IMAD R8, R0, R12, R8 ;  /* 0x0000000c00087224 */ /* 0x000fca00078e0208 */
[----:B------:R-:W-:Y:S01]  /*17f70*/  ISETP.GT.U32.AND P3, PT, R0, R8, PT ;  /* 0x000000080000720c */ /* 0x000fe20003f64070 */
[----:B------:R-:W-:-:S04]  /*17f80*/  IMAD.MOV.U32 R2, RZ, RZ, R11 ;  /* 0x000000ffff027224 */ /* 0x000fc800078e000b */
[----:B------:R-:W-:Y:S01]  /*17f90*/  IMAD.HI.U32 R9, R6, R2, RZ ;  /* 0x0000000206097227 */ /* 0x000fe200078e00ff */
[----:B------:R-:W-:-:S03]  /*17fa0*/  ISETP.GT.U32.AND P6, PT, R0, R7, PT ;  /* 0x000000070000720c */ /* 0x000fc60003fc4070 */
[----:B------:R-:W-:-:S04]  /*17fb0*/  IMAD.MOV R9, RZ, RZ, -R9 ;  /* 0x000000ffff097224 */ /* 0x000fc800078e0a09 */
[----:B------:R-:W-:Y:S02]  /*17fc0*/  @!P3 IMAD.IADD R8, R8, 0x1, -R0 ;  /* 0x000000010808b824 */ /* 0x000fe400078e0a00 */
[----:B------:R-:W-:-:S03]  /*17fd0*/  IMAD R2, R0, R9, R2 ;  /* 0x0000000900027224 */ /* 0x000fc600078e0202 */
[C---:B------:R-:W-:Y:S02]  /*17fe0*/  ISETP.GT.U32.AND P3, PT, R0.reuse, R8, PT ;  /* 0x000000080000720c */ /* 0x040fe40003f64070 */
[----:B------:R-:W-:Y:S01]  /*17ff0*/  ISETP.GT.U32.AND P4, PT, R0, R2, PT ;  /* 0x000000020000720c */ /* 0x000fe20003f84070 */
[----:B------:R-:W-:Y:S01]  /*18000*/  IMAD.HI.U32 R11, R6, R17, RZ ;  /* 0x00000011060b7227 */ /* 0x000fe200078e00ff */
[----:B------:R-:W-:-:S03]  /*18010*/  IABS R16, R29 ;  /* 0x0000001d00107213 */ /* 0x000fc60000000000 */
[----:B------:R-:W-:Y:S02]  /*18020*/  @!P6 IMAD.IADD R7, R7, 0x1, -R0 ;  /* 0x000000010707e824 */ /* 0x000fe400078e0a00 */
[----:B------:R-:W-:Y:S02]  /*18030*/  IMAD.MOV R11, RZ, RZ, -R11 ;  /* 0x000000ffff0b7224 */ /* 0x000fe400078e0a0b */
[----:B------:R-:W-:Y:S01]  /*18040*/  IMAD.HI.U32 R9, R6, R16, RZ ;  /* 0x0000001006097227 */ /* 0x000fe200078e00ff */
[----:B------:R-:W-:-:S03]  /*18050*/  ISETP.GT.U32.AND P6, PT, R0, R7, PT ;  /* 0x000000070000720c */ /* 0x000fc60003fc4070 */
[--C-:B------:R-:W-:Y:S02]  /*18060*/  @!P3 IMAD.IADD R8, R8, 0x1, -R0.reuse ;  /* 0x000000010808b824 */ /* 0x100fe400078e0a00 */
[----:B------:R-:W-:Y:S02]  /*18070*/  IMAD R17, R0, R11, R17 ;  /* 0x0000000b00117224 */ /* 0x000fe400078e0211 */
[----:B------:R-:W-:Y:S01]  /*18080*/  @!P4 IMAD.IADD R2, R2, 0x1, -R0 ;  /* 0x000000010202c824 */ /* 0x000fe200078e0a00 */
[----:B--2---:R-:W-:Y:S01]  /*18090*/  IABS R12, R19 ;  /* 0x00000013000c7213 */ /* 0x004fe20000000000 */
[----:B------:R-:W-:Y:S01]  /*180a0*/  IMAD.MOV R9, RZ, RZ, -R9 ;  /* 0x000000ffff097224 */ /* 0x000fe200078e0a09 */
[----:B------:R-:W-:-:S03]  /*180b0*/  ISETP.GT.U32.AND P3, PT, R0, R17, PT ;  /* 0x000000110000720c */ /* 0x000fc60003f64070 */
[----:B------:R-:W-:Y:S01]  /*180c0*/  IMAD R16, R0, R9, R16 ;  /* 0x0000000900107224 */ /* 0x000fe200078e0210 */
[----:B----4-:R-:W-:Y:S01]  /*180d0*/  IABS R9, R13 ;  /* 0x0000000d00097213 */ /* 0x010fe20000000000 */
[----:B------:R-:W-:Y:S01]  /*180e0*/  IMAD.HI.U32 R13, R6, R12, RZ ;  /* 0x0000000c060d7227 */ /* 0x000fe200078e00ff */
[----:B------:R-:W-:Y:S02]  /*180f0*/  ISETP.GE.AND P4, PT, R29, RZ, PT ;  /* 0x000000ff1d00720c */ /* 0x000fe40003f86270 */
[----:B------:R-:W2:Y:S01]  /*18100*/  LDL.LU R29, [R1+0xae8] ;  /* 0x000ae800011d7983 */ /* 0x000ea20000300800 */
[----:B------:R-:W-:Y:S02]  /*18110*/  @!P6 IMAD.IADD R7, R7, 0x1, -R0 ;  /* 0x000000010707e824 */ /* 0x000fe400078e0a00 */
[----:B------:R-:W-:Y:S02]  /*18120*/  IMAD.MOV R13, RZ, RZ, -R13 ;  /* 0x000000ffff0d7224 */ /* 0x000fe400078e0a0d */
[----:B------:R-:W-:-:S02]  /*18130*/  @!P1 IMAD.MOV R7, RZ, RZ, -R7 ;  /* 0x000000ffff079224 */ /* 0x000fc400078e0a07 */
[----:B------:R-:W-:Y:S02]  /*18140*/  IMAD R12, R0, R13, R12 ;  /* 0x0000000d000c7224 */ /* 0x000fe400078e020c */
[----:B------:R-:W-:Y:S01]  /*18150*/  @!P3 IMAD.IADD R17, R17, 0x1, -R0 ;  /* 0x000000011111b824 */ /* 0x000fe200078e0a00 */
[----:B------:R-:W-:Y:S02]  /*18160*/  ISETP.GE.AND P3, PT, R19, RZ, PT ;  /* 0x000000ff1300720c */ /* 0x000fe40003f66270 */
[----:B---3--:R-:W-:Y:S01]  /*18170*/  IABS R11, R10 ;  /* 0x0000000a000b7213 */ /* 0x008fe20000000000 */
[----:B------:R-:W-:-:S04]  /*18180*/  IMAD.MOV.U32 R10, RZ, RZ, R8 ;  /* 0x000000ffff0a7224 */ /* 0x000fc800078e0008 */
[----:B------:R-:W-:Y:S01]  /*18190*/  @!P0 IMAD.MOV R10, RZ, RZ, -R10 ;  /* 0x000000ffff0a8224 */ /* 0x000fe200078e0a0a */
[----:B------:R-:W-:Y:S01]  /*181a0*/  ISETP.GT.U32.AND P0, PT, R0, R2, PT ;  /* 0x000000020000720c */ /* 0x000fe20003f04070 */
[----:B------:R-:W-:-:S03]  /*181b0*/  IMAD.HI.U32 R8, R6, R11, RZ ;  /* 0x0000000b06087227 */ /* 0x000fc600078e00ff */
[----:B------:R0:W-:Y:S01]  /*181c0*/  STL [R1+0x2b8], R10 ;  /* 0x0002b80a01007387 */ /* 0x0001e20000100800 */
[----:B------:R-:W-:-:S03]  /*181d0*/  IMAD.MOV R8, RZ, RZ, -R8 ;  /* 0x000000ffff087224 */ /* 0x000fc600078e0a08 */
[----:B------:R-:W3:Y:S01]  /*181e0*/  LDL.LU R13, [R1+0xad8] ;  /* 0x000ad800010d7983 */ /* 0x000ee20000300800 */
[----:B0-----:R-:W-:-:S03]  /*181f0*/  IMAD.HI.U32 R10, R6, R9, RZ ;  /* 0x00000009060a7227 */ /* 0x001fc600078e00ff */
[----:B------:R0:W-:Y:S01]  /*18200*/  STL [R1+0x2b4], R7 ;  /* 0x0002b40701007387 */ /* 0x0001e20000100800 */
[----:B------:R-:W-:-:S03]  /*18210*/  IMAD.MOV R10, RZ, RZ, -R10 ;  /* 0x000000ffff0a7224 */ /* 0x000fc600078e0a0a */
[----:B------:R-:W4:Y:S01]  /*18220*/  LDL.LU R19, [R1+0xaec] ;  /* 0x000aec0001137983 */ /* 0x000f220000300800 */
[----:B------:R-:W-:Y:S02]  /*18230*/  @!P0 IMAD.IADD R2, R2, 0x1, -R0 ;  /* 0x0000000102028824 */ /* 0x000fe400078e0a00 */
[C---:B------:R-:W-:Y:S02]  /*18240*/  IMAD R11, R0.reuse, R8, R11 ;  /* 0x00000008000b7224 */ /* 0x040fe400078e020b */
[----:B------:R-:W3:Y:S01]  /*18250*/  LDL R8, [R1+0xae4] ;  /* 0x000ae40001087983 */ /* 0x000ee20000100800 */
[----:B0-----:R-:W-:Y:S01]  /*18260*/  IABS R7, R18 ;  /* 0x0000001200077213 */ /* 0x001fe20000000000 */
[----:B------:R-:W-:Y:S02]  /*18270*/  IMAD R9, R0, R10, R9 ;  /* 0x0000000a00097224 */ /* 0x000fe400078e0209 */
[----:B------:R0:W-:Y:S01]  /*18280*/  STL [R1+0x2b0], R2 ;  /* 0x0002b00201007387 */ /* 0x0001e20000100800 */
[----:B------:R-:W-:-:S02]  /*18290*/  IMAD.MOV.U32 R10, RZ, RZ, R2 ;  /* 0x000000ffff0a7224 */ /* 0x000fc400078e0002 */
[----:B0-----:R-:W-:Y:S02]  /*182a0*/  IMAD.MOV.U32 R2, RZ, RZ, R7 ;  /* 0x000000ffff027224 */ /* 0x001fe400078e0007 */
[----:B------:R-:W4:Y:S01]  /*182b0*/  LDL.LU R7, [R1+0xadc] ;  /* 0x000adc0001077983 */ /* 0x000f220000300800 */
[C---:B------:R-:W-:Y:S02]  /*182c0*/  ISETP.GT.U32.AND P1, PT, R0.reuse, R17, PT ;  /* 0x000000110000720c */ /* 0x040fe40003f24070 */
[----:B------:R-:W-:Y:S01]  /*182d0*/  ISETP.GT.U32.AND P0, PT, R0, R12, PT ;  /* 0x0000000c0000720c */ /* 0x000fe20003f04070 */
[----:B------:R-:W-:-:S05]  /*182e0*/  @!P5 IMAD.MOV R10, RZ, RZ, -R10 ;  /* 0x000000ffff0ad224 */ /* 0x000fca00078e0a0a */
[----:B------:R-:W-:Y:S05]  /*182f0*/  @!P5 STL [R1+0x2b0], R10 ;  /* 0x0002b00a0100d387 */ /* 0x000fea0000100800 */
[--C-:B------:R-:W-:Y:S02]  /*18300*/  @!P1 IMAD.IADD R17, R17, 0x1, -R0.reuse ;  /* 0x0000000111119824 */ /* 0x100fe400078e0a00 */
[----:B------:R-:W-:Y:S01]  /*18310*/  @!P0 IMAD.IADD R12, R12, 0x1, -R0 ;  /* 0x000000010c0c8824 */ /* 0x000fe200078e0a00 */
[----:B--2---:R0:W-:Y:S01]  /*18320*/  STL [R1+0x3da0], R29 ;  /* 0x003da01d01007387 */ /* 0x0041e20000100800 */
[----:B------:R-:W-:Y:S02]  /*18330*/  ISETP.GT.U32.AND P6, PT, R0, R16, PT ;  /* 0x000000100000720c */ /* 0x000fe40003fc4070 */
[----:B----4-:R-:W-:-:S02]  /*18340*/  ISETP.GE.AND P0, PT, R7, RZ, PT ;  /* 0x000000ff0700720c */ /* 0x010fc40003f06270 */
[----:B------:R-:W-:Y:S01]  /*18350*/  IABS R7, R29 ;  /* 0x0000001d00077213 */ /* 0x000fe20000000000 */
[----:B0-----:R-:W-:Y:S02]  /*18360*/  IMAD.MOV.U32 R29, RZ, RZ, R17 ;  /* 0x000000ffff1d7224 */ /* 0x001fe400078e0011 */
[----:B------:R-:W2:Y:S02]  /*18370*/  LDL R17, [R1+0xaf0] ;  /* 0x000af00001117983 */ /* 0x000ea40000100800 */
[----:B------:R-:W-:-:S05]  /*18380*/  @!P2 IMAD.MOV R29, RZ, RZ, -R29 ;  /* 0x000000ffff1da224 */ /* 0x000fca00078e0a1d */
[----:B------:R0:W-:Y:S04]  /*18390*/  STL [R1+0x2a0], R29 ;  /* 0x0002a01d01007387 */ /* 0x0001e80000100800 */
[----:B0-----:R-:W4:Y:S01]  /*183a0*/  LDL.LU R29, [R1+0xae4] ;  /* 0x000ae400011d7983 */ /* 0x001f220000300800 */
[----:B------:R-:W-:Y:S01]  /*183b0*/  @!P6 IMAD.IADD R16, R16, 0x1, -R0 ;  /* 0x000000011010e824 */ /* 0x000fe200078e0a00 */
[C---:B------:R-:W-:Y:S02]  /*183c0*/  ISETP.GT.U32.AND P1, PT, R0.reuse, R9, PT ;  /* 0x000000090000720c */ /* 0x040fe40003f24070 */
[C---:B------:R-:W-:Y:S02]  /*183d0*/  ISETP.GT.U32.AND P5, PT, R0.reuse, R11, PT ;  /* 0x0000000b0000720c */ /* 0x040fe40003fa4070 */
[----:B------:R-:W-:-:S09]  /*183e0*/  ISETP.GT.U32.AND P6, PT, R0, R16, PT ;  /* 0x000000100000720c */ /* 0x000fd20003fc4070 */
[--C-:B------:R-:W-:Y:S02]  /*183f0*/  @!P1 IMAD.IADD R9, R9, 0x1, -R0.reuse ;  /* 0x0000000109099824 */ /* 0x100fe400078e0a00 */
[--C-:B------:R-:W-:Y:S02]  /*18400*/  @!P5 IMAD.IADD R11, R11, 0x1, -R0.reuse ;  /* 0x000000010b0bd824 */ /* 0x100fe400078e0a00 */
[----:B------:R-:W-:Y:S01]  /*18410*/  @!P6 IMAD.IADD R16, R16, 0x1, -R0 ;  /* 0x000000011010e824 */ /* 0x000fe200078e0a00 */
[----:B------:R-:W-:-:S03]  /*18420*/  ISETP.GT.U32.AND P5, PT, R0, R12, PT ;  /* 0x0000000c0000720c */ /* 0x000fc60003fa4070 */
[----:B------:R-:W-:Y:S01]  /*18430*/  @!P4 IMAD.MOV R16, RZ, RZ, -R16 ;  /* 0x000000ffff10c224 */ /* 0x000fe200078e0a10 */
[----:B------:R-:W-:-:S09]  /*18440*/  ISETP.GT.U32.AND P4, PT, R0, R9, PT ;  /* 0x000000090000720c */ /* 0x000fd20003f84070 */
[----:B------:R-:W-:-:S04]  /*18450*/  @!P5 IMAD.IADD R12, R12, 0x1, -R0 ;  /* 0x000000010c0cd824 */ /* 0x000fc800078e0a00 */
[----:B------:R-:W-:Y:S01]  /*18460*/  @!P4 IMAD.IADD R9, R9, 0x1, -R0 ;  /* 0x000000010909c824 */ /* 0x000fe200078e0a00 */
[----:B------:R-:W-:Y:S01]  /*18470*/  ISETP.GE.AND P2, PT, R18, RZ, PT ;  /* 0x000000ff1200720c */ /* 0x000fe20003f46270 */
[----:B------:R-:W-:Y:S04]  /*18480*/  STL [R1+0x2a8], R16 ;  /* 0x0002a81001007387 */ /* 0x000fe80000100800 */
[----:B------:R-:W2:Y:S01]  /*18490*/  LDL R18, [R1+0xaf4] ;  /* 0x000af40001127983 */ /* 0x000ea20000100800 */
[----:B----4-:R-:W-:Y:S01]  /*184a0*/  ISETP.GE.AND P4, PT, R29, RZ, PT ;  /* 0x000000ff1d00720c */ /* 0x010fe20003f86270 */
[----:B------:R-:W-:Y:S02]  /*184b0*/  IMAD.MOV.U32 R29, RZ, RZ, R12 ;  /* 0x000000ffff1d7224 */ /* 0x000fe400078e000c */
[----:B------:R-:W4:Y:S02]  /*184c0*/  LDL R12, [R1+0xaf8] ;  /* 0x000af800010c7983 */ /* 0x000f240000100800 */
[----:B------:R-:W-:-:S05]  /*184d0*/  @!P3 IMAD.MOV R29, RZ, RZ, -R29 ;  /* 0x000000ffff1db224 */ /* 0x000fca00078e0a1d */
[----:B------:R0:W-:Y:S04]  /*184e0*/  STL [R1+0x2a4], R29 ;  /* 0x0002a41d01007387 */ /* 0x0001e80000100800 */
[----:B0-----:R-:W2:Y:S01]  /*184f0*/  LDL.LU R29, [R1+0x3da0] ;  /* 0x003da000011d7983 */ /* 0x001ea20000300800 */
[----:B---3--:R-:W-:Y:S02]  /*18500*/  IABS R8, R8 ;  /* 0x0000000800087213 */ /* 0x008fe40000000000 */
[----:B------:R-:W-:-:S03]  /*18510*/  ISETP.GT.U32.AND P1, PT, R0, R11, PT ;  /* 0x0000000b0000720c */ /* 0x000fc60003f24070 */
[----:B------:R-:W-:-:S04]  /*18520*/  IMAD.HI.U32 R10, R6, R8, RZ ;  /* 0x00000008060a7227 */ /* 0x000fc800078e00ff */
[----:B------:R-:W-:-:S04]  /*18530*/  IMAD.MOV R10, RZ, RZ, -R10 ;  /* 0x000000ffff0a7224 */ /* 0x000fc800078e0a0a */
[----:B------:R-:W-:Y:S02]  /*18540*/  IMAD R8, R0, R10, R8 ;  /* 0x0000000a00087224 */ /* 0x000fe400078e0208 */
[----:B------:R-:W-:-:S03]  /*18550*/  @!P1 IMAD.IADD R11, R11, 0x1, -R0 ;  /* 0x000000010b0b9824 */ /* 0x000fc600078e0a00 */
[----:B------:R-:W-:-:S13]  /*18560*/  ISETP.GT.U32.AND P1, PT, R0, R8, PT ;  /* 0x000000080000720c */ /* 0x000fda0003f24070 */
[----:B------:R-:W-:Y:S01]  /*18570*/  @!P1 IMAD.IADD R8, R8, 0x1, -R0 ;  /* 0x0000000108089824 */ /* 0x000fe200078e0a00 */
[----:B--2---:R-:W-:Y:S02]  /*18580*/  ISETP.GE.AND P1, PT, R29, RZ, PT ;  /* 0x000000ff1d00720c */ /* 0x004fe40003f26270 */
[----:B------:R-:W2:Y:S01]  /*18590*/  LDL.LU R29, [R1+0xb04] ;  /* 0x000b0400011d7983 */ /* 0x000ea20000300800 */
[----:B------:R-:W-:Y:S01]  /*185a0*/  ISETP.GE.AND P6, PT, R13, RZ, PT ;  /* 0x000000ff0d00720c */ /* 0x000fe20003fc6270 */
[----:B------:R-:W-:-:S04]  /*185b0*/  IMAD.HI.U32 R13, R6, R2, RZ ;  /* 0x00000002060d7227 */ /* 0x000fc800078e00ff */
[----:B------:R-:W-:-:S04]  /*185c0*/  IMAD.MOV R13, RZ, RZ, -R13 ;  /* 0x000000ffff0d7224 */ /* 0x000fc800078e0a0d */
[----:B------:R-:W-:-:S05]  /*185d0*/  IMAD R2, R0, R13, R2 ;  /* 0x0000000d00027224 */ /* 0x000fca00078e0202 */
[----:B------:R-:W-:Y:S01]  /*185e0*/  ISETP.GT.U32.AND P5, PT, R0, R2, PT ;  /* 0x000000020000720c */ /* 0x000fe20003fa4070 */
[----:B------:R-:W-:Y:S01]  /*185f0*/  IMAD.HI.U32 R10, R6, R7, RZ ;  /* 0x00000007060a7227 */ /* 0x000fe200078e00ff */
[----:B------:R-:W-:-:S03]  /*18600*/  IABS R13, R19 ;  /* 0x00000013000d7213 */ /* 0x000fc60000000000 */
[----:B------:R-:W-:Y:S01]  /*18610*/  IMAD.MOV R10, RZ, RZ, -R10 ;  /* 0x000000ffff0a7224 */ /* 0x000fe200078e0a0a */
[----:B------:R-:W-:-:S03]  /*18620*/  IABS R16, R17 ;  /* 0x0000001100107213 */ /* 0x000fc60000000000 */
[----:B------:R-:W-:-:S04]  /*18630*/  IMAD R7, R0, R10, R7 ;  /* 0x0000000a00077224 */ /* 0x000fc800078e0207 */
[----:B------:R-:W-:Y:S01]  /*18640*/  @!P5 IMAD.IADD R2, R2, 0x1, -R0 ;  /* 0x000000010202d824 */ /* 0x000fe200078e0a00 */
[----:B------:R-:W-:Y:S01]  /*18650*/  IABS R10, R18 ;  /* 0x00000012000a7213 */ /* 0x000fe20000000000 */
[----:B------:R-:W-:-:S03]  /*18660*/  IMAD.HI.U32 R18, R6, R13, RZ ;  /* 0x0000000d06127227 */ /* 0x000fc600078e00ff */
[----:B------:R-:W-:Y:S01]  /*18670*/  ISETP.GT.U32.AND P3, PT, R0, R2, PT ;  /* 0x000000020000720c */ /* 0x000fe20003f64070 */
[----:B------:R-:W-:-:S04]  /*18680*/  IMAD.HI.U32 R17, R6, R16, RZ ;  /* 0x0000001006117227 */ /* 0x000fc800078e00ff */
[----:B------:R-:W-:Y:S02]  /*18690*/  IMAD.MOV R18, RZ, RZ, -R18 ;  /* 0x000000ffff127224 */ /* 0x000fe400078e0a12 */
[----:B------:R-:W-:Y:S02]  /*186a0*/  IMAD.MOV R17, RZ, RZ, -R17 ;  /* 0x000000ffff117224 */ /* 0x000fe400078e0a11 */
[C---:B------:R-:W-:Y:S02]  /*186b0*/  IMAD R13, R0.reuse, R18, R13 ;  /* 0x00000012000d7224 */ /* 0x040fe400078e020d */
[----:B------:R-:W-:Y:S02]  /*186c0*/  IMAD.MOV.U32 R18, RZ, RZ, R10 ;  /* 0x000000ffff127224 */ /* 0x000fe400078e000a */
[----:B------:R-:W-:Y:S02]  /*186d0*/  IMAD R10, R0, R17, R16 ;  /* 0x00000011000a7224 */ /* 0x000fe400078e0210 */
[----:B------:R-:W-:-:S02]  /*186e0*/  @!P3 IMAD.IADD R2, R2, 0x1, -R0 ;  /* 0x000000010202b824 */ /* 0x000fc400078e0a00 */
[----:B------:R-:W-:Y:S01]  /*186f0*/  @!P0 IMAD.MOV R9, RZ, RZ, -R9 ;  /* 0x000000ffff098224 */ /* 0x000fe200078e0a09 */
[----:B------:R-:W-:Y:S01]  /*18700*/  ISETP.GE.AND P0, PT, R19, RZ, PT ;  /* 0x000000ff1300720c */ /* 0x000fe20003f06270 */
[----:B--2---:R0:W-:Y:S02]  /*18710*/  STL [R1+0x3d9c], R29 ;  /* 0x003d9c1d01007387 */ /* 0x0041e40000100800 */
[----:B0-----:R-:W-:-:S05]  /*18720*/  IMAD.MOV.U32 R29, RZ, RZ, R11 ;  /* 0x000000ffff1d7224 */ /* 0x001fca00078e000b */
[----:B------:R-:W-:Y:S01]  /*18730*/  @!P6 IADD3 R29, -R29, RZ, RZ ;  /* 0x000000ff1d1de210 */ /* 0x000fe20007ffe1ff */
[----:B------:R-:W-:-:S04]  /*18740*/  IMAD.HI.U32 R11, R6, R18, RZ ;  /* 0x00000012060b7227 */ /* 0x000fc800078e00ff */
[----:B------:R0:W-:Y:S04]  /*18750*/  STL [R1+0x29c], R29 ;  /* 0x00029c1d01007387 */ /* 0x0001e80000100800 */
[----:B------:R-:W2:Y:S01]  /*18760*/  LDL.LU R17, [R1+0xaf4] ;  /* 0x000af40001117983 */ /* 0x000ea20000300800 */
[----:B------:R-:W-:-:S03]  /*18770*/  IMAD.MOV R11, RZ, RZ, -R11 ;  /* 0x000000ffff0b7224 */ /* 0x000fc600078e0a0b */
[----:B------:R-:W3:Y:S01]  /*18780*/  LDL R16, [R1+0xb00] ;  /* 0x000b000001107983 */ /* 0x000ee20000100800 */
[----:B0-----:R-:W-:-:S03]  /*18790*/  IMAD.MOV.U32 R29, RZ, RZ, R2 ;  /* 0x000000ffff1d7224 */ /* 0x001fc600078e0002 */
[----:B------:R-:W-:Y:S01]  /*187a0*/  STL [R1+0x298], R9 ;  /* 0x0002980901007387 */ /* 0x000fe20000100800 */
[----:B------:R-:W-:-:S03]  /*187b0*/  @!P2 IMAD.MOV R29, RZ, RZ, -R29 ;  /* 0x000000ffff1da224 */ /* 0x000fc600078e0a1d */
[----:B------:R-:W3:Y:S01]  /*187c0*/  LDL R19, [R1+0xb08] ;  /* 0x000b080001137983 */ /* 0x000ee20000100800 */
[----:B------:R-:W-:-:S03]  /*187d0*/  IMAD R2, R0, R11, R18 ;  /* 0x0000000b00027224 */ /* 0x000fc600078e0212 */
[----:B------:R-:W3:Y:S04]  /*187e0*/  LDL.LU R11, [R1+0xaf0] ;  /* 0x000af000010b7983 */ /* 0x000ee80000300800 */
[----:B------:R-:W3:Y:S04]  /*187f0*/  LDL R18, [R1+0xafc] ;  /* 0x000afc0001127983 */ /* 0x000ee80000100800 */
[----:B------:R0:W-:Y:S04]  /*18800*/  STL [R1+0x294], R29 ;  /* 0x0002941d01007387 */ /* 0x0001e80000100800 */
[----:B0-----:R-:W3:Y:S01]  /*18810*/  LDL.LU R29, [R1+0x3d9c] ;  /* 0x003d9c00011d7983 */ /* 0x001ee20000300800 */
[----:B------:R-:W-:-:S02]  /*18820*/  ISETP.GT.U32.AND P5, PT, R0, R7, PT ;  /* 0x000000070000720c */ /* 0x000fc40003fa4070 */
[C---:B------:R-:W-:Y:S02]  /*18830*/  ISETP.GT.U32.AND P3, PT, R0.reuse, R13, PT ;  /* 0x0000000d0000720c */ /* 0x040fe40003f64070 */
[----:B----4-:R-:W-:Y:S02]  /*18840*/  IABS R12, R12 ;  /* 0x0000000c000c7213 */ /* 0x010fe40000000000 */
[----:B------:R-:W-:-:S03]  /*18850*/  ISETP.GT.U32.AND P6, PT, R0, R8, PT ;  /* 0x000000080000720c */ /* 0x000fc60003fc4070 */
[----:B------:R-:W-:-:S04]  /*18860*/  IMAD.HI.U32 R9, R6, R12, RZ ;  /* 0x0000000c06097227 */ /* 0x000fc800078e00ff */
[--C-:B------:R-:W-:Y:S02]  /*18870*/  @!P5 IMAD.IADD R7, R7, 0x1, -R0.reuse ;  /* 0x000000010707d824 */ /* 0x100fe400078e0a00 */
[----:B------:R-:W-:Y:S02]  /*18880*/  IMAD.MOV R9, RZ, RZ, -R9 ;  /* 0x000000ffff097224 */ /* 0x000fe400078e0a09 */
[--C-:B------:R-:W-:Y:S01]  /*18890*/  @!P3 IMAD.IADD R13, R13, 0x1, -R0.reuse ;  /* 0x000000010d0db824 */ /* 0x100fe200078e0a00 */
[----:B------:R-:W-:Y:S01]  /*188a0*/  ISETP.GT.U32.AND P5, PT, R0, R7, PT ;  /* 0x000000070000720c */ /* 0x000fe20003fa4070 */
[----:B------:R-:W-:-:S12]  /*188b0*/  @!P6 IMAD.IADD R8, R8, 0x1, -R0 ;  /* 0x000000010808e824 */ /* 0x000fd800078e0a00 */
[----:B------:R-:W-:Y:S01]  /*188c0*/  @!P5 IMAD.IADD R7, R7, 0x1, -R0 ;  /* 0x000000010707d824 */ /* 0x000fe200078e0a00 */
[----:B--2---:R-:W-:Y:S01]  /*188d0*/  ISETP.GE.AND P3, PT, R17, RZ, PT ;  /* 0x000000ff1100720c */ /* 0x004fe20003f66270 */
[----:B------:R-:W-:-:S05]  /*188e0*/  IMAD R17, R0, R9, R12 ;  /* 0x0000000900117224 */ /* 0x000fca00078e020c */
[----:B------:R0:W-:Y:S02]  /*188f0*/  STL [R1+0x3d98], R17 ;  /* 0x003d981101007387 */ /* 0x0001e40000100800 */
[----:B0-----:R-:W-:Y:S01]  /*18900*/  IMAD.MOV.U32 R17, RZ, RZ, R8 ;  /* 0x000000ffff117224 */ /* 0x001fe200078e0008 */
[----:B---3--:R-:W-:-:S03]  /*18910*/  ISETP.GE.AND P6, PT, R11, RZ, PT ;  /* 0x000000ff0b00720c */ /* 0x008fc60003fc6270 */
[----:B------:R-:W-:Y:S01]  /*18920*/  @!P4 IMAD.MOV R17, RZ, RZ, -R17 ;  /* 0x000000ffff11c224 */ /* 0x000fe200078e0a11 */
[----:B------:R-:W-:Y:S02]  /*18930*/  IABS R11, R18 ;  /* 0x00000012000b7213 */ /* 0x000fe40000000000 */
[----:B------:R-:W-:Y:S01]  /*18940*/  IABS R9, R19 ;  /* 0x0000001300097213 */ /* 0x000fe20000000000 */
[----:B------:R0:W-:Y:S04]  /*18950*/  STL [R1+0x3d94], R29 ;  /* 0x003d941d01007387 */ /* 0x0001e80000100800 */
[----:B------:R-:W2:Y:S01]  /*18960*/  LDL.LU R18, [R1+0xaf8] ;  /* 0x000af80001127983 */ /* 0x000ea20000300800 */
[----:B------:R-:W-:-:S03]  /*18970*/  IABS R12, R29 ;  /* 0x0000001d000c7213 */ /* 0x000fc60000000000 */
[----:B------:R1:W-:Y:S04]  /*18980*/  STL [R1+0x290], R17 ;  /* 0x0002901101007387 */ /* 0x0003e80000100800 */
[----:B0-----:R-:W3:Y:S04]  /*18990*/  LDL.LU R29, [R1+0xb00] ;  /* 0x000b0000011d7983 */ /* 0x001ee80000300800 */
[----:B------:R-:W4:Y:S01]  /*189a0*/  LDL.LU R19, [R1+0xb0c] ;  /* 0x000b0c0001137983 */ /* 0x000f220000300800 */
[----:B-1----:R-:W-:-:S04]  /*189b0*/  IMAD.MOV.U32 R17, RZ, RZ, R7 ;  /* 0x000000ffff117224 */ /* 0x002fc800078e0007 */
[----:B------:R-:W-:Y:S02]  /*189c0*/  @!P1 IMAD.MOV R17, RZ, RZ, -R17 ;  /* 0x000000ffff119224 */ /* 0x000fe400078e0a11 */
[----:B------:R-:W-:Y:S02]  /*189d0*/  IMAD.MOV.U32 R7, RZ, RZ, R12 ;  /* 0x000000ffff077224 */ /* 0x000fe400078e000c */
[----:B------:R-:W4:Y:S04]  /*189e0*/  LDL.LU R12, [R1+0xafc] ;  /* 0x000afc00010c7983 */ /* 0x000f280000300800 */
[----:B------:R0:W-:Y:S04]  /*189f0*/  STL [R1+0x28c], R17 ;  /* 0x00028c1101007387 */ /* 0x0001e80000100800 */
[----:B0-----:R-:W3:Y:S01]  /*18a00*/  LDL.LU R17, [R1+0x3d98] ;  /* 0x003d980001117983 */ /* 0x001ee20000300800 */
[----:B------:R-:W-:-:S02]  /*18a10*/  ISETP.GT.U32.AND P2, PT, R0, R10, PT ;  /* 0x0000000a0000720c */ /* 0x000fc40003f44070 */
[----:B------:R-:W-:-:S05]  /*18a20*/  IABS R16, R16 ;  /* 0x0000001000107213 */ /* 0x000fca0000000000 */
[----:B------:R-:W-:-:S06]  /*18a30*/  IMAD.MOV.U32 R8, RZ, RZ, R16 ;  /* 0x000000ffff087224 */ /* 0x000fcc00078e0010 */
[----:B------:R-:W-:Y:S02]  /*18a40*/  @!P2 IMAD.IADD R10, R10, 0x1, -R0 ;  /* 0x000000010a0aa824 */ /* 0x000fe400078e0a00 */
[----:B------:R-:W-:-:S03]  /*18a50*/  IMAD.HI.U32 R16, R6, R11, RZ ;  /* 0x0000000b06107227 */ /* 0x000fc600078e00ff */
[C---:B------:R-:W-:Y:S01]  /*18a60*/  ISETP.GT.U32.AND P4, PT, R0.reuse, R10, PT ;  /* 0x0000000a0000720c */ /* 0x040fe20003f84070 */
[----:B------:R-:W-:Y:S01]  /*18a70*/  IMAD.MOV R16, RZ, RZ, -R16 ;  /* 0x000000ffff107224 */ /* 0x000fe200078e0a10 */
[----:B------:R-:W-:-:S03]  /*18a80*/  ISETP.GT.U32.AND P5, PT, R0, R2, PT ;  /* 0x000000020000720c */ /* 0x000fc60003fa4070 */
[C---:B------:R-:W-:Y:S01]  /*18a90*/  IMAD R11, R0.reuse, R16, R11 ;  /* 0x00000010000b7224 */ /* 0x040fe200078e020b */
[----:B------:R-:W-:-:S07]  /*18aa0*/  ISETP.GT.U32.AND P2, PT, R0, R13, PT ;  /* 0x0000000d0000720c */ /* 0x000fce0003f44070 */
[--C-:B------:R-:W-:Y:S01]  /*18ab0*/  @!P4 IMAD.IADD R10, R10, 0x1, -R0.reuse ;  /* 0x000000010a0ac824 */ /* 0x100fe200078e0a00 */
[----:B------:R-:W-:Y:S01]  /*18ac0*/  ISETP.GT.U32.AND P4, PT, R0, R11, PT ;  /* 0x0000000b0000720c */ /* 0x000fe20003f84070 */
[----:B------:R-:W-:-:S05]  /*18ad0*/  @!P5 IMAD.IADD R2, R2, 0x1, -R0 ;  /* 0x000000010202d824 */ /* 0x000fca00078e0a00 */
[----:B------:R-:W-:Y:S01]  /*18ae0*/  ISETP.GT.U32.AND P5, PT, R0, R2, PT ;  /* 0x000000020000720c */ /* 0x000fe20003fa4070 */
[----:B------:R-:W-:Y:S02]  /*18af0*/  @!P2 IMAD.IADD R13, R13, 0x1, -R0 ;  /* 0x000000010d0da824 */ /* 0x000fe400078e0a00 */
[----:B------:R-:W-:-:S04]  /*18b00*/  IMAD.HI.U32 R16, R6, R7, RZ ;  /* 0x0000000706107227 */ /* 0x000fc800078e00ff */
[----:B------:R-:W-:Y:S02]  /*18b10*/  @!P4 IMAD.IADD R11, R11, 0x1, -R0 ;  /* 0x000000010b0bc824 */ /* 0x000fe400078e0a00 */
[----:B------:R-:W-:Y:S02]  /*18b20*/  IMAD.MOV R16, RZ, RZ, -R16 ;  /* 0x000000ffff107224 */ /* 0x000fe400078e0a10 */
[----:B------:R-:W-:Y:S01]  /*18b30*/  @!P0 IMAD.MOV R13, RZ, RZ, -R13 ;  /* 0x000000ffff0d8224 */ /* 0x000fe200078e0a0d */
[----:B------:R-:W-:Y:S01]  /*18b40*/  ISETP.GT.U32.AND P4, PT, R0, R11, PT ;  /* 0x0000000b0000720c */ /* 0x000fe20003f84070 */
[----:B------:R-:W-:Y:S02]  /*18b50*/  @!P6 IMAD.MOV R10, RZ, RZ, -R10 ;  /* 0x000000ffff0ae224 */ /* 0x000fe400078e0a0a */
[----:B------:R-:W-:Y:S02]  /*18b60*/  @!P5 IMAD.IADD R2, R2, 0x1, -R0 ;  /* 0x000000010202d824 */ /* 0x000fe400078e0a00 */
[----:B------:R-:W-:-:S08]  /*18b70*/  IMAD R7, R0, R16, R7 ;  /* 0x0000001000077224 */ /* 0x000fd000078e0207 */
[----:B------:R-:W-:Y:S01]  /*18b80*/  @!P4 IMAD.IADD R11, R11, 0x1, -R0 ;  /* 0x000000010b0bc824 */ /* 0x000fe200078e0a00 */
[----:B--2---:R-:W-:Y:S01]  /*18b90*/  ISETP.GE.AND P2, PT, R18, RZ, PT ;  /* 0x000000ff1200720c */ /* 0x004fe20003f46270 */
[----:B------:R-:W-:-:S04]  /*18ba0*/  IMAD.HI.U32 R18, R6, R8, RZ ;  /* 0x0000000806127227 */ /* 0x000fc800078e00ff */
[----:B------:R-:W-:-:S04]  /*18bb0*/  IMAD.MOV R18, RZ, RZ, -R18 ;  /* 0x000000ffff127224 */ /* 0x000fc800078e0a12 */
[C---:B------:R-:W-:Y:S01]  /*18bc0*/  IMAD R8, R0.reuse, R18, R8 ;  /* 0x0000001200087224 */ /* 0x040fe200078e0208 */
[----:B---3--:R-:W-:-:S13]  /*18bd0*/  ISETP.GT.U32.AND P1, PT, R0, R17, PT ;  /* 0x000000110000720c */ /* 0x008fda0003f24070 */
[----:B------:R-:W-:Y:S01]  /*18be0*/  @!P1 IMAD.IADD R17, R17, 0x1, -R0 ;  /* 0x0000000111119824 */ /* 0x000fe200078e0a00 */
[----:B------:R-:W-:Y:S02]  /*18bf0*/  ISETP.GE.AND P1, PT, R29, RZ, PT ;  /* 0x000000ff1d00720c */ /* 0x000fe40003f26270 */
[----:B------:R-:W2:Y:S04]  /*18c00*/  LDL.LU R29, [R1+0x3d94] ;  /* 0x003d9400011d7983 */ /* 0x000ea80000300800 */
[----:B------:R-:W3:Y:S04]  /*18c10*/  LDL R18, [R1+0xb14] ;  /* 0x000b140001127983 */ /* 0x000ee80000100800 */
[----:B------:R-:W2:Y:S04]  /*18c20*/  LDL R16, [R1+0xb10] ;  /* 0x000b100001107983 */ /* 0x000ea80000100800 */
[----:B------:R-:W-:Y:S04]  /*18c30*/  STL [R1+0x278], R13 ;  /* 0x0002780d01007387 */ /* 0x000fe80000100800 */
[----:B------:R0:W-:Y:S02]  /*18c40*/  STL [R1+0x280], R10 ;  /* 0x0002800a01007387 */ /* 0x0001e40000100800 */
[----:B0-----:R-:W-:-:S04]  /*18c50*/  IMAD.MOV.U32 R10, RZ, RZ, R2 ;  /* 0x000000ffff0a7224 */ /* 0x001fc800078e0002 */
[----:B------:R-:W-:Y:S01]  /*18c60*/  @!P3 IMAD.MOV R10, RZ, RZ, -R10 ;  /* 0x000000ffff0ab224 */ /* 0x000fe200078e0a0a */
[----:B----4-:R-:W-:Y:S04]  /*18c70*/  STL [R1+0x3d90], R19 ;  /* 0x003d901301007387 */ /* 0x010fe80000100800 */
[----:B------:R-:W-:Y:S04]  /*18c80*/  STL [R1+0x284], R10 ;  /* 0x0002840a01007387 */ /* 0x000fe80000100800 */
[----:B------:R0:W-:Y:S04]  /*18c90*/  STL [R1+0x3d8c], R11 ;  /* 0x003d8c0b01007387 */ /* 0x0001e80000100800 */
[----:B0-----:R-:W4:Y:S01]  /*18ca0*/  LDL R11, [R1+0xb18] ;  /* 0x000b1800010b7983 */ /* 0x001f220000100800 */
[----:B------:R-:W-:-:S02]  /*18cb0*/  ISETP.GT.U32.AND P0, PT, R0, R17, PT ;  /* 0x000000110000720c */ /* 0x000fc40003f04070 */
[----:B------:R-:W-:Y:S01]  /*18cc0*/  ISETP.GE.AND P5, PT, R12, RZ, PT ;  /* 0x000000ff0c00720c */ /* 0x000fe20003fa6270 */
[----:B------:R-:W-:Y:S01]  /*18cd0*/  IMAD.HI.U32 R12, R6, R9, RZ ;  /* 0x00000009060c7227 */ /* 0x000fe200078e00ff */
[----:B------:R-:W-:-:S03]  /*18ce0*/  IABS R13, R19 ;  /* 0x00000013000d7213 */ /* 0x000fc60000000000 */
[----:B------:R-:W-:-:S06]  /*18cf0*/  IMAD.MOV R12, RZ, RZ, -R12 ;  /* 0x000000ffff0c7224 */ /* 0x000fcc00078e0a0c */
[----:B------:R-:W-:Y:S02]  /*18d00*/  @!P0 IMAD.IADD R17, R17, 0x1, -R0 ;  /* 0x0000000111118824 */ /* 0x000fe400078e0a00 */
[----:B------:R-:W-:Y:S02]  /*18d10*/  IMAD R9, R0, R12, R9 ;  /* 0x0000000c00097224 */ /* 0x000fe400078e0209 */
[----:B------:R-:W-:-:S04]  /*18d20*/  IMAD.MOV.U32 R19, RZ, RZ, R17 ;  /* 0x000000ffff137224 */ /* 0x000fc800078e0011 */
[----:B------:R-:W-:Y:S01]  /*18d30*/  @!P2 IMAD.MOV R19, RZ, RZ, -R19 ;  /* 0x000000ffff13a224 */ /* 0x000fe200078e0a13 */
[----:B--2---:R-:W-:-:S05]  /*18d40*/  IABS R2, R16 ;  /* 0x0000001000027213 */ /* 0x004fca0000000000 */
[----:B------:R-:W-:Y:S01]  /*18d50*/  IMAD.HI.U32 R12, R6, R2, RZ ;  /* 0x00000002060c7227 */ /* 0x000fe200078e00ff */
[----:B---3--:R-:W-:Y:S02]  /*18d60*/  IABS R10, R18 ;  /* 0x00000012000a7213 */ /* 0x008fe40000000000 */
[----:B------:R-:W-:Y:S01]  /*18d70*/  ISETP.GE.AND P4, PT, R29, RZ, PT ;  /* 0x000000ff1d00720c */ /* 0x000fe20003f86270 */
[----:B------:R-:W-:Y:S01]  /*18d80*/  IMAD.MOV R12, RZ, RZ, -R12 ;  /* 0x000000ffff0c7224 */ /* 0x000fe200078e0a0c */
[----:B------:R-:W2:Y:S04]  /*18d90*/  LDL R18, [R1+0xb1c] ;  /* 0x000b1c0001127983 */ /* 0x000ea80000100800 */
[----:B------:R-:W3:Y:S01]  /*18da0*/  LDL.LU R29, [R1+0xb20] ;  /* 0x000b2000011d7983 */ /* 0x000ee20000300800 */
[----:B------:R-:W-:-:S03]  /*18db0*/  IMAD R2, R0, R12, R2 ;  /* 0x0000000c00027224 */ /* 0x000fc600078e0202 */
[----:B------:R-:W3:Y:S04]  /*18dc0*/  LDL.LU R17, [R1+0xb08] ;  /* 0x000b080001117983 */ /* 0x000ee80000300800 */
[----:B------:R0:W-:Y:S04]  /*18dd0*/  STL [R1+0x27c], R19 ;  /* 0x00027c1301007387 */ /* 0x0001e80000100800 */
[----:B0-----:R-:W3:Y:S01]  /*18de0*/  LDL.LU R19, [R1+0x3d90] ;  /* 0x003d900001137983 */ /* 0x001ee20000300800 */
[----:B----4-:R-:W-:-:S03]  /*18df0*/  IABS R12, R11 ;  /* 0x0000000b000c7213 */ /* 0x010fc60000000000 */
[----:B------:R-:W4:Y:S01]  /*18e00*/  LDL.LU R11, [R1+0xb10] ;  /* 0x000b1000010b7983 */ /* 0x000f220000300800 */
[----:B------:R-:W-:-:S13]  /*18e10*/  ISETP.GT.U32.AND P3, PT, R0, R7, PT ;  /* 0x000000070000720c */ /* 0x000fda0003f64070 */
[----:B------:R-:W-:-:S05]  /*18e20*/  @!P3 IMAD.IADD R7, R7, 0x1, -R0 ;  /* 0x000000010707b824 */ /* 0x000fca00078e0a00 */
[----:B------:R-:W-:Y:S01]  /*18e30*/  ISETP.GT.U32.AND P3, PT, R0, R7, PT ;  /* 0x000000070000720c */ /* 0x000fe20003f64070 */
[----:B------:R-:W-:-:S04]  /*18e40*/  IMAD.HI.U32 R16, R6, R13, RZ ;  /* 0x0000000d06107227 */ /* 0x000fc800078e00ff */
[----:B------:R-:W-:-:S08]  /*18e50*/  IMAD.MOV R16, RZ, RZ, -R16 ;  /* 0x000000ffff107224 */ /* 0x000fd000078e0a10 */
[----:B------:R-:W-:Y:S01]  /*18e60*/  @!P3 IMAD.IADD R7, R7, 0x1, -R0 ;  /* 0x000000010707b824 */ /* 0x000fe200078e0a00 */
[C---:B------:R-:W-:Y:S01]  /*18e70*/  ISETP.GT.U32.AND P3, PT, R0.reuse, R2, PT ;  /* 0x000000020000720c */ /* 0x040fe20003f64070 */
[----:B------:R-:W-:-:S12]  /*18e80*/  IMAD R13, R0, R16, R13 ;  /* 0x00000010000d7224 */ /* 0x000fd800078e020d */
[----:B------:R-:W-:Y:S01]  /*18e90*/  @!P3 IMAD.IADD R2, R2, 0x1, -R0 ;  /* 0x000000010202b824 */ /* 0x000fe200078e0a00 */
[----:B--2---:R-:W-:Y:S02]  /*18ea0*/  IABS R16, R18 ;  /* 0x0000001200107213 */ /* 0x004fe40000000000 */
[----:B---3--:R-:W-:Y:S01]  /*18eb0*/  IABS R18, R29 ;  /* 0x0000001d00127213 */ /* 0x008fe20000000000 */
[----:B------:R0:W-:Y:S04]  /*18ec0*/  STL [R1+0x3d88], R29 ;  /* 0x003d881d01007387 */ /* 0x0001e80000100800 */
[----:B0-----:R-:W2:Y:S01]  /*18ed0*/  LDL.LU R29, [R1+0xb24] ;  /* 0x000b2400011d7983 */ /* 0x001ea20000300800 */
[----:B----4-:R-:W-:-:S03]  /*18ee0*/  ISETP.GE.AND P3, PT, R11, RZ, PT ;  /* 0x000000ff0b00720c */ /* 0x010fc60003f66270 */
[----:B------:R-:W3:Y:S01]  /*18ef0*/  LDL.LU R11, [R1+0x3d8c] ;  /* 0x003d8c00010b7983 */ /* 0x000ee20000300800 */
[C---:B------:R-:W-:Y:S02]  /*18f00*/  ISETP.GT.U32.AND P0, PT, R0.reuse, R9, PT ;  /* 0x000000090000720c */ /* 0x040fe40003f04070 */
[----:B------:R-:W-:Y:S02]  /*18f10*/  ISETP.GT.U32.AND P6, PT, R0, R8, PT ;  /* 0x000000080000720c */ /* 0x000fe40003fc4070 */
[----:B------:R-:W-:Y:S01]  /*18f20*/  ISETP.GE.AND P2, PT, R17, RZ, PT ;  /* 0x000000ff1100720c */ /* 0x000fe20003f46270 */
[----:B------:R-:W-:-:S04]  /*18f30*/  IMAD.HI.U32 R17, R6, R10, RZ ;  /* 0x0000000a06117227 */ /* 0x000fc800078e00ff */
[----:B------:R-:W-:-:S04]  /*18f40*/  IMAD.MOV R17, RZ, RZ, -R17 ;  /* 0x000000ffff117224 */ /* 0x000fc800078e0a11 */
[--C-:B------:R-:W-:Y:S02]  /*18f50*/  @!P0 IMAD.IADD R9, R9, 0x1, -R0.reuse ;  /* 0x0000000109098824 */ /* 0x100fe400078e0a00 */
[----:B------:R-:W-:-:S03]  /*18f60*/  @!P6 IMAD.IADD R8, R8, 0x1, -R0 ;  /* 0x000000010808e824 */ /* 0x000fc600078e0a00 */
[C---:B------:R-:W-:Y:S01]  /*18f70*/  ISETP.GT.U32.AND P0, PT, R0.reuse, R9, PT ;  /* 0x000000090000720c */ /* 0x040fe20003f04070 */
[C---:B------:R-:W-:Y:S01]  /*18f80*/  IMAD R10, R0.reuse, R17, R10 ;  /* 0x00000011000a7224 */ /* 0x040fe200078e020a */
[----:B------:R-:W-:Y:S01]  /*18f90*/  ISETP.GT.U32.AND P6, PT, R0, R8, PT ;  /* 0x000000080000720c */ /* 0x000fe20003fc4070 */
[----:B------:R-:W-:-:S04]  /*18fa0*/  IMAD.HI.U32 R17, R6, R12, RZ ;  /* 0x0000000c06117227 */ /* 0x000fc800078e00ff */
[----:B------:R-:W-:-:S04]  /*18fb0*/  IMAD.MOV R17, RZ, RZ, -R17 ;  /* 0x000000ffff117224 */ /* 0x000fc800078e0a11 */
[----:B------:R-:W-:Y:S02]  /*18fc0*/  IMAD R12, R0, R17, R12 ;  /* 0x00000011000c7224 */ /* 0x000fe400078e020c */
[--C-:B------:R-:W-:Y:S01]  /*18fd0*/  @!P0 IMAD.IADD R9, R9, 0x1, -R0.reuse ;  /* 0x0000000109098824 */ /* 0x100fe200078e0a00 */
[----:B------:R-:W-:Y:S01]  /*18fe0*/  ISETP.GE.AND P0, PT, R19, RZ, PT ;  /* 0x000000ff1300720c */ /* 0x000fe20003f06270 */
[----:B------:R-:W-:Y:S02]  /*18ff0*/  @!P6 IMAD.IADD R8, R8, 0x1, -R0 ;  /* 0x000000010808e824 */ /* 0x000fe400078e0a00 */
[----:B------:R-:W-:-:S04]  /*19000*/  IMAD.HI.U32 R19, R6, R16, RZ ;  /* 0x0000001006137227 */ /* 0x000fc800078e00ff */
[----:B------:R-:W-:Y:S02]  /*19010*/  @!P1 IMAD.MOV R8, RZ, RZ, -R8 ;  /* 0x000000ffff089224 */ /* 0x000fe400078e0a08 */
[----:B------:R-:W-:-:S04]  /*19020*/  IMAD.MOV R19, RZ, RZ, -R19 ;  /* 0x000000ffff137224 */ /* 0x000fc800078e0a13 */
[----:B------:R-:W-:Y:S01]  /*19030*/  IMAD R19, R0, R19, R16 ;  /* 0x0000001300137224 */ /* 0x000fe200078e0210 */
[----:B--2---:R-:W-:Y:S02]  /*19040*/  IABS R16, R29 ;  /* 0x0000001d00107213 */ /* 0x004fe40000000000 */
[----:B---3--:R-:W-:-:S05]  /*19050*/  MOV R17, R11 ;  /* 0x0000000b00117202 */ /* 0x008fca0000000f00 */
[----:B------:R-:W-:-:S05]  /*19060*/  @!P5 IMAD.MOV R17, RZ, RZ, -R17 ;  /* 0x000000ffff11d224 */ /* 0x000fca00078e0a11 */
[----:B------:R-:W-:Y:S04]  /*19070*/  STL [R1+0x274], R17 ;  /* 0x0002741101007387 */ /* 0x000fe80000100800 */
[----:B------:R0:W-:Y:S02]  /*19080*/  STL [R1+0x270], R8 ;  /* 0x0002700801007387 */ /* 0x0001e40000100800 */
[----:B0-----:R-:W-:Y:S02]  /*19090*/  IMAD.MOV.U32 R8, RZ, RZ, R29 ;  /* 0x000000ffff087224 */ /* 0x001fe400078e001d */
[----:B------:R-:W-:Y:S02]  /*190a0*/  IMAD.MOV.U32 R29, RZ, RZ, R7 ;  /* 0x000000ffff1d7224 */ /* 0x000fe400078e0007 */
[----:B------:R-:W2:Y:S01]  /*190b0*/  LDL.LU R7, [R1+0xb14] ;  /* 0x000b140001077983 */ /* 0x000ea20000300800 */
[----:B------:R-:W-:Y:S01]  /*190c0*/  ISETP.GT.U32.AND P6, PT, R0, R13, PT ;  /* 0x0000000d0000720c */ /* 0x000fe20003fc4070 */
[----:B------:R-:W-:-:S02]  /*190d0*/  IMAD.MOV.U32 R17, RZ, RZ, R9 ;  /* 0x000000ffff117224 */ /* 0x000fc400078e0009 */
[----:B------:R-:W3:Y:S01]  /*190e0*/  LDL.LU R9, [R1+0xb18] ;  /* 0x000b180001097983 */ /* 0x000ee20000300800 */
[----:B------:R-:W-:-:S09]  /*190f0*/  IMAD.HI.U32 R11, R6, R18, RZ ;  /* 0x00000012060b7227 */ /* 0x000fd200078e00ff */
[----:B------:R-:W-:Y:S02]  /*19100*/  @!P6 IMAD.IADD R13, R13, 0x1, -R0 ;  /* 0x000000010d0de824 */ /* 0x000fe400078e0a00 */
[----:B------:R-:W-:-:S03]  /*19110*/  @!P4 IMAD.MOV R29, RZ, RZ, -R29 ;  /* 0x000000ffff1dc224 */ /* 0x000fc600078e0a1d */
[C---:B------:R-:W-:Y:S01]  /*19120*/  ISETP.GT.U32.AND P5, PT, R0.reuse, R13, PT ;  /* 0x0000000d0000720c */ /* 0x040fe20003fa4070 */
[----:B------:R-:W-:Y:S02]  /*19130*/  @!P2 IMAD.MOV R17, RZ, RZ, -R17 ;  /* 0x000000ffff11a224 */ /* 0x000fe400078e0a11 */
[----:B------:R-:W-:Y:S01]  /*19140*/  IMAD.MOV R11, RZ, RZ, -R11 ;  /* 0x000000ffff0b7224 */ /* 0x000fe200078e0a0b */
[----:B------:R0:W-:Y:S03]  /*19150*/  STL [R1+0x26c], R29 ;  /* 0x00026c1d01007387 */ /* 0x0001e60000100800 */
[----:B------:R-:W-:Y:S01]  /*19160*/  IMAD R18, R0, R11, R18 ;  /* 0x0000000b00127224 */ /* 0x000fe200078e0212 */
[----:B0-----:R-:W4:Y:S04]  /*19170*/  LDL.LU R29, [R1+0x3d88] ;  /* 0x003d8800011d7983 */ /* 0x001f280000300800 */
[----:B------:R0:W-:Y:S01]  /*19180*/  STL [R1+0x268], R17 ;  /* 0x0002681101007387 */ /* 0x0001e20000100800 */
[----:B------:R-:W-:-:S03]  /*19190*/  @!P5 IMAD.IADD R13, R13, 0x1, -R0 ;  /* 0x000000010d0dd824 */ /* 0x000fc600078e0a00 */
[----:B0-----:R-:W4:Y:S04]  /*191a0*/  LDL R17, [R1+0xb28] ;  /* 0x000b280001117983 */ /* 0x001f280000100800 */
[----:B------:R-:W4:Y:S01]  /*191b0*/  LDL.LU R11, [R1+0xb1c] ;  /* 0x000b1c00010b7983 */ /* 0x000f220000300800 */
[----:B------:R-:W-:Y:S02]  /*191c0*/  ISETP.GT.U32.AND P6, PT, R0, R10, PT ;  /* 0x0000000a0000720c */ /* 0x000fe40003fc4070 */
[----:B--2---:R-:W-:Y:S01]  /*191d0*/  ISETP.GE.AND P2, PT, R7, RZ, PT ;  /* 0x000000ff0700720c */ /* 0x004fe20003f46270 */
[----:B------:R-:W-:Y:S02]  /*191e0*/  IMAD.MOV.U32 R7, RZ, RZ, R16 ;  /* 0x000000ffff077224 */ /* 0x000fe400078e0010 */
[----:B------:R-:W-:-:S02]  /*191f0*/  IMAD.MOV.U32 R16, RZ, RZ, R13 ;  /* 0x000000ffff107224 */ /* 0x000fc400078e000d */
[----:B------:R-:W2:Y:S01]  /*19200*/  LDL.LU R13, [R1+0xb2c] ;  /* 0x000b2c00010d7983 */ /* 0x000ea20000300800 */
[----:B------:R-:W-:-:S05]  /*19210*/  ISETP.GT.U32.AND P1, PT, R0, R2, PT ;  /* 0x000000020000720c */ /* 0x000fca0003f24070 */
[----:B------:R-:W-:-:S05]  /*19220*/  @!P6 IMAD.IADD R10, R10, 0x1, -R0 ;  /* 0x000000010a0ae824 */ /* 0x000fca00078e0a00 */
[C---:B------:R-:W-:Y:S02]  /*19230*/  ISETP.GT.U32.AND P6, PT, R0.reuse, R10, PT ;  /* 0x0000000a0000720c */ /* 0x040fe40003fc4070 */
[C---:B------:R-:W-:Y:S02]  /*19240*/  ISETP.GT.U32.AND P5, PT, R0.reuse, R19, PT ;  /* 0x000000130000720c */ /* 0x040fe40003fa4070 */
[----:B------:R-:W-:Y:S01]  /*19250*/  ISETP.GT.U32.AND P4, PT, R0, R12, PT ;  /* 0x0000000c0000720c */ /* 0x000fe20003f84070 */
[----:B------:R-:W-:Y:S01]  /*19260*/  @!P1 IMAD.IADD R2, R2, 0x1, -R0 ;  /* 0x0000000102029824 */ /* 0x000fe200078e0a00 */
[----:B---3--:R-:W-:Y:S01]  /*19270*/  ISETP.GE.AND P1, PT, R9, RZ, PT ;  /* 0x000000ff0900720c */ /* 0x008fe20003f26270 */
[----:B------:R-:W-:Y:S02]  /*19280*/  IMAD.MOV.U32 R9, RZ, RZ, R8 ;  /* 0x000000ffff097224 */ /* 0x000fe400078e0008 */
[----:B------:R-:W-:-:S04]  /*19290*/  IMAD.HI.U32 R8, R6, R7, RZ ;  /* 0x0000000706087227 */ /* 0x000fc800078e00ff */
[----:B------:R-:W-:Y:S02]  /*192a0*/  IMAD.MOV R8, RZ, RZ, -R8 ;  /* 0x000000ffff087224 */ /* 0x000fe400078e0a08 */
[--C-:B------:R-:W-:Y:S01]  /*192b0*/  @!P6 IMAD.IADD R10, R10, 0x1, -R0.reuse ;  /* 0x000000010a0ae824 */ /* 0x100fe200078e0a00 */
[C---:B------:R-:W-:Y:S01]  /*192c0*/  ISETP.GT.U32.AND P6, PT, R0.reuse, R18, PT ;  /* 0x000000120000720c */ /* 0x040fe20003fc4070 */
[----:B------:R-:W-:Y:S02]  /*192d0*/  IMAD R7, R0, R8, R7 ;  /* 0x0000000800077224 */ /* 0x000fe400078e0207 */
[----:B------:R-:W-:Y:S02]  /*192e0*/  IMAD.MOV.U32 R8, RZ, RZ, R9 ;  /* 0x000000ffff087224 */ /* 0x000fe400078e0009 */
[----:B------:R-:W-:Y:S02]  /*192f0*/  @!P5 IMAD.IADD R19, R19, 0x1, -R0 ;  /* 0x000000011313d824 */ /* 0x000fe400078e0a00 */
[----:B------:R-:W-:-:S02]  /*19300*/  IMAD.MOV.U32 R9, RZ, RZ, R2 ;  /* 0x000000ffff097224 */ /* 0x000fc400078e0002 */
[--C-:B------:R-:W-:Y:S02]  /*19310*/  @!P4 IMAD.IADD R12, R12, 0x1, -R0.reuse ;  /* 0x000000010c0cc824 */ /* 0x100fe400078e0a00 */
[----:B------:R-:W-:Y:S01]  /*19320*/  @!P3 IMAD.MOV R9, RZ, RZ, -R9 ;  /* 0x000000ffff09b224 */ /* 0x000fe200078e0a09 */
[----:B------:R-:W-:Y:S01]  /*19330*/  ISETP.GT.U32.AND P3, PT, R0, R19, PT ;  /* 0x000000130000720c */ /* 0x000fe20003f64070 */
[----:B------:R-:W-:Y:S01]  /*19340*/  @!P6 IMAD.IADD R18, R18, 0x1, -R0 ;  /* 0x000000011212e824 */ /* 0x000fe200078e0a00 */
[C---:B------:R-:W-:Y:S01]  /*19350*/  ISETP.GT.U32.AND P4, PT, R0.reuse, R12, PT ;  /* 0x0000000c0000720c */ /* 0x040fe20003f84070 */
[----:B------:R-:W-:Y:S01]  /*19360*/  @!P0 IMAD.MOV R16, RZ, RZ, -R16 ;  /* 0x000000ffff108224 */ /* 0x000fe200078e0a10 */
[----:B----4-:R-:W-:Y:S02]  /*19370*/  ISETP.GE.AND P5, PT, R29, RZ, PT ;  /* 0x000000ff1d00720c */ /* 0x010fe40003fa6270 */
[----:B------:R-:W-:Y:S02]  /*19380*/  ISETP.GT.U32.AND P6, PT, R0, R18, PT ;  /* 0x000000120000720c */ /* 0x000fe40003fc4070 */
[----:B------:R-:W-:Y:S01]  /*19390*/  ISETP.GE.AND P0, PT, R11, RZ, PT ;  /* 0x000000ff0b00720c */ /* 0x000fe20003f06270 */
[----:B------:R-:W-:Y:S04]  /*193a0*/  STL [R1+0x264], R16 ;  /* 0x0002641001007387 */ /* 0x000fe80000100800 */
[--C-:B------:R-:W-:Y:S01]  /*193b0*/  @!P3 IMAD.IADD R19, R19, 0x1, -R0.reuse ;  /* 0x000000011313b824 */ /* 0x100fe200078e0a00 */
[----:B------:R-:W3:Y:S01]  /*193c0*/  LDL.LU R29, [R1+0xb34] ;  /* 0x000b3400011d7983 */ /* 0x000ee20000300800 */
[----:B------:R-:W-:-:S03]  /*193d0*/  @!P4 IMAD.IADD R12, R12, 0x1, -R0 ;  /* 0x000000010c0cc824 */ /* 0x000fc600078e0a00 */
[----:B------:R0:W-:Y:S01]  /*193e0*/  STL [R1+0x260], R9 ;  /* 0x0002600901007387 */ /* 0x0001e20000100800 */
[----:B------:R-:W-:Y:S02]  /*193f0*/  @!P1 IMAD.MOV R12, RZ, RZ, -R12 ;  /* 0x000000ffff0c9224 */ /* 0x000fe400078e0a0c */
[----:B------:R-:W-:Y:S01]  /*19400*/  @!P6 IMAD.IADD R18, R18, 0x1, -R0 ;  /* 0x000000011212e824 */ /* 0x000fe200078e0a00 */
[----:B------:R-:W4:Y:S01]  /*19410*/  LDL.LU R11, [R1+0xb30] ;  /* 0x000b3000010b7983 */ /* 0x000f220000300800 */
[----:B0-----:R-:W-:-:S03]  /*19420*/  IMAD.MOV.U32 R9, RZ, RZ, R10 ;  /* 0x000000ffff097224 */ /* 0x001fc600078e000a */
[----:B------:R-:W3:Y:S01]  /*19430*/  LDL.LU R10, [R1+0xb28] ;  /* 0x000b2800010a7983 */ /* 0x000ee20000300800 */
[----:B------:R-:W-:-:S05]  /*19440*/  @!P2 IMAD.MOV R9, RZ, RZ, -R9 ;  /* 0x000000ffff09a224 */ /* 0x000fca00078e0a09 */
[----:B------:R0:W-:Y:S04]  /*19450*/  STL [R1+0x25c], R9 ;  /* 0x00025c0901007387 */ /* 0x0001e80000100800 */
[----:B0-----:R-:W3:Y:S04]  /*19460*/  LDL R9, [R1+0xb3c] ;  /* 0x000b3c0001097983 */ /* 0x001ee80000100800 */
[----:B------:R-:W-:Y:S01]  /*19470*/  STL [R1+0x258], R12 ;  /* 0x0002580c01007387 */ /* 0x000fe20000100800 */
[----:B--2---:R-:W-:Y:S02]  /*19480*/  IABS R16, R13 ;  /* 0x0000000d00107213 */ /* 0x004fe40000000000 */
[----:B------:R-:W-:Y:S01]  /*19490*/  ISETP.GE.AND P3, PT, R13, RZ, PT ;  /* 0x000000ff0d00720c */ /* 0x000fe20003f66270 */
[----:B------:R-:W-:-:S04]  /*194a0*/  IMAD.MOV.U32 R13, RZ, RZ, R19 ;  /* 0x000000ffff0d7224 */ /* 0x000fc800078e0013 */
[----:B------:R-:W-:-:S05]  /*194b0*/  @!P0 IMAD.MOV R13, RZ, RZ, -R13 ;  /* 0x000000ffff0d8224 */ /* 0x000fca00078e0a0d */
[----:B------:R0:W-:Y:S02]  /*194c0*/  STL [R1+0x254], R13 ;  /* 0x0002540d01007387 */ /* 0x0001e40000100800 */
[----:B0-----:R-:W-:Y:S02]  /*194d0*/  IMAD.MOV.U32 R13, RZ, RZ, R18 ;  /* 0x000000ffff0d7224 */ /* 0x001fe400078e0012 */
[----:B------:R-:W2:Y:S02]  /*194e0*/  LDL.LU R18, [R1+0xb40] ;  /* 0x000b400001127983 */ /* 0x000ea40000300800 */
[----:B------:R-:W-:-:S05]  /*194f0*/  @!P5 IMAD.MOV R13, RZ, RZ, -R13 ;  /* 0x000000ffff0dd224 */ /* 0x000fca00078e0a0d */
[----:B------:R2:W-:Y:S04]  /*19500*/  STL [R1+0x250], R13 ;  /* 0x0002500d01007387 */ /* 0x0005e80000100800 */
[----:B------:R-:W3:Y:S01]  /*19510*/  LDL.LU R19, [R1+0xb48] ;  /* 0x000b480001137983 */ /* 0x000ee20000300800 */
[----:B------:R-:W-:Y:S02]  /*19520*/  ISETP.GT.U32.AND P4, PT, R0, R7, PT ;  /* 0x000000070000720c */ /* 0x000fe40003f84070 */
[----:B------:R-:W-:Y:S01]  /*19530*/  ISETP.GE.AND P2, PT, R8, RZ, PT ;  /* 0x000000ff0800720c */ /* 0x000fe20003f46270 */
[----:B------:R-:W-:-:S04]  /*19540*/  IMAD.HI.U32 R8, R6, R16, RZ ;  /* 0x0000001006087227 */ /* 0x000fc800078e00ff */
[----:B------:R-:W-:Y:S01]  /*19550*/  IMAD.MOV R8, RZ, RZ, -R8 ;  /* 0x000000ffff087224 */ /* 0x000fe200078e0a08 */
[----:B--2---:R-:W-:Y:S01]  /*19560*/  IABS R13, R18 ;  /* 0x00000012000d7213 */ /* 0x004fe20000000000 */
[----:B------:R0:W-:Y:S04]  /*19570*/  STL [R1+0x3d80], R18 ;  /* 0x003d801201007387 */ /* 0x0001e80000100800 */
[----:B0-----:R-:W2:Y:S01]  /*19580*/  LDL R18, [R1+0xb44] ;  /* 0x000b440001127983 */ /* 0x001ea20000100800 */
[----:B----4-:R-:W-:Y:S01]  /*19590*/  IABS R12, R11 ;  /* 0x0000000b000c7213 */ /* 0x010fe20000000000 */
[----:B------:R-:W-:Y:S01]  /*195a0*/  @!P4 IMAD.IADD R7, R7, 0x1, -R0 ;  /* 0x000000010707c824 */ /* 0x000fe200078e0a00 */
[----:B------:R-:W-:Y:S01]  /*195b0*/  ISETP.GE.AND P4, PT, R11, RZ, PT ;  /* 0x000000ff0b00720c */ /* 0x000fe20003f86270 */
[----:B------:R-:W-:Y:S01]  /*195c0*/  IMAD R16, R0, R8, R16 ;  /* 0x0000000800107224 */ /* 0x000fe200078e0210 */
[----:B---3--:R-:W-:Y:S01]  /*195d0*/  IABS R11, R9 ;  /* 0x00000009000b7213 */ /* 0x008fe20000000000 */
[----:B------:R-:W-:Y:S01]  /*195e0*/  IMAD.HI.U32 R9, R6, R12, RZ ;  /* 0x0000000c06097227 */ /* 0x000fe200078e00ff */
[----:B------:R-:W-:-:S02]  /*195f0*/  ISETP.GE.AND P1, PT, R10, RZ, PT ;  /* 0x000000ff0a00720c */ /* 0x000fc40003f26270 */
[----:B------:R-:W-:Y:S01]  /*19600*/  ISETP.GT.U32.AND P5, PT, R0, R16, PT ;  /* 0x000000100000720c */ /* 0x000fe20003fa4070 */
[----:B------:R-:W-:Y:S01]  /*19610*/  IMAD.MOV R9, RZ, RZ, -R9 ;  /* 0x000000ffff097224 */ /* 0x000fe200078e0a09 */
[----:B------:R-:W-:-:S03]  /*19620*/  IABS R10, R20 ;  /* 0x00000014000a7213 */ /* 0x000fc60000000000 */
[----:B------:R-:W-:Y:S02]  /*19630*/  IMAD R12, R0, R9, R12 ;  /* 0x00000009000c7224 */ /* 0x000fe400078e020c */
[----:B------:R-:W-:-:S04]  /*19640*/  IMAD.HI.U32 R9, R6, R10, RZ ;  /* 0x0000000a06097227 */ /* 0x000fc800078e00ff */
[----:B------:R-:W-:Y:S01]  /*19650*/  IMAD.MOV R9, RZ, RZ, -R9 ;  /* 0x000000ffff097224 */ /* 0x000fe200078e0a09 */
[----:B------:R-:W-:Y:S01]  /*19660*/  IABS R8, R29 ;  /* 0x0000001d00087213 */ /* 0x000fe20000000000 */
[----:B------:R-:W-:Y:S01]  /*19670*/  @!P5 IMAD.IADD R16, R16, 0x1, -R0 ;  /* 0x000000011010d824 */ /* 0x000fe200078e0a00 */
[----:B------:R-:W-:Y:S01]  /*19680*/  ISETP.GE.AND P5, PT, R29, RZ, PT ;  /* 0x000000ff1d00720c */ /* 0x000fe20003fa6270 */
[----:B------:R-:W-:Y:S01]  /*19690*/  IMAD R10, R0, R9, R10 ;  /* 0x00000009000a7224 */ /* 0x000fe200078e020a */
[----:B------:R-:W3:Y:S01]  /*196a0*/  LDL.LU R29, [R1+0xb4c] ;  /* 0x000b4c00011d7983 */ /* 0x000ee20000300800 */
[----:B------:R-:W-:-:S05]  /*196b0*/  IABS R17, R17 ;  /* 0x0000001100117213 */ /* 0x000fca0000000000 */
[----:B------:R-:W-:-:S04]  /*196c0*/  IMAD.HI.U32 R2, R6, R17, RZ ;  /* 0x0000001106027227 */ /* 0x000fc800078e00ff */
[----:B------:R-:W-:-:S04]  /*196d0*/  IMAD.MOV R2, RZ, RZ, -R2 ;  /* 0x000000ffff027224 */ /* 0x000fc800078e0a02 */
[----:B------:R-:W-:-:S05]  /*196e0*/  IMAD R17, R0, R2, R17 ;  /* 0x0000000200117224 */ /* 0x000fca00078e0211 */
[----:B------:R-:W-:Y:S01]  /*196f0*/  ISETP.GT.U32.AND P6, PT, R0, R17, PT ;  /* 0x000000110000720c */ /* 0x000fe20003fc4070 */
[----:B------:R-:W-:Y:S01]  /*19700*/  IMAD.HI.U32 R2, R6, R8, RZ ;  /* 0x0000000806027227 */ /* 0x000fe200078e00ff */
[----:B--2---:R-:W-:Y:S02]  /*19710*/  IABS R9, R18 ;  /* 0x0000001200097213 */ /* 0x004fe40000000000 */
[----:B------:R-:W2:Y:S09]  /*19720*/  LDL.LU R18, [R1+0xb3c] ;  /* 0x000b3c0001127983 */ /* 0x000eb20000300800 */
[----:B------:R-:W-:Y:S01]  /*19730*/  @!P6 IMAD.IADD R17, R17, 0x1, -R0 ;  /* 0x000000011111e824 */ /* 0x000fe200078e0a00 */
[----:B------:R-:W-:-:S04]  /*19740*/  ISETP.GT.U32.AND P6, PT, R0, R7, PT ;  /* 0x000000070000720c */ /* 0x000fc80003fc4070 */
[----:B------:R-:W-:Y:S01]  /*19750*/  ISETP.GT.U32.AND P0, PT, R0, R17, PT ;  /* 0x000000110000720c */ /* 0x000fe20003f04070 */
[----:B------:R-:W-:-:S04]  /*19760*/  IMAD.MOV R2, RZ, RZ, -R2 ;  /* 0x000000ffff027224 */ /* 0x000fc800078e0a02 */
[----:B------:R-:W-:-:S04]  /*19770*/  IMAD R8, R0, R2, R8 ;  /* 0x0000000200087224 */ /* 0x000fc800078e0208 */
[----:B------:R-:W-:Y:S01]  /*19780*/  @!P6 IMAD.IADD R7, R7, 0x1, -R0 ;  /* 0x000000010707e824 */ /* 0x000fe200078e0a00 */
[----:B------:R-:W-:-:S03]  /*19790*/  ISETP.GT.U32.AND P6, PT, R0, R12, PT ;  /* 0x0000000c0000720c */ /* 0x000fc60003fc4070 */
[----:B------:R-:W-:Y:S01]  /*197a0*/  @!P0 IMAD.IADD R17, R17, 0x1, -R0 ;  /* 0x0000000111118824 */ /* 0x000fe200078e0a00 */
[----:B------:R-:W-:Y:S01]  /*197b0*/  ISETP.GT.U32.AND P0, PT, R0, R8, PT ;  /* 0x000000080000720c */ /* 0x000fe20003f04070 */
[----:B------:R-:W-:-:S05]  /*197c0*/  @!P2 IMAD.MOV R7, RZ, RZ, -R7 ;  /* 0x000000ffff07a224 */ /* 0x000fca00078e0a07 */
[----:B------:R0:W-:Y:S03]  /*197d0*/  STL [R1+0x24c], R7 ;  /* 0x00024c0701007387 */ /* 0x0001e60000100800 */
[----:B------:R-:W-:Y:S01]  /*197e0*/  @!P6 IMAD.IADD R12, R12, 0x1, -R0 ;  /* 0x000000010c0ce824 */ /* 0x000fe200078e0a00 */
[----:B------:R-:W-:-:S03]  /*197f0*/  ISETP.GT.U32.AND P6, PT, R0, R16, PT ;  /* 0x000000100000720c */ /* 0x000fc60003fc4070 */
[--C-:B------:R-:W-:Y:S01]  /*19800*/  @!P0 IMAD.IADD R8, R8, 0x1, -R0.reuse ;  /* 0x0000000108088824 */ /* 0x100fe200078e0a00 */
[----:B0-----:R-:W-:Y:S02]  /*19810*/  MOV R7, R17 ;  /* 0x0000001100077202 */ /* 0x001fe40000000f00 */
[C---:B------:R-:W-:Y:S02]  /*19820*/  ISETP.GT.U32.AND P2, PT, R0.reuse, R12, PT ;  /* 0x0000000c0000720c */ /* 0x040fe40003f44070 */
[C---:B------:R-:W-:Y:S01]  /*19830*/  ISETP.GT.U32.AND P0, PT, R0.reuse, R8, PT ;  /* 0x000000080000720c */ /* 0x040fe20003f04070 */
[----:B------:R-:W-:Y:S01]  /*19840*/  @!P1 IMAD.MOV R7, RZ, RZ, -R7 ;  /* 0x000000ffff079224 */ /* 0x000fe200078e0a07 */
[----:B------:R-:W-:Y:S01]  /*19850*/  ISETP.GT.U32.AND P1, PT, R0, R10, PT ;  /* 0x0000000a0000720c */ /* 0x000fe20003f24070 */
[----:B------:R0:W-:Y:S02]  /*19860*/  STL [R1+0x3d84], R3 ;  /* 0x003d840301007387 */ /* 0x0001e40000100800 */
[----:B------:R-:W-:-:S02]  /*19870*/  @!P6 IMAD.IADD R16, R16, 0x1, -R0 ;  /* 0x000000011010e824 */ /* 0x000fc400078e0a00 */
[----:B0-----:R-:W-:-:S04]  /*19880*/  IMAD.MOV.U32 R3, RZ, RZ, R20 ;  /* 0x000000ffff037224 */ /* 0x001fc800078e0014 */
[--C-:B------:R-:W-:Y:S02]  /*19890*/  @!P2 IMAD.IADD R12, R12, 0x1, -R0.reuse ;  /* 0x000000010c0ca824 */ /* 0x100fe400078e0a00 */
[--C-:B------:R-:W-:Y:S01]  /*198a0*/  @!P0 IMAD.IADD R8, R8, 0x1, -R0.reuse ;  /* 0x0000000108088824 */ /* 0x100fe200078e0a00 */
[----:B------:R-:W-:Y:S01]  /*198b0*/  ISETP.GE.AND P0, PT, R3, RZ, PT ;  /* 0x000000ff0300720c */ /* 0x000fe20003f06270 */
[----:B------:R-:W-:Y:S02]  /*198c0*/  @!P1 IMAD.IADD R10, R10, 0x1, -R0 ;  /* 0x000000010a0a9824 */ /* 0x000fe400078e0a00 */
[----:B------:R-:W-:Y:S01]  /*198d0*/  IMAD.MOV.U32 R3, RZ, RZ, R16 ;  /* 0x000000ffff037224 */ /* 0x000fe200078e0010 */
[----:B------:R-:W-:Y:S03]  /*198e0*/  STL [R1+0x224], R7 ;  /* 0x0002240701007387 */ /* 0x000fe60000100800 */
[----:B------:R-:W-:Y:S01]  /*198f0*/  @!P3 IMAD.MOV R3, RZ, RZ, -R3 ;  /* 0x000000ffff03b224 */ /* 0x000fe200078e0a03 */
[----:B------:R-:W4:Y:S04]  /*19900*/  LDL.LU R20, [R1+0xb54] ;  /* 0x000b540001147983 */ /* 0x000f280000300800 */
[----:B------:R-:W4:Y:S01]  /*19910*/  LDL R16, [R1+0xb50] ;  /* 0x000b500001107983 */ /* 0x000f220000100800 */
[----:B--2---:R-:W-:Y:S01]  /*19920*/  ISETP.GE.AND P1, PT, R18, RZ, PT ;  /* 0x000000ff1200720c */ /* 0x004fe20003f26270 */
[----:B------:R-:W-:-:S02]  /*19930*/  IMAD.MOV.U32 R18, RZ, RZ, R12 ;  /* 0x000000ffff127224 */ /* 0x000fc400078e000c */
[----:B------:R-:W2:Y:S02]  /*19940*/  LDL.LU R12, [R1+0xb44] ;  /* 0x000b4400010c7983 */ /* 0x000ea40000300800 */
[----:B------:R-:W-:Y:S02]  /*19950*/  @!P4 IMAD.MOV R18, RZ, RZ, -R18 ;  /* 0x000000ffff12c224 */ /* 0x000fe400078e0a12 */
[----:B------:R0:W-:Y:S04]  /*19960*/  STL [R1+0x234], R3 ;  /* 0x0002340301007387 */ /* 0x0001e80000100800 */
[----:B0-----:R-:W2:Y:S04]  /*19970*/  LDL.LU R3, [R1+0x3d84] ;  /* 0x003d840001037983 */ /* 0x001ea80000300800 */
[----:B------:R0:W-:Y:S04]  /*19980*/  STL [R1+0x244], R18 ;  /* 0x0002441201007387 */ /* 0x0001e80000100800 */
[----:B0-----:R-:W3:Y:S01]  /*19990*/  LDL.LU R18, [R1+0x3d80] ;  /* 0x003d800001127983 */ /* 0x001ee20000300800 */
[----:B------:R-:W-:-:S04]  /*199a0*/  IMAD.HI.U32 R2, R6, R11, RZ ;  /* 0x0000000b06027227 */ /* 0x000fc800078e00ff */
[----:B------:R-:W-:-:S04]  /*199b0*/  IMAD.MOV R2, RZ, RZ, -R2 ;  /* 0x000000ffff027224 */ /* 0x000fc800078e0a02 */
[----:B------:R-:W-:Y:S02]  /*199c0*/  IMAD R11, R0, R2, R11 ;  /* 0x00000002000b7224 */ /* 0x000fe400078e020b */
[----:B------:R-:W-:-:S04]  /*199d0*/  IMAD.HI.U32 R2, R6, R13, RZ ;  /* 0x0000000d06027227 */ /* 0x000fc800078e00ff */
[----:B------:R-:W-:Y:S01]  /*199e0*/  IMAD.MOV R2, RZ, RZ, -R2 ;  /* 0x000000ffff027224 */ /* 0x000fe200078e0a02 */
[----:B------:R-:W-:-:S03]  /*199f0*/  ISETP.GT.U32.AND P6, PT, R0, R11, PT ;  /* 0x0000000b0000720c */ /* 0x000fc60003fc4070 */
[----:B------:R-:W-:-:S05]  /*19a00*/  IMAD R13, R0, R2, R13 ;  /* 0x00000002000d7224 */ /* 0x000fca00078e020d */
[----:B------:R-:W-:Y:S01]  /*19a10*/  ISETP.GT.U32.AND P2, PT, R0, R13, PT ;  /* 0x0000000d0000720c */ /* 0x000fe20003f44070 */
[----:B------:R-:W-:Y:S01]  /*19a20*/  IMAD.HI.U32 R7, R6, R9, RZ ;  /* 0x0000000906077227 */ /* 0x000fe200078e00ff */
[----:B---3--:R-:W-:Y:S02]  /*19a30*/  ISETP.GE.AND P4, PT, R18, RZ, PT ;  /* 0x000000ff1200720c */ /* 0x008fe40003f86270 */
[----:B------:R-:W3:Y:S01]  /*19a40*/  LDL R18, [R1+0xb58] ;  /* 0x000b580001127983 */ /* 0x000ee20000100800 */
[----:B------:R-:W-:Y:S01]  /*19a50*/  @!P6 IMAD.IADD R11, R11, 0x1, -R0 ;  /* 0x000000010b0be824 */ /* 0x000fe200078e0a00 */
[----:B------:R-:W-:Y:S01]  /*19a60*/  IABS R17, R19 ;  /* 0x0000001300117213 */ /* 0x000fe20000000000 */
[----:B------:R-:W-:Y:S01]  /*19a70*/  IMAD.MOV R7, RZ, RZ, -R7 ;  /* 0x000000ffff077224 */ /* 0x000fe200078e0a07 */
[----:B------:R-:W-:-:S05]  /*19a80*/  ISETP.GT.U32.AND P6, PT, R0, R10, PT ;  /* 0x0000000a0000720c */ /* 0x000fca0003fc4070 */
[----:B------:R-:W-:Y:S02]  /*19a90*/  @!P2 IMAD.IADD R13, R13, 0x1, -R0 ;  /* 0x000000010d0da824 */ /* 0x000fe400078e0a00 */
[----:B------:R-:W-:Y:S01]  /*19aa0*/  IMAD.HI.U32 R2, R6, R17, RZ ;  /* 0x0000001106027227 */ /* 0x000fe200078e00ff */
[----:B------:R-:W-:-:S03]  /*19ab0*/  ISETP.GT.U32.AND P3, PT, R0, R11, PT ;  /* 0x0000000b0000720c */ /* 0x000fc60003f64070 */
[C---:B------:R-:W-:Y:S01]  /*19ac0*/  IMAD R9, R0.reuse, R7, R9 ;  /* 0x0000000700097224 */ /* 0x040fe200078e0209 */
[----:B------:R-:W-:Y:S01]  /*19ad0*/  IABS R7, R29 ;  /* 0x0000001d00077213 */ /* 0x000fe20000000000 */
[----:B------:R-:W-:Y:S01]  /*19ae0*/  IMAD.MOV R2, RZ, RZ, -R2 ;  /* 0x000000ffff027224 */ /* 0x000fe200078e0a02 */
[C---:B------:R-:W-:Y:S01]  /*19af0*/  ISETP.GT.U32.AND P2, PT, R0.reuse, R13, PT ;  /* 0x0000000d0000720c */ /* 0x040fe20003f44070 */
[----:B------:R-:W-:Y:S01]  /*19b00*/  @!P5 IMAD.MOV R8, RZ, RZ, -R8 ;  /* 0x000000ffff08d224 */ /* 0x000fe200078e0a08 */
[C---:B------:R-:W-:Y:S01]  /*19b10*/  ISETP.GT.U32.AND P5, PT, R0.reuse, R9, PT ;  /* 0x000000090000720c */ /* 0x040fe20003fa4070 */
[----:B------:R-:W-:Y:S02]  /*19b20*/  IMAD R17, R0, R2, R17 ;  /* 0x0000000200117224 */ /* 0x000fe400078e0211 */
[----:B------:R-:W-:Y:S01]  /*19b30*/  @!P6 IMAD.IADD R10, R10, 0x1, -R0 ;  /* 0x000000010a0ae824 */ /* 0x000fe200078e0a00 */
[----:B------:R0:W-:Y:S01]  /*19b40*/  STL [R1+0x248], R8 ;  /* 0x0002480801007387 */ /* 0x0001e20000100800 */
[----:B------:R-:W-:-:S03]  /*19b50*/  IMAD.HI.U32 R2, R6, R7, RZ ;  /* 0x0000000706027227 */ /* 0x000fc600078e00ff */
[----:B----4-:R1:W-:Y:S01]  /*19b60*/  STL [R1+0x3d7c], R20 ;  /* 0x003d7c1401007387 */ /* 0x0103e20000100800 */
[----:B------:R-:W-:Y:S01]  /*19b70*/  IMAD.MOV R2, RZ, RZ, -R2 ;  /* 0x000000ffff027224 */ /* 0x000fe200078e0a02 */
[----:B0-----:R-:W-:Y:S01]  /*19b80*/  IABS R8, R20 ;  /* 0x0000001400087213 */ /* 0x001fe20000000000 */
[----:B------:R-:W-:Y:S02]  /*19b90*/  @!P3 IMAD.IADD R11, R11, 0x1, -R0 ;  /* 0x000000010b0bb824 */ /* 0x000fe400078e0a00 */
[----:B-1----:R-:W-:Y:S01]  /*19ba0*/  IMAD.MOV.U32 R20, RZ, RZ, R10 ;  /* 0x000000ffff147224 */ /* 0x002fe200078e000a */
[----:B--2---:R-:W-:Y:S01]  /*19bb0*/  ISETP.GE.AND P6, PT, R12, RZ, PT ;  /* 0x000000ff0c00720c */ /* 0x004fe20003fc6270 */
[----:B------:R-:W-:Y:S02]  /*19bc0*/  @!P2 IMAD.IADD R13, R13, 0x1, -R0 ;  /* 0x000000010d0da824 */ /* 0x000fe400078e0a00 */
[----:B------:R-:W-:Y:S01]  /*19bd0*/  @!P0 IMAD.MOV R20, RZ, RZ, -R20 ;  /* 0x000000ffff148224 */ /* 0x000fe200078e0a14 */
[----:B------:R-:W-:Y:S01]  /*19be0*/  IABS R12, R16 ;  /* 0x00000010000c7213 */ /* 0x000fe20000000000 */
[----:B------:R-:W-:Y:S01]  /*19bf0*/  IMAD R7, R0, R2, R7 ;  /* 0x0000000200077224 */ /* 0x000fe200078e0207 */
[----:B------:R-:W-:Y:S01]  /*19c00*/  ISETP.GE.AND P2, PT, R19, RZ, PT ;  /* 0x000000ff1300720c */ /* 0x000fe20003f46270 */
[----:B------:R-:W-:Y:S01]  /*19c10*/  @!P5 IMAD.IADD R9, R9, 0x1, -R0 ;  /* 0x000000010909d824 */ /* 0x000fe200078e0a00 */
[----:B------:R-:W-:Y:S01]  /*19c20*/  ISETP.GE.AND P5, PT, R29, RZ, PT ;  /* 0x000000ff1d00720c */ /* 0x000fe20003fa6270 */
[----:B------:R-:W2:Y:S01]  /*19c30*/  LDL.LU R19, [R1+0xb5c] ;  /* 0x000b5c0001137983 */ /* 0x000ea20000300800 */
[----:B------:R-:W-:-:S03]  /*19c40*/  IMAD.HI.U32 R16, R6, R12, RZ ;  /* 0x0000000c06107227 */ /* 0x000fc600078e00ff */
[----:B------:R-:W4:Y:S04]  /*19c50*/  LDL.LU R29, [R1+0xb60] ;  /* 0x000b6000011d7983 */ /* 0x000f280000300800 */
[----:B------:R0:W-:Y:S02]  /*19c60*/  STL [R1+0x240], R20 ;  /* 0x0002401401007387 */ /* 0x0001e40000100800 */
[----:B0-----:R-:W-:-:S04]  /*19c70*/  IMAD.MOV.U32 R20, RZ, RZ, R13 ;  /* 0x000000ffff147224 */ /* 0x001fc800078e000d */
[----:B------:R-:W-:Y:S01]  /*19c80*/  @!P4 IMAD.MOV R20, RZ, RZ, -R20 ;  /* 0x000000ffff14c224 */ /* 0x000fe200078e0a14 */
[----:B---3--:R-:W-:Y:S01]  /*19c90*/  IABS R2, R18 ;  /* 0x0000001200027213 */ /* 0x008fe20000000000 */
[----:B------:R-:W-:-:S04]  /*19ca0*/  IMAD.MOV.U32 R18, RZ, RZ, R11 ;  /* 0x000000ffff127224 */ /* 0x000fc800078e000b */
[----:B------:R-:W-:Y:S02]  /*19cb0*/  @!P1 IMAD.MOV R18, RZ, RZ, -R18 ;  /* 0x000000ffff129224 */ /* 0x000fe400078e0a12 */
[----:B------:R-:W-:-:S03]  /*19cc0*/  IMAD.MOV R11, RZ, RZ, -R16 ;  /* 0x000000ffff0b7224 */ /* 0x000fc600078e0a10 */
[----:B------:R0:W-:Y:S04]  /*19cd0*/  STL [R1+0x23c], R18 ;  /* 0x00023c1201007387 */ /* 0x0001e80000100800 */
[----:B------:R-:W3:Y:S04]  /*19ce0*/  LDL R16, [R1+0xb64] ;  /* 0x000b640001107983 */ /* 0x000ee80000100800 */
[----:B0-----:R-:W4:Y:S04]  /*19cf0*/  LDL R18, [R1+0xb68] ;  /* 0x000b680001127983 */ /* 0x001f280000100800 */
[----:B------:R-:W3:Y:S04]  /*19d00*/  LDL.LU R13, [R1+0xb50] ;  /* 0x000b5000010d7983 */ /* 0x000ee80000300800 */
[----:B------:R0:W-:Y:S04]  /*19d10*/  STL [R1+0x230], R20 ;  /* 0x0002301401007387 */ /* 0x0001e80000100800 */
[----:B0-----:R-:W4:Y:S01]  /*19d20*/  LDL.LU R20, [R1+0x3d7c] ;  /* 0x003d7c0001147983 */ /* 0x001f220000300800 */
[----:B------:R-:W-:-:S02]  /*19d30*/  ISETP.GT.U32.AND P0, PT, R0, R9, PT ;  /* 0x000000090000720c */ /* 0x000fc40003f04070 */
[C---:B------:R-:W-:Y:S01]  /*19d40*/  ISETP.GT.U32.AND P3, PT, R0.reuse, R17, PT ;  /* 0x000000110000720c */ /* 0x040fe20003f64070 */
[C---:B------:R-:W-:Y:S01]  /*19d50*/  IMAD R12, R0.reuse, R11, R12 ;  /* 0x0000000b000c7224 */ /* 0x040fe200078e020c */
[----:B------:R-:W-:-:S09]  /*19d60*/  ISETP.GT.U32.AND P1, PT, R0, R7, PT ;  /* 0x000000070000720c */ /* 0x000fd20003f24070 */
[--C-:B------:R-:W-:Y:S01]  /*19d70*/  @!P0 IMAD.IADD R9, R9, 0x1, -R0.reuse ;  /* 0x0000000109098824 */ /* 0x100fe200078e0a00 */
[----:B------:R-:W-:Y:S01]  /*19d80*/  ISETP.GT.U32.AND P0, PT, R0, R12, PT ;  /* 0x0000000c0000720c */ /* 0x000fe20003f04070 */
[--C-:B------:R-:W-:Y:S02]  /*19d90*/  @!P3 IMAD.IADD R17, R17, 0x1, -R0.reuse ;  /* 0x000000011111b824 */ /* 0x100fe400078e0a00 */
[----:B------:R-:W-:-:S03]  /*19da0*/  @!P1 IMAD.IADD R7, R7, 0x1, -R0 ;  /* 0x0000000107079824 */ /* 0x000fc600078e0a00 */
[----:B------:R-:W-:Y:S01]  /*19db0*/  ISETP.GT.U32.AND P3, PT, R0, R17, PT ;  /* 0x000000110000720c */ /* 0x000fe20003f64070 */
[----:B------:R-:W-:Y:S01]  /*19dc0*/  IMAD.HI.U32 R11, R6, R2, RZ ;  /* 0x00000002060b7227 */ /* 0x000fe200078e00ff */
[----:B------:R0:W-:Y:S03]  /*19dd0*/  STL [R1+0x3d78], R22 ;  /* 0x003d781601007387 */ /* 0x0001e60000100800 */
[----:B------:R-:W-:Y:S02]  /*19de0*/  IMAD.MOV R11, RZ, RZ, -R11 ;  /* 0x000000ffff0b7224 */ /* 0x000fe400078e0a0b */
[----:B------:R-:W-:Y:S01]  /*19df0*/  @!P0 IMAD.IADD R12, R12, 0x1, -R0 ;  /* 0x000000010c0c8824 */ /* 0x000fe200078e0a00 */
[C---:B------:R-:W-:Y:S01]  /*19e00*/  ISETP.GT.U32.AND P0, PT, R0.reuse, R7, PT ;  /* 0x000000070000720c */ /* 0x040fe20003f04070 */
[----:B0-----:R-:W-:Y:S02]  /*19e10*/  IMAD.MOV.U32 R22, RZ, RZ, R9 ;  /* 0x000000ffff167224 */ /* 0x001fe400078e0009 */
[----:B------:R-:W-:-:S02]  /*19e20*/  IMAD R2, R0, R11, R2 ;  /* 0x0000000b00027224 */ /* 0x000fc400078e0202 */
[----:B------:R-:W-:Y:S01]  /*19e30*/  @!P6 IMAD.MOV R22, RZ, RZ, -R22 ;  /* 0x000000ffff16e224 */ /* 0x000fe200078e0a16 */
[----:B--2---:R-:W-:Y:S01]  /*19e40*/  IABS R11, R19 ;  /* 0x00000013000b7213 */ /* 0x004fe20000000000 */
[----:B------:R-:W-:-:S06]  /*19e50*/  @!P3 IMAD.IADD R17, R17, 0x1, -R0 ;  /* 0x000000011111b824 */ /* 0x000fcc00078e0a00 */
[----:B------:R-:W-:-:S04]  /*19e60*/  @!P0 IMAD.IADD R7, R7, 0x1, -R0 ;  /* 0x0000000107078824 */ /* 0x000fc800078e0a00 */
[----:B------:R-:W-:Y:S01]  /*19e70*/  @!P5 IMAD.MOV R7, RZ, RZ, -R7 ;  /* 0x000000ffff07d224 */ /* 0x000fe200078e0a07 */
[----:B------:R-:W-:Y:S02]  /*19e80*/  ISETP.GE.AND P5, PT, R19, RZ, PT ;  /* 0x000000ff1300720c */ /* 0x000fe40003fa6270 */
[----:B---3--:R-:W-:Y:S02]  /*19e90*/  ISETP.GE.AND P4, PT, R13, RZ, PT ;  /* 0x000000ff0d00720c */ /* 0x008fe40003f86270 */
[----:B------:R-:W-:Y:S02]  /*19ea0*/  IABS R13, R16 ;  /* 0x00000010000d7213 */ /* 0x000fe40000000000 */
[----:B----4-:R-:W-:Y:S01]  /*19eb0*/  IABS R16, R18 ;  /* 0x0000001200107213 */ /* 0x010fe20000000000 */
[----:B------:R-:W-:Y:S01]  /*19ec0*/  IMAD.HI.U32 R18, R6, R11, RZ ;  /* 0x0000000b06127227 */ /* 0x000fe200078e00ff */
[----:B------:R-:W-:Y:S02]  /*19ed0*/  ISETP.GE.AND P3, PT, R20, RZ, PT ;  /* 0x000000ff1400720c */ /* 0x000fe40003f66270 */
[----:B------:R-:W2:Y:S04]  /*19ee0*/  LDL.LU R20, [R1+0xb6c] ;  /* 0x000b6c0001147983 */ /* 0x000ea80000300800 */
[----:B------:R0:W-:Y:S01]  /*19ef0*/  STL [R1+0x22c], R22 ;  /* 0x00022c1601007387 */ /* 0x0001e20000100800 */
[----:B------:R-:W-:-:S02]  /*19f00*/  IMAD.MOV R18, RZ, RZ, -R18 ;  /* 0x000000ffff127224 */ /* 0x000fc400078e0a12 */
[----:B0-----:R-:W-:Y:S02]  /*19f10*/  IMAD.MOV.U32 R22, RZ, RZ, R17 ;  /* 0x000000ffff167224 */ /* 0x001fe400078e0011 */
[----:B------:R-:W3:Y:S02]  /*19f20*/  LDL.LU R17, [R1+0xb58] ;  /* 0x000b580001117983 */ /* 0x000ee40000300800 */
[----:B------:R-:W-:Y:S02]  /*19f30*/  @!P2 IMAD.MOV R22, RZ, RZ, -R22 ;  /* 0x000000ffff16a224 */ /* 0x000fe400078e0a16 */
[----:B------:R-:W-:-:S03]  /*19f40*/  IMAD R11, R0, R18, R11 ;  /* 0x00000012000b7224 */ /* 0x000fc600078e020b */
[----:B------:R0:W-:Y:S04]  /*19f50*/  STL [R1+0x228], R22 ;  /* 0x0002281601007387 */ /* 0x0001e80000100800 */
[----:B0-----:R-:W4:Y:S04]  /*19f60*/  LDL.LU R22, [R1+0x3d78] ;  /* 0x003d780001167983 */ /* 0x001f280000300800 */
[----:B------:R-:W4:Y:S04]  /*19f70*/  LDL.LU R18, [R1+0xb70] ;  /* 0x000b700001127983 */ /* 0x000f280000300800 */
[----:B------:R-:W-:Y:S04]  /*19f80*/  STL [R1+0x1fc], R7 ;  /* 0x0001fc0701007387 */ /* 0x000fe80000100800 */
[----:B------:R-:W2:Y:S01]  /*19f90*/  LDL.LU R19, [R1+0xb74] ;  /* 0x000b740001137983 */ /* 0x000ea20000300800 */
[----:B------:R-:W-:Y:S01]  /*19fa0*/  ISETP.GT.U32.AND P6, PT, R0, R12, PT ;  /* 0x0000000c0000720c */ /* 0x000fe20003fc4070 */
[----:B------:R-:W-:-:S12]  /*19fb0*/  IMAD.HI.U32 R10, R6, R8, RZ ;  /* 0x00000008060a7227 */ /* 0x000fd800078e00ff */
[----:B------:R-:W-:Y:S01]  /*19fc0*/  @!P6 IMAD.IADD R12, R12, 0x1, -R0 ;  /* 0x000000010c0ce824 */ /* 0x000fe200078e0a00 */
[----:B------:R-:W-:Y:S01]  /*19fd0*/  ISETP.GT.U32.AND P6, PT, R0, R11, PT ;  /* 0x0000000b0000720c */ /* 0x000fe20003fc4070 */
[----:B------:R-:W-:-:S04]  /*19fe0*/  IMAD.MOV R10, RZ, RZ, -R10 ;  /* 0x000000ffff0a7224 */ /* 0x000fc800078e0a0a */
[----:B------:R-:W-:Y:S01]  /*19ff0*/  IMAD R8, R0, R10, R8 ;  /* 0x0000000a00087224 */ /* 0x000fe200078e0208 */
[----:B------:R-:W-:-:S07]  /*1a000*/  IABS R10, R29 ;  /* 0x0000001d000a7213 */ /* 0x000fce0000000000 */
[----:B------:R-:W-:Y:S01]  /*1a010*/  @!P6 IMAD.IADD R11, R11, 0x1, -R0 ;  /* 0x000000010b0be824 */ /* 0x000fe200078e0a00 */
[----:B------:R-:W-:Y:S02]  /*1a020*/  ISETP.GE.AND P6, PT, R29, RZ, PT ;  /* 0x000000ff1d00720c */ /* 0x000fe40003fc6270 */
[----:B---3--:R-:W-:Y:S01]  /*1a030*/  ISETP.GE.AND P0, PT, R17, RZ, PT ;  /* 0x000000ff1100720c */ /* 0x008fe20003f06270 */
[----:B------:R-:W-:-:S05]  /*1a040*/  IMAD.HI.U32 R17, R6, R13, RZ ;  /* 0x0000000d06117227 */ /* 0x000fca00078e00ff */
[----:B------:R-:W-:-:S05]  /*1a050*/  IADD3 R17, -R17, RZ, RZ ;  /* 0x000000ff11117210 */ /* 0x000fca0007ffe1ff */
[----:B------:R-:W-:Y:S01]  /*1a060*/  IMAD R13, R0, R17, R13 ;  /* 0x00000011000d7224 */ /* 0x000fe200078e020d */
[----:B--2---:R0:W-:Y:S04]  /*1a070*/  STL [R1+0x3d74], R19 ;  /* 0x003d741301007387 */ /* 0x0041e80000100800 */
[----:B------:R-:W2:Y:S04]  /*1a080*/  LDL.LU R29, [R1+0xb78] ;  /* 0x000b7800011d7983 */ /* 0x000ea80000300800 */
[----:B------:R-:W3:Y:S01]  /*1a090*/  LDL.LU R17, [R1+0xb68] ;  /* 0x000b680001117983 */ /* 0x000ee20000300800 */
[----:B0-----:R-:W-:-:S03]  /*1a0a0*/  IMAD.MOV.U32 R19, RZ, RZ, R12 ;  /* 0x000000ffff137224 */ /* 0x001fc600078e000c */
[----:B------:R-:W4:Y:S01]  /*1a0b0*/  LDL.LU R12, [R1+0xb64] ;  /* 0x000b6400010c7983 */ /* 0x000f220000300800 */
[----:B------:R-:W-:Y:S01]  /*1a0c0*/  ISETP.GT.U32.AND P1, PT, R0, R8, PT ;  /* 0x000000080000720c */ /* 0x000fe20003f24070 */
[----:B------:R-:W-:Y:S01]  /*1a0d0*/  IMAD.HI.U32 R9, R6, R10, RZ ;  /* 0x0000000a06097227 */ /* 0x000fe200078e00ff */
[----:B------:R-:W-:-:S11]  /*1a0e0*/  ISETP.GT.U32.AND P2, PT, R0, R2, PT ;  /* 0x000000020000720c */ /* 0x000fd60003f44070 */
[----:B------:R-:W-:-:S05]  /*1a0f0*/  @!P1 IMAD.IADD R8, R8, 0x1, -R0 ;  /* 0x0000000108089824 */ /* 0x000fca00078e0a00 */
[----:B------:R-:W-:Y:S01]  /*1a100*/  ISETP.GT.U32.AND P1, PT, R0, R8, PT ;  /* 0x000000080000720c */ /* 0x000fe20003f24070 */
[----:B------:R-:W-:-:S04]  /*1a110*/  IMAD.MOV R9, RZ, RZ, -R9 ;  /* 0x000000ffff097224 */ /* 0x000fc800078e0a09 */
[----:B------:R-:W-:Y:S02]  /*1a120*/  IMAD R10, R0, R9, R10 ;  /* 0x00000009000a7224 */ /* 0x000fe400078e020a */
[----:B------:R-:W-:-:S06]  /*1a130*/  @!P2 IMAD.IADD R2, R2, 0x1, -R0 ;  /* 0x000000010202a824 */ /* 0x000fcc00078e0a00 */
[----:B------:R-:W-:Y:S01]  /*1a140*/  @!P1 IMAD.IADD R8, R8, 0x1, -R0 ;  /* 0x0000000108089824 */ /* 0x000fe200078e0a00 */
[C---:B------:R-:W-:Y:S02]  /*1a150*/  ISETP.GT.U32.AND P1, PT, R0.reuse, R10, PT ;  /* 0x0000000a0000720c */ /* 0x040fe40003f24070 */
[C---:B------:R-:W-:Y:S01]  /*1a160*/  ISETP.GT.U32.AND P2, PT, R0.reuse, R2, PT ;  /* 0x000000020000720c */ /* 0x040fe20003f44070 */
[----:B------:R-:W-:Y:S01]  /*1a170*/  @!P4 IMAD.MOV R19, RZ, RZ, -R19 ;  /* 0x000000ffff13c224 */ /* 0x000fe200078e0a13 */
[----:B------:R-:W-:-:S09]  /*1a180*/  ISETP.GT.U32.AND P4, PT, R0, R11, PT ;  /* 0x0000000b0000720c */ /* 0x000fd20003f84070 */
[--C-:B------:R-:W-:Y:S02]  /*1a190*/  @!P1 IMAD.IADD R10, R10, 0x1, -R0.reuse ;  /* 0x000000010a0a9824 */ /* 0x100fe400078e0a00 */
[----:B------:R-:W-:-:S03]  /*1a1a0*/  @!P2 IMAD.IADD R2, R2, 0x1, -R0 ;  /* 0x000000010202a824 */ /* 0x000fc600078e0a00 */
[C---:B------:R-:W-:Y:S02]  /*1a1b0*/  ISETP.GT.U32.AND P1, PT, R0.reuse, R10, PT ;  /* 0x0000000a0000720c */ /* 0x040fe40003f24070 */
[----:B------:R-:W-:Y:S01]  /*1a1c0*/  ISETP.GT.U32.AND P2, PT, R0, R13, PT ;  /* 0x0000000d0000720c */ /* 0x000fe20003f44070 */
[----:B------:R0:W-:Y:S01]  /*1a1d0*/  STL [R1+0x204], R19 ;  /* 0x0002041301007387 */ /* 0x0001e20000100800 */
[----:B------:R-:W-:Y:S02]  /*1a1e0*/  @!P4 IMAD.IADD R11, R11, 0x1, -R0 ;  /* 0x000000010b0bc824 */ /* 0x000fe400078e0a00 */
[----:B0-----:R-:W-:-:S07]  /*1a1f0*/  IMAD.MOV.U32 R19, RZ, RZ, R8 ;  /* 0x000000ffff137224 */ /* 0x001fce00078e0008 */
[--C-:B------:R-:W-:Y:S02]  /*1a200*/  @!P1 IMAD.IADD R10, R10, 0x1, -R0.reuse ;  /* 0x000000010a0a9824 */ /* 0x100fe400078e0a00 */
[----:B------:R-:W-:Y:S01]  /*1a210*/  @!P3 IMAD.MOV R19, RZ, RZ, -R19 ;  /* 0x000000ffff13b224 */ /* 0x000fe200078e0a13 */
[----:B------:R-:W-:Y:S01]  /*1a220*/  IABS R7, R20 ;  /* 0x0000001400077213 */ /* 0x000fe20000000000 */
[----:B------:R-:W-:Y:S01]  /*1a230*/  @!P2 IMAD.IADD R13, R13, 0x1, -R0 ;  /* 0x000000010d0da824 */ /* 0x000fe200078e0a00 */
[----:B------:R-:W-:Y:S01]  /*1a240*/  ISETP.GE.AND P2, PT, R20, RZ, PT ;  /* 0x000000ff1400720c */ /* 0x000fe20003f46270 */
[----:B------:R-:W-:Y:S01]  /*1a250*/  @!P5 IMAD.MOV R11, RZ, RZ, -R11 ;  /* 0x000000ffff0bd224 */ /* 0x000fe200078e0a0b */
[----:B------:R0:W-:Y:S01]  /*1a260*/  STL [R1+0x214], R19 ;  /* 0x0002141301007387 */ /* 0x0001e20000100800 */
[----:B------:R-:W-:Y:S02]  /*1a270*/  @!P6 IMAD.MOV R10, RZ, RZ, -R10 ;  /* 0x000000ffff0ae224 */ /* 0x000fe400078e0a0a */
[----:B------:R-:W-:-:S02]  /*1a280*/  IMAD.MOV.U32 R20, RZ, RZ, R24 ;  /* 0x000000ffff147224 */ /* 0x000fc400078e0018 */
[----:B------:R-:W-:Y:S01]  /*1a290*/  IMAD.MOV.U32 R24, RZ, RZ, R21 ;  /* 0x000000ffff187224 */ /* 0x000fe200078e0015 */
[----:B0-----:R-:W2:Y:S01]  /*1a2a0*/  LDL.LU R19, [R1+0x3d74] ;  /* 0x003d740001137983 */ /* 0x001ea20000300800 */
[----:B----4-:R-:W-:Y:S02]  /*1a2b0*/  IMAD.MOV.U32 R8, RZ, RZ, R12 ;  /* 0x000000ffff087224 */ /* 0x010fe400078e000c */
[----:B------:R-:W-:-:S04]  /*1a2c0*/  IMAD.MOV.U32 R12, RZ, RZ, R2 ;  /* 0x000000ffff0c7224 */ /* 0x000fc800078e0002 */
[----:B------:R-:W-:-:S05]  /*1a2d0*/  @!P0 IMAD.MOV R12, RZ, RZ, -R12 ;  /* 0x000000ffff0c8224 */ /* 0x000fca00078e0a0c */
[----:B------:R-:W-:Y:S04]  /*1a2e0*/  STL [R1+0x220], R12 ;  /* 0x0002200c01007387 */ /* 0x000fe80000100800 */
[----:B------:R-:W4:Y:S04]  /*1a2f0*/  LDL.LU R21, [R1+0xb88] ;  /* 0x000b880001157983 */ /* 0x000f280000300800 */
[----:B------:R-:W-:Y:S04]  /*1a300*/  STL [R1+0x21c], R11 ;  /* 0x00021c0b01007387 */ /* 0x000fe80000100800 */
[----:B------:R-:W-:Y:S04]  /*1a310*/  STL [R1+0x218], R10 ;  /* 0x0002180a01007387 */ /* 0x000fe80000100800 */
[----:B------:R-:W-:Y:S04]  /*1a320*/  STL [R1+0x3d6c], R4 ;  /* 0x003d6c0401007387 */ /* 0x000fe80000100800 */
[----:B------:R0:W-:Y:S04]  /*1a330*/  STL [R1+0x3d70], R24 ;  /* 0x003d701801007387 */ /* 0x0001e80000100800 */
[----:B0-----:R-:W4:Y:S01]  /*1a340*/  LDL.LU R24, [R1+0xb7c] ;  /* 0x000b7c0001187983 */ /* 0x001f220000300800 */
[----:B------:R-:W-:-:S04]  /*1a350*/  IMAD.HI.U32 R9, R6, R16, RZ ;  /* 0x0000001006097227 */ /* 0x000fc800078e00ff */
[----:B------:R-:W-:-:S04]  /*1a360*/  IMAD.MOV R9, RZ, RZ, -R9 ;  /* 0x000000ffff097224 */ /* 0x000fc800078e0a09 */
[----:B------:R-:W-:Y:S02]  /*1a370*/  IMAD R16, R0, R9, R16 ;  /* 0x0000000900107224 */ /* 0x000fe400078e0210 */
[----:B------:R-:W-:-:S04]  /*1a380*/  IMAD.HI.U32 R9, R6, R7, RZ ;  /* 0x0000000706097227 */ /* 0x000fc800078e00ff */
[----:B------:R-:W-:Y:S01]  /*1a390*/  IMAD.MOV R9, RZ, RZ, -R9 ;  /* 0x000000ffff097224 */ /* 0x000fe200078e0a09 */
[----:B------:R-:W-:-:S03]  /*1a3a0*/  ISETP.GT.U32.AND P0, PT, R0, R16, PT ;  /* 0x000000100000720c */ /* 0x000fc60003f04070 */
[----:B------:R-:W-:-:S05]  /*1a3b0*/  IMAD R7, R0, R9, R7 ;  /* 0x0000000900077224 */ /* 0x000fca00078e0207 */
[----:B------:R-:W-:-:S05]  /*1a3c0*/  ISETP.GT.U32.AND P4, PT, R0, R7, PT ;  /* 0x000000070000720c */ /* 0x000fca0003f84070 */
[----:B------:R-:W-:Y:S01]  /*1a3d0*/  @!P0 IMAD.IADD R16, R16, 0x1, -R0 ;  /* 0x0000000110108824 */ /* 0x000fe200078e0a00 */
[----:B------:R-:W-:Y:S02]  /*1a3e0*/  ISETP.GT.U32.AND P0, PT, R0, R13, PT ;  /* 0x0000000d0000720c */ /* 0x000fe40003f04070 */
[----:B------:R-:W-:-:S05]  /*1a3f0*/  ISETP.GE.AND P3, PT, R8, RZ, PT ;  /* 0x000000ff0800720c */ /* 0x000fca0003f66270 */
[----:B------:R-:W-:Y:S01]  /*1a400*/  @!P4 IMAD.IADD R7, R7, 0x1, -R0 ;  /* 0x000000010707c824 */ /* 0x000fe200078e0a00 */
[----:B------:R-:W-:-:S04]  /*1a410*/  ISETP.GT.U32.AND P4, PT, R0, R16, PT ;  /* 0x000000100000720c */ /* 0x000fc80003f84070 */
[----:B------:R-:W-:Y:S01]  /*1a420*/  ISETP.GT.U32.AND P5, PT, R0, R7, PT ;  /* 0x000000070000720c */ /* 0x000fe20003fa4070 */
[----:B------:R-:W-:Y:S01]  /*1a430*/  @!P0 IMAD.IADD R13, R13, 0x1, -R0 ;  /* 0x000000010d0d8824 */ /* 0x000fe200078e0a00 */
[----:B---3--:R-:W-:-:S03]  /*1a440*/  ISETP.GE.AND P1, PT, R17, RZ, PT ;  /* 0x000000ff1100720c */ /* 0x008fc60003f26270 */
[----:B------:R-:W-:Y:S01]  /*1a450*/  IMAD.MOV.U32 R4, RZ, RZ, R13 ;  /* 0x000000ffff047224 */ /* 0x000fe200078e000d */
[----:B--2---:R-:W-:-:S03]  /*1a460*/  IABS R12, R29 ;  /* 0x0000001d000c7213 */ /* 0x004fc60000000000 */
[----:B------:R-:W-:Y:S01]  /*1a470*/  @!P3 IMAD.MOV R4, RZ, RZ, -R4 ;  /* 0x000000ffff04b224 */ /* 0x000fe200078e0a04 */
[----:B------:R-:W-:Y:S01]  /*1a480*/  IABS R8, R19 ;  /* 0x0000001300087213 */ /* 0x000fe20000000000 */
[--C-:B------:R-:W-:Y:S02]  /*1a490*/  @!P4 IMAD.IADD R16, R16, 0x1, -R0.reuse ;  /* 0x000000011010c824 */ /* 0x100fe400078e0a00 */
[----:B------:R-:W-:Y:S01]  /*1a4a0*/  @!P5 IMAD.IADD R7, R7, 0x1, -R0 ;  /* 0x000000010707d824 */ /* 0x000fe200078e0a00 */
[----:B------:R-:W-:Y:S02]  /*1a4b0*/  ISETP.GE.AND P5, PT, R29, RZ, PT ;  /* 0x000000ff1d00720c */ /* 0x000fe40003fa6270 */
[----:B------:R-:W-:Y:S01]  /*1a4c0*/  ISETP.GE.AND P0, PT, R19, RZ, PT ;  /* 0x000000ff1300720c */ /* 0x000fe20003f06270 */
[----:B------:R-:W2:Y:S04]  /*1a4d0*/  LDL.LU R29, [R1+0xb8c] ;  /* 0x000b8c00011d7983 */ /* 0x000ea80000300800 */
[----:B------:R-:W3:Y:S04]  /*1a4e0*/  LDL.LU R19, [R1+0xb90] ;  /* 0x000b900001137983 */ /* 0x000ee80000300800 */
[----:B------:R0:W-:Y:S02]  /*1a4f0*/  STL [R1+0x210], R4 ;  /* 0x0002100401007387 */ /* 0x0001e40000100800 */
[----:B0-----:R-:W-:-:S04]  /*1a500*/  IMAD.MOV.U32 R4, RZ, RZ, R16 ;  /* 0x000000ffff047224 */ /* 0x001fc800078e0010 */
[----:B------:R-:W-:Y:S01]  /*1a510*/  @!P1 IMAD.MOV R4, RZ, RZ, -R4 ;  /* 0x000000ffff049224 */ /* 0x000fe200078e0a04 */
[----:B------:R-:W-:Y:S01]  /*1a520*/  IABS R9, R18 ;  /* 0x0000001200097213 */ /* 0x000fe20000000000 */
[----:B------:R-:W-:-:S04]  /*1a530*/  IMAD.MOV.U32 R11, RZ, RZ, R12 ;  /* 0x000000ffff0b7224 */ /* 0x000fc800078e000c */
[----:B------:R-:W-:Y:S01]  /*1a540*/  IMAD.HI.U32 R2, R6, R9, RZ ;  /* 0x0000000906027227 */ /* 0x000fe200078e00ff */
[----:B----4-:R-:W-:-:S03]  /*1a550*/  IABS R17, R24 ;  /* 0x0000001800117213 */ /* 0x010fc60000000000 */
[----:B------:R-:W-:Y:S02]  /*1a560*/  IMAD.MOV.U32 R16, RZ, RZ, R24 ;  /* 0x000000ffff107224 */ /* 0x000fe400078e0018 */
[----:B------:R-:W4:Y:S04]  /*1a570*/  LDL.LU R24, [R1+0x3d70] ;  /* 0x003d700001187983 */ /* 0x000f280000300800 */
[----:B------:R0:W-:Y:S04]  /*1a580*/  STL [R1+0x20c], R4 ;  /* 0x00020c0401007387 */ /* 0x0001e80000100800 */
[----:B0-----:R-:W3:Y:S01]  /*1a590*/  LDL.LU R4, [R1+0x3d6c] ;  /* 0x003d6c0001047983 */ /* 0x001ee20000300800 */
[----:B------:R-:W-:-:S02]  /*1a5a0*/  IMAD.MOV R12, RZ, RZ, -R2 ;  /* 0x000000ffff0c7224 */ /* 0x000fc400078e0a02 */
[----:B------:R-:W-:-:S04]  /*1a5b0*/  IMAD.HI.U32 R2, R6, R8, RZ ;  /* 0x0000000806027227 */ /* 0x000fc800078e00ff */
[----:B------:R-:W-:Y:S02]  /*1a5c0*/  IMAD R9, R0, R12, R9 ;  /* 0x0000000c00097224 */ /* 0x000fe400078e0209 */
[----:B------:R-:W-:-:S03]  /*1a5d0*/  IMAD.HI.U32 R10, R6, R11, RZ ;  /* 0x0000000b060a7227 */ /* 0x000fc600078e00ff */
[C---:B------:R-:W-:Y:S01]  /*1a5e0*/  ISETP.GT.U32.AND P4, PT, R0.reuse, R9, PT ;  /* 0x000000090000720c */ /* 0x040fe20003f84070 */
[----:B------:R-:W-:Y:S02]  /*1a5f0*/  IMAD.MOV R2, RZ, RZ, -R2 ;  /* 0x000000ffff027224 */ /* 0x000fe400078e0a02 */
[----:B------:R-:W-:Y:S02]  /*1a600*/  IMAD.MOV R10, RZ, RZ, -R10 ;  /* 0x000000ffff0a7224 */ /* 0x000fe400078e0a0a */
[C---:B------:R-:W-:Y:S02]  /*1a610*/  IMAD R8, R0.reuse, R2, R8 ;  /* 0x0000000200087224 */ /* 0x040fe400078e0208 */
[----:B------:R-:W-:-:S03]  /*1a620*/  IMAD R11, R0, R10, R11 ;  /* 0x0000000a000b7224 */ /* 0x000fc600078e020b */
[C---:B------:R-:W-:Y:S02]  /*1a630*/  ISETP.GT.U32.AND P3, PT, R0.reuse, R8, PT ;  /* 0x000000080000720c */ /* 0x040fe40003f64070 */
[----:B------:R-:W-:Y:S01]  /*1a640*/  ISETP.GT.U32.AND P1, PT, R0, R11, PT ;  /* 0x0000000b0000720c */ /* 0x000fe20003f24070 */
[----:B------:R-:W-:Y:S01]  /*1a650*/  @!P4 IMAD.IADD R9, R9, 0x1, -R0 ;  /* 0x000000010909c824 */ /* 0x000fe200078e0a00 */
[----:B------:R-:W-:-:S04]  /*1a660*/  IABS R10, R20 ;  /* 0x00000014000a7213 */ /* 0x000fc80000000000 */
[----:B------:R-:W-:Y:S02]  /*1a670*/  ISETP.GT.U32.AND P4, PT, R0, R9, PT ;  /* 0x000000090000720c */ /* 0x000fe40003f84070 */
[----:B------:R-:W-:Y:S01]  /*1a680*/  IABS R2, R21 ;  /* 0x0000001500027213 */ /* 0x000fe20000000000 */
[----:B------:R-:W-:Y:S01]  /*1a690*/  IMAD.HI.U32 R13, R6, R10, RZ ;  /* 0x0000000a060d7227 */ /* 0x000fe200078e00ff */
[----:B------:R-:W-:Y:S02]  /*1a6a0*/  ISETP.GE.AND P6, PT, R18, RZ, PT ;  /* 0x000000ff1200720c */ /* 0x000fe40003fc6270 */
[----:B------:R-:W-:Y:S01]  /*1a6b0*/  IABS R12, R22 ;  /* 0x00000016000c7213 */ /* 0x000fe20000000000 */
[----:B------:R-:W-:Y:S02]  /*1a6c0*/  @!P3 IMAD.IADD R8, R8, 0x1, -R0 ;  /* 0x000000010808b824 */ /* 0x000fe400078e0a00 */
[----:B------:R-:W-:-:S04]  /*1a6d0*/  IMAD.HI.U32 R18, R6, R17, RZ ;  /* 0x0000001106127227 */ /* 0x000fc800078e00ff */
[----:B------:R-:W-:Y:S01]  /*1a6e0*/  @!P2 IMAD.MOV R7, RZ, RZ, -R7 ;  /* 0x000000ffff07a224 */ /* 0x000fe200078e0a07 */
[----:B------:R-:W-:Y:S01]  /*1a6f0*/  ISETP.GE.AND P2, PT, R16, RZ, PT ;  /* 0x000000ff1000720c */ /* 0x000fe20003f46270 */
[----:B------:R-:W-:Y:S01]  /*1a700*/  IMAD.MOV.U32 R16, RZ, RZ, R2 ;  /* 0x000000ffff107224 */ /* 0x000fe200078e0002 */
[----:B------:R-:W-:Y:S01]  /*1a710*/  ISETP.GT.U32.AND P3, PT, R0, R8, PT ;  /* 0x000000080000720c */ /* 0x000fe20003f64070 */
[----:B------:R-:W-:Y:S02]  /*1a720*/  @!P1 IMAD.IADD R11, R11, 0x1, -R0 ;  /* 0x000000010b0b9824 */ /* 0x000fe400078e0a00 */
[----:B------:R-:W-:Y:S02]  /*1a730*/  IMAD.MOV R18, RZ, RZ, -R18 ;  /* 0x000000ffff127224 */ /* 0x000fe400078e0a12 */
[----:B------:R-:W-:Y:S02]  /*1a740*/  IMAD.MOV R2, RZ, RZ, -R13 ;  /* 0x000000ffff027224 */ /* 0x000fe400078e0a0d */
[----:B------:R-:W-:Y:S01]  /*1a750*/  IMAD.HI.U32 R13, R6, R12, RZ ;  /* 0x0000000c060d7227 */ /* 0x000fe200078e00ff */
[----:B------:R0:W-:Y:S01]  /*1a760*/  STL [R1+0x208], R7 ;  /* 0x0002080701007387 */ /* 0x0001e20000100800 */
[----:B------:R-:W-:-:S02]  /*1a770*/  ISETP.GT.U32.AND P1, PT, R0, R11, PT ;  /* 0x0000000b0000720c */ /* 0x000fc40003f24070 */
[----:B------:R-:W-:Y:S02]  /*1a780*/  @!P4 IMAD.IADD R9, R9, 0x1, -R0 ;  /* 0x000000010909c824 */ /* 0x000fe400078e0a00 */
[----:B------:R-:W-:Y:S02]  /*1a790*/  IMAD R2, R0, R2, R10 ;  /* 0x0000000200027224 */ /* 0x000fe400078e020a */
[----:B------:R-:W-:Y:S02]  /*1a7a0*/  IMAD.MOV R13, RZ, RZ, -R13 ;  /* 0x000000ffff0d7224 */ /* 0x000fe400078e0a0d */
[----:B------:R-:W-:-:S04]  /*1a7b0*/  IMAD.HI.U32 R10, R6, R16, RZ ;  /* 0x00000010060a7227 */ /* 0x000fc800078e00ff */
[C---:B0-----:R-:W-:Y:S02]  /*1a7c0*/  IMAD R7, R0.reuse, R18, R17 ;  /* 0x0000001200077224 */ /* 0x041fe400078e0211 */
[----:B------:R-:W-:Y:S02]  /*1a7d0*/  IMAD.MOV.U32 R17, RZ, RZ, R9 ;  /* 0x000000ffff117224 */ /* 0x000fe400078e0009 */
[C---:B------:R-:W-:Y:S01]  /*1a7e0*/  IMAD R12, R0.reuse, R13, R12 ;  /* 0x0000000d000c7224 */ /* 0x040fe200078e020c */
[C---:B------:R-:W-:Y:S01]  /*1a7f0*/  ISETP.GT.U32.AND P4, PT, R0.reuse, R7, PT ;  /* 0x000000070000720c */ /* 0x040fe20003f84070 */
[----:B------:R-:W-:Y:S02]  /*1a800*/  IMAD.MOV R10, RZ, RZ, -R10 ;  /* 0x000000ffff0a7224 */ /* 0x000fe400078e0a0a */
[----:B------:R-:W-:Y:S01]  /*1a810*/  @!P6 IMAD.MOV R17, RZ, RZ, -R17 ;  /* 0x000000ffff11e224 */ /* 0x000fe200078e0a11 */
[C---:B------:R-:W-:Y:S01]  /*1a820*/  ISETP.GT.U32.AND P6, PT, R0.reuse, R2, PT ;  /* 0x000000020000720c */ /* 0x040fe20003fc4070 */
[----:B------:R-:W-:-:S02]  /*1a830*/  IMAD R13, R0, R10, R16 ;  /* 0x0000000a000d7224 */ /* 0x000fc400078e0210 */
[--C-:B------:R-:W-:Y:S01]  /*1a840*/  @!P3 IMAD.IADD R8, R8, 0x1, -R0.reuse ;  /* 0x000000010808b824 */ /* 0x100fe200078e0a00 */
[C---:B------:R-:W-:Y:S01]  /*1a850*/  ISETP.GT.U32.AND P3, PT, R0.reuse, R12, PT ;  /* 0x0000000c0000720c */ /* 0x040fe20003f64070 */
[----:B------:R-:W-:Y:S01]  /*1a860*/  @!P1 IMAD.IADD R11, R11, 0x1, -R0 ;  /* 0x000000010b0b9824 */ /* 0x000fe200078e0a00 */
[----:B------:R-:W-:Y:S01]  /*1a870*/  ISETP.GT.U32.AND P1, PT, R0, R13, PT ;  /* 0x0000000d0000720c */ /* 0x000fe20003f24070 */
[----:B------:R-:W-:Y:S01]  /*1a880*/  IMAD.MOV.U32 R18, RZ, RZ, R20 ;  /* 0x000000ffff127224 */ /* 0x000fe200078e0014 */
[----:B------:R0:W-:Y:S01]  /*1a890*/  STL [R1+0x200], R17 ;  /* 0x0002001101007387 */ /* 0x0001e20000100800 */
[----:B------:R-:W-:-:S03]  /*1a8a0*/  @!P4 IADD3 R7, R7, -R0, RZ ;  /* 0x800000000707c210 */ /* 0x000fc60007ffe0ff */
[----:B------:R-:W3:Y:S01]  /*1a8b0*/  LDL.LU R20, [R1+0xb94] ;  /* 0x000b940001147983 */ /* 0x000ee20000300800 */
[----:B------:R-:W-:Y:S01]  /*1a8c0*/  ISETP.GT.U32.AND P4, PT, R0, R7, PT ;  /* 0x000000070000720c */ /* 0x000fe20003f84070 */
[----:B------:R-:W-:Y:S02]  /*1a8d0*/  IMAD.MOV.U32 R16, RZ, RZ, R8 ;  /* 0x000000ffff107224 */ /* 0x000fe400078e0008 */
[----:B------:R-:W-:Y:S02]  /*1a8e0*/  @!P6 IMAD.IADD R2, R2, 0x1, -R0 ;  /* 0x000000010202e824 */ /* 0x000fe400078e0a00 */
[----:B0-----:R-:W-:Y:S02]  /*1a8f0*/  IMAD.MOV.U32 R17, RZ, RZ, R22 ;  /* 0x000000ffff117224 */ /* 0x001fe400078e0016 */
[----:B------:R-:W3:Y:S01]  /*1a900*/  LDL.LU R22, [R1+0xb98] ;  /* 0x000b980001167983 */ /* 0x000ee20000300800 */
[----:B------:R-:W-:Y:S02]  /*1a910*/  @!P3 IMAD.IADD R12, R12, 0x1, -R0 ;  /* 0x000000010c0cb824 */ /* 0x000fe400078e0a00 */
[----:B------:R-:W-:Y:S01]  /*1a920*/  @!P0 IMAD.MOV R16, RZ, RZ, -R16 ;  /* 0x000000ffff108224 */ /* 0x000fe200078e0a10 */
[C---:B------:R-:W-:Y:S01]  /*1a930*/  ISETP.GT.U32.AND P0, PT, R0.reuse, R2, PT ;  /* 0x000000020000720c */ /* 0x040fe20003f04070 */
[--C-:B------:R-:W-:Y:S01]  /*1a940*/  @!P1 IMAD.IADD R13, R13, 0x1, -R0.reuse ;  /* 0x000000010d0d9824 */ /* 0x100fe200078e0a00 */
[----:B------:R-:W-:Y:S01]  /*1a950*/  ISETP.GT.U32.AND P1, PT, R0, R12, PT ;  /* 0x0000000c0000720c */ /* 0x000fe20003f24070 */
[----:B------:R-:W-:Y:S01]  /*1a960*/  @!P5 IMAD.MOV R11, RZ, RZ, -R11 ;  /* 0x000000ffff0bd224 */ /* 0x000fe200078e0a0b */
[----:B------:R-:W-:Y:S01]  /*1a970*/  ISETP.GE.AND P6, PT, R18, RZ, PT ;  /* 0x000000ff1200720c */ /* 0x000fe20003fc6270 */
[----:B------:R-:W-:Y:S01]  /*1a980*/  @!P4 IMAD.IADD R7, R7, 0x1, -R0 ;  /* 0x000000010707c824 */ /* 0x000fe200078e0a00 */
[----:B------:R-:W-:-:S02]  /*1a990*/  ISETP.GT.U32.AND P5, PT, R0, R13, PT ;  /* 0x0000000d0000720c */ /* 0x000fc40003fa4070 */
[----:B------:R-:W-:Y:S02]  /*1a9a0*/  ISETP.GE.AND P4, PT, R17, RZ, PT ;  /* 0x000000ff1100720c */ /* 0x000fe40003f86270 */
[----:B------:R-:W-:Y:S01]  /*1a9b0*/  ISETP.GE.AND P3, PT, R21, RZ, PT ;  /* 0x000000ff1500720c */ /* 0x000fe20003f66270 */
[----:B------:R-:W-:Y:S02]  /*1a9c0*/  STL [R1+0x1dc], R16 ;  /* 0x0001dc1001007387 */ /* 0x000fe40000100800 */
[--C-:B------:R-:W-:Y:S02]  /*1a9d0*/  @!P0 IMAD.IADD R2, R2, 0x1, -R0.reuse ;  /* 0x0000000102028824 */ /* 0x100fe400078e0a00 */
[----:B------:R-:W-:Y:S01]  /*1a9e0*/  @!P1 IMAD.IADD R12, R12, 0x1, -R0 ;  /* 0x000000010c0c9824 */ /* 0x000fe200078e0a00 */
[----:B------:R-:W3:Y:S01]  /*1a9f0*/  LDL.LU R21, [R1+0xb9c] ;  /* 0x000b9c0001157983 */ /* 0x000ee20000300800 */
[----:B------:R-:W-:-:S03]  /*1aa00*/  @!P2 IMAD.MOV R7, RZ, RZ, -R7 ;  /* 0x000000ffff07a224 */ /* 0x000fc600078e0a07 */
[----:B------:R0:W-:Y:S01]  /*1aa10*/  STL [R1+0x1e8], R11 ;  /* 0x0001e80b01007387 */ /* 0x0001e20000100800 */
[----:B------:R-:W-:Y:S02]  /*1aa20*/  IMAD.MOV.U32 R17, RZ, RZ, R12 ;  /* 0x000000ffff117224 */ /* 0x000fe400078e000c */
[----:B------:R-:W-:Y:S01]  /*1aa30*/  @!P5 IMAD.IADD R13, R13, 0x1, -R0 ;  /* 0x000000010d0dd824 */ /* 0x000fe200078e0a00 */
[----:B--2---:R-:W-:Y:S01]  /*1aa40*/  IABS R10, R29 ;  /* 0x0000001d000a7213 */ /* 0x004fe20000000000 */
[----:B------:R-:W-:Y:S02]  /*1aa50*/  @!P4 IMAD.MOV R17, RZ, RZ, -R17 ;  /* 0x000000ffff11c224 */ /* 0x000fe400078e0a11 */
[----:B0-----:R-:W-:Y:S01]  /*1aa60*/  IMAD.MOV.U32 R11, RZ, RZ, R2 ;  /* 0x000000ffff0b7224 */ /* 0x001fe200078e0002 */
[----:B------:R-:W-:-:S03]  /*1aa70*/  ISETP.GE.AND P2, PT, R29, RZ, PT ;  /* 0x000000ff1d00720c */ /* 0x000fc60003f46270 */
[----:B------:R-:W-:Y:S01]  /*1aa80*/  @!P6 IMAD.MOV R11, RZ, RZ, -R11 ;  /* 0x000000ffff0be224 */ /* 0x000fe200078e0a0b */
[----:B------:R-:W-:Y:S01]  /*1aa90*/  STL [R1+0x1f0], R7 ;  /* 0x0001f00701007387 */ /* 0x000fe20000100800 */
[----:B------:R-:W-:Y:S02]  /*1aaa0*/  @!P3 IMAD.MOV R13, RZ, RZ, -R13 ;  /* 0x000000ffff0db224 */ /* 0x000fe400078e0a0d */
[----:B----4-:R-:W-:Y:S02]  /*1aab0*/  IMAD.MOV.U32 R29, RZ, RZ, R24 ;  /* 0x000000ffff1d7224 */ /* 0x010fe400078e0018 */
[----:B------:R-:W2:Y:S04]  /*1aac0*/  LDL.LU R24, [R1+0xbac] ;  /* 0x000bac0001187983 */ /* 0x000ea80000300800 */
[----:B------:R-:W-:Y:S04]  /*1aad0*/  STL [R1+0x1f8], R11 ;  /* 0x0001f80b01007387 */ /* 0x000fe80000100800 */
[----:B------:R-:W-:Y:S04]  /*1aae0*/  STL [R1+0x1f4], R17 ;  /* 0x0001f41101007387 */ /* 0x000fe80000100800 */
[----:B---3--:R0:W-:Y:S04]  /*1aaf0*/  STL [R1+0x3d68], R4 ;  /* 0x003d680401007387 */ /* 0x0081e80000100800 */
[----:B------:R1:W-:Y:S04]  /*1ab00*/  STL [R1+0x1ec], R13 ;  /* 0x0001ec0d01007387 */ /* 0x0003e80000100800 */
[----:B0-----:R-:W3:Y:S01]  /*1ab10*/  LDL.LU R4, [R1+0xba0] ;  /* 0x000ba00001047983 */ /* 0x001ee20000300800 */
[----:B------:R-:W-:Y:S01]  /*1ab20*/  IABS R9, R19 ;  /* 0x0000001300097213 */ /* 0x000fe20000000000 */
[----:B------:R-:W-:-:S04]  /*1ab30*/  IMAD.HI.U32 R16, R6, R10, RZ ;  /* 0x0000000a06107227 */ /* 0x000fc800078e00ff */
[----:B------:R-:W-:-:S04]  /*1ab40*/  IMAD.HI.U32 R8, R6, R9, RZ ;  /* 0x0000000906087227 */ /* 0x000fc800078e00ff */
[----:B------:R-:W-:Y:S02]  /*1ab50*/  IMAD.MOV R16, RZ, RZ, -R16 ;  /* 0x000000ffff107224 */ /* 0x000fe400078e0a10 */
[----:B------:R-:W-:Y:S02]  /*1ab60*/  IMAD.MOV R8, RZ, RZ, -R8 ;  /* 0x000000ffff087224 */ /* 0x000fe400078e0a08 */
[C---:B------:R-:W-:Y:S02]  /*1ab70*/  IMAD R10, R0.reuse, R16, R10 ;  /* 0x00000010000a7224 */ /* 0x040fe400078e020a */
[----:B------:R-:W-:-:S03]  /*1ab80*/  IMAD R9, R0, R8, R9 ;  /* 0x0000000800097224 */ /* 0x000fc600078e0209 */
[C---:B------:R-:W-:Y:S02]  /*1ab90*/  ISETP.GT.U32.AND P0, PT, R0.reuse, R10, PT ;  /* 0x0000000a0000720c */ /* 0x040fe40003f04070 */
[----:B------:R-:W-:-:S11]  /*1aba0*/  ISETP.GT.U32.AND P6, PT, R0, R9, PT ;  /* 0x000000090000720c */ /* 0x000fd60003fc4070 */
[--C-:B------:R-:W-:Y:S02]  /*1abb0*/  @!P0 IMAD.IADD R10, R10, 0x1, -R0.reuse ;  /* 0x000000010a0a8824 */ /* 0x100fe400078e0a00 */
[----:B------:R-:W-:-:S03]  /*1abc0*/  @!P6 IMAD.IADD R9, R9, 0x1, -R0 ;  /* 0x000000010909e824 */ /* 0x000fc600078e0a00 */
[C---:B------:R-:W-:Y:S02]  /*1abd0*/  ISETP.GT.U32.AND P4, PT, R0.reuse, R10, PT ;  /* 0x0000000a0000720c */ /* 0x040fe40003f84070 */
[----:B------:R-:W-:-:S11]  /*1abe0*/  ISETP.GT.U32.AND P6, PT, R0, R9, PT ;  /* 0x000000090000720c */ /* 0x000fd60003fc4070 */
[--C-:B------:R-:W-:Y:S02]  /*1abf0*/  @!P4 IMAD.IADD R10, R10, 0x1, -R0.reuse ;  /* 0x000000010a0ac824 */ /* 0x100fe400078e0a00 */
[----:B------:R-:W-:Y:S01]  /*1ac00*/  @!P6 IMAD.IADD R9, R9, 0x1, -R0 ;  /* 0x000000010909e824 */ /* 0x000fe200078e0a00 */
[----:B------:R-:W-:-:S05]  /*1ac10*/  IABS R8, R20 ;  /* 0x0000001400087213 */ /* 0x000fca0000000000 */
[----:B------:R-:W-:Y:S01]  /*1ac20*/  IMAD.HI.U32 R16, R6, R8, RZ ;  /* 0x0000000806107227 */ /* 0x000fe200078e00ff */
[----:B------:R-:W-:-:S03]  /*1ac30*/  IABS R7, R22 ;  /* 0x0000001600077213 */ /* 0x000fc60000000000 */
[----:B------:R-:W-:Y:S02]  /*1ac40*/  IMAD.MOV R12, RZ, RZ, -R16 ;  /* 0x000000ffff0c7224 */ /* 0x000fe400078e0a10 */
[----:B------:R-:W-:-:S04]  /*1ac50*/  IMAD.HI.U32 R11, R6, R7, RZ ;  /* 0x00000007060b7227 */ /* 0x000fc800078e00ff */
[----:B------:R-:W-:Y:S02]  /*1ac60*/  IMAD.MOV R11, RZ, RZ, -R11 ;  /* 0x000000ffff0b7224 */ /* 0x000fe400078e0a0b */
[C---:B------:R-:W-:Y:S02]  /*1ac70*/  IMAD R8, R0.reuse, R12, R8 ;  /* 0x0000000c00087224 */ /* 0x040fe400078e0208 */
[----:B------:R-:W-:-:S03]  /*1ac80*/  IMAD R7, R0, R11, R7 ;  /* 0x0000000b00077224 */ /* 0x000fc600078e0207 */
[C---:B------:R-:W-:Y:S02]  /*1ac90*/  ISETP.GT.U32.AND P4, PT, R0.reuse, R8, PT ;  /* 0x000000080000720c */ /* 0x040fe40003f84070 */
[----:B------:R-:W-:Y:S02]  /*1aca0*/  ISETP.GT.U32.AND P6, PT, R0, R7, PT ;  /* 0x000000070000720c */ /* 0x000fe40003fc4070 */
[----:B------:R-:W-:Y:S02]  /*1acb0*/  ISETP.GE.AND P0, PT, R22, RZ, PT ;  /* 0x000000ff1600720c */ /* 0x000fe40003f06270 */
[----:B------:R-:W-:Y:S01]  /*1acc0*/  IABS R2, R21 ;  /* 0x0000001500027213 */ /* 0x000fe20000000000 */
[----:B------:R-:W4:Y:S06]  /*1acd0*/  LDL.LU R22, [R1+0xbb0] ;  /* 0x000bb00001167983 */ /* 0x000f2c0000300800 */
[----:B------:R-:W-:-:S02]  /*1ace0*/  @!P4 IMAD.IADD R8, R8, 0x1, -R0 ;  /* 0x000000010808c824 */ /* 0x000fc400078e0a00 */
[----:B------:R-:W-:-:S04]  /*1acf0*/  IMAD.HI.U32 R17, R6, R2, RZ ;  /* 0x0000000206117227 */ /* 0x000fc800078e00ff */
[----:B------:R-:W-:Y:S01]  /*1ad00*/  @!P6 IMAD.IADD R7, R7, 0x1, -R0 ;  /* 0x000000010707e824 */ /* 0x000fe200078e0a00 */
[----:B------:R-:W-:Y:S01]  /*1ad10*/  ISETP.GT.U32.AND P6, PT, R0, R8, PT ;  /* 0x000000080000720c */ /* 0x000fe20003fc4070 */
[----:B------:R-:W-:Y:S01]  /*1ad20*/  IMAD.MOV R17, RZ, RZ, -R17 ;  /* 0x000000ffff117224 */ /* 0x000fe200078e0a11 */
[----:B------:R-:W-:-:S03]  /*1ad30*/  ISETP.GE.AND P1, PT, R19, RZ, PT ;  /* 0x000000ff1300720c */ /* 0x000fc60003f26270 */
[----:B------:R-:W-:Y:S01]  /*1ad40*/  IMAD R2, R0, R17, R2 ;  /* 0x0000001100027224 */ /* 0x000fe200078e0202 */
[----:B------:R-:W-:Y:S02]  /*1ad50*/  ISETP.GE.AND P5, PT, R20, RZ, PT ;  /* 0x000000ff1400720c */ /* 0x000fe40003fa6270 */
[----:B------:R-:W-:Y:S01]  /*1ad60*/  ISETP.GE.AND P3, PT, R21, RZ, PT ;  /* 0x000000ff1500720c */ /* 0x000fe20003f66270 */
[----:B------:R-:W-:Y:S01]  /*1ad70*/  IMAD.MOV.U32 R21, RZ, RZ, R10 ;  /* 0x000000ffff157224 */ /* 0x000fe200078e000a */
[----:B------:R-:W-:-:S03]  /*1ad80*/  IABS R12, R23 ;  /* 0x00000017000c7213 */ /* 0x000fc60000000000 */
[----:B------:R-:W-:Y:S02]  /*1ad90*/  @!P6 IMAD.IADD R8, R8, 0x1, -R0 ;  /* 0x000000010808e824 */ /* 0x000fe400078e0a00 */
[----:B------:R-:W-:Y:S02]  /*1ada0*/  @!P2 IMAD.MOV R21, RZ, RZ, -R21 ;  /* 0x000000ffff15a224 */ /* 0x000fe400078e0a15 */
[----:B------:R-:W-:Y:S01]  /*1adb0*/  @!P1 IMAD.MOV R9, RZ, RZ, -R9 ;  /* 0x000000ffff099224 */ /* 0x000fe200078e0a09 */
[----:B-1----:R-:W-:Y:S02]  /*1adc0*/  IABS R13, R29 ;  /* 0x0000001d000d7213 */ /* 0x002fe40000000000 */
[----:B---3--:R-:W-:-:S05]  /*1add0*/  IABS R11, R4 ;  /* 0x00000004000b7213 */ /* 0x008fca0000000000 */
[----:B------:R-:W-:-:S04]  /*1ade0*/  IMAD.HI.U32 R17, R6, R11, RZ ;  /* 0x0000000b06117227 */ /* 0x000fc800078e00ff */
[----:B------:R-:W-:-:S04]  /*1adf0*/  IMAD.MOV R17, RZ, RZ, -R17 ;  /* 0x000000ffff117224 */ /* 0x000fc800078e0a11 */
[----:B------:R-:W-:Y:S02]  /*1ae00*/  IMAD R11, R0, R17, R11 ;  /* 0x00000011000b7224 */ /* 0x000fe400078e020b */
[----:B------:R-:W-:Y:S02]  /*1ae10*/  IMAD.MOV.U32 R17, RZ, RZ, R23 ;  /* 0x000000ffff117224 */ /* 0x000fe400078e0017 */
[----:B------:R-:W-:Y:S02]  /*1ae20*/  IMAD.MOV.U32 R23, RZ, RZ, R8 ;  /* 0x000000ffff177224 */ /* 0x000fe400078e0008 */
[----:B------:R-:W-:Y:S02]  /*1ae30*/  IMAD.MOV.U32 R10, RZ, RZ, R4 ;  /* 0x000000ffff0a7224 */ /* 0x000fe400078e0004 */
[----:B------:R-:W3:Y:S01]  /*1ae40*/  LDL.LU R4, [R1+0x3d68] ;  /* 0x003d680001047983 */ /* 0x000ee20000300800 */
[----:B------:R-:W-:Y:S02]  /*1ae50*/  @!P5 IMAD.MOV R23, RZ, RZ, -R23 ;  /* 0x000000ffff17d224 */ /* 0x000fe400078e0a17 */
[----:B------:R-:W-:Y:S01]  /*1ae60*/  ISETP.GE.AND P1, PT, R10, RZ, PT ;  /* 0x000000ff0a00720c */ /* 0x000fe20003f26270 */
[----:B------:R0:W-:Y:S01]  /*1ae70*/  STL [R1+0x1e4], R21 ;  /* 0x0001e41501007387 */ /* 0x0001e20000100800 */
[----:B------:R-:W-:-:S03]  /*1ae80*/  IMAD.MOV.U32 R10, RZ, RZ, R29 ;  /* 0x000000ffff0a7224 */ /* 0x000fc600078e001d */
[----:B------:R-:W-:Y:S04]  /*1ae90*/  STL [R1+0x1e0], R9 ;  /* 0x0001e00901007387 */ /* 0x000fe80000100800 */
[----:B0-----:R-:W3:Y:S04]  /*1aea0*/  LDL.LU R21, [R1+0xbb4] ;  /* 0x000bb40001157983 */ /* 0x001ee80000300800 */
[----:B------:R-:W3:Y:S04]  /*1aeb0*/  LDL.LU R29, [R1+0xbb8] ;  /* 0x000bb800011d7983 */ /* 0x000ee80000300800 */
[----:B------:R0:W-:Y:S04]  /*1aec0*/  STL [R1+0x1d8], R23 ;  /* 0x0001d81701007387 */ /* 0x0001e80000100800 */
[----:B0-----:R-:W3:Y:S01]  /*1aed0*/  LDL.LU R23, [R1+0xbbc] ;  /* 0x000bbc0001177983 */ /* 0x001ee20000300800 */
[----:B------:R-:W-:Y:S01]  /*1aee0*/  ISETP.GT.U32.AND P4, PT, R0, R2, PT ;  /* 0x000000020000720c */ /* 0x000fe20003f84070 */
[----:B------:R-:W-:Y:S01]  /*1aef0*/  IMAD.HI.U32 R18, R6, R12, RZ ;  /* 0x0000000c06127227 */ /* 0x000fe200078e00ff */
[----:B------:R-:W-:-:S03]  /*1af00*/  ISETP.GT.U32.AND P2, PT, R0, R7, PT ;  /* 0x000000070000720c */ /* 0x000fc60003f44070 */
[----:B------:R-:W-:Y:S01]  /*1af10*/  IMAD.HI.U32 R19, R6, R13, RZ ;  /* 0x0000000d06137227 */ /* 0x000fe200078e00ff */
[----:B--2---:R-:W-:-:S03]  /*1af20*/  IABS R16, R24 ;  /* 0x0000001800107213 */ /* 0x004fc60000000000 */
[----:B------:R-:W-:-:S04]  /*1af30*/  IMAD.MOV R18, RZ, RZ, -R18 ;  /* 0x000000ffff127224 */ /* 0x000fc800078e0a12 */
[----:B------:R-:W-:Y:S02]  /*1af40*/  @!P4 IMAD.IADD R2, R2, 0x1, -R0 ;  /* 0x000000010202c824 */ /* 0x000fe400078e0a00 */
[----:B------:R-:W-:Y:S02]  /*1af50*/  IMAD.MOV R19, RZ, RZ, -R19 ;  /* 0x000000ffff137224 */ /* 0x000fe400078e0a13 */
[C---:B------:R-:W-:Y:S01]  /*1af60*/  IMAD R12, R0.reuse, R18, R12 ;  /* 0x00000012000c7224 */ /* 0x040fe200078e020c */
[----:B------:R-:W-:Y:S01]  /*1af70*/  ISETP.GT.U32.AND P4, PT, R0, R2, PT ;  /* 0x000000020000720c */ /* 0x000fe20003f84070 */
[----:B------:R-:W-:Y:S01]  /*1af80*/  IMAD.HI.U32 R20, R6, R16, RZ ;  /* 0x0000001006147227 */ /* 0x000fe200078e00ff */
[C---:B------:R-:W-:Y:S01]  /*1af90*/  ISETP.GT.U32.AND P6, PT, R0.reuse, R11, PT ;  /* 0x0000000b0000720c */ /* 0x040fe20003fc4070 */
[----:B------:R-:W2:Y:S02]  /*1afa0*/  LDL.LU R18, [R1+0xbc0] ;  /* 0x000bc00001127983 */ /* 0x000ea40000300800 */
[----:B------:R-:W-:-:S02]  /*1afb0*/  IMAD R19, R0, R19, R13 ;  /* 0x0000001300137224 */ /* 0x000fc400078e020d */
[----:B------:R-:W-:Y:S01]  /*1afc0*/  @!P2 IMAD.IADD R7, R7, 0x1, -R0 ;  /* 0x000000010707a824 */ /* 0x000fe200078e0a00 */
[C---:B------:R-:W-:Y:S01]  /*1afd0*/  ISETP.GT.U32.AND P2, PT, R0.reuse, R12, PT ;  /* 0x0000000c0000720c */ /* 0x040fe20003f44070 */
[----:B------:R-:W-:Y:S01]  /*1afe0*/  IMAD.MOV R20, RZ, RZ, -R20 ;  /* 0x000000ffff147224 */ /* 0x000fe200078e0a14 */
[----:B------:R-:W-:-:S03]  /*1aff0*/  ISETP.GT.U32.AND P5, PT, R0, R19, PT ;  /* 0x000000130000720c */ /* 0x000fc60003fa4070 */
[----:B------:R-:W-:Y:S02]  /*1b000*/  IMAD R16, R0, R20, R16 ;  /* 0x0000001400107224 */ /* 0x000fe400078e0210 */
[----:B------:R-:W-:-:S03]  /*1b010*/  @!P4 IMAD.IADD R2, R2, 0x1, -R0 ;  /* 0x000000010202c824 */ /* 0x000fc600078e0a00 */
[----:B------:R-:W-:Y:S01]  /*1b020*/  ISETP.GT.U32.AND P4, PT, R0, R16, PT ;  /* 0x000000100000720c */ /* 0x000fe20003f84070 */
[----:B------:R-:W-:Y:S02]  /*1b030*/  IMAD.MOV.U32 R13, RZ, RZ, R7 ;  /* 0x000000ffff0d7224 */ /* 0x000fe400078e0007 */
[--C-:B------:R-:W-:Y:S02]  /*1b040*/  @!P2 IMAD.IADD R12, R12, 0x1, -R0.reuse ;  /* 0x000000010c0ca824 */ /* 0x100fe400078e0a00 */
[--C-:B------:R-:W-:Y:S02]  /*1b050*/  @!P6 IMAD.IADD R11, R11, 0x1, -R0.reuse ;  /* 0x000000010b0be824 */ /* 0x100fe400078e0a00 */
[----:B------:R-:W-:Y:S01]  /*1b060*/  @!P5 IMAD.IADD R19, R19, 0x1, -R0 ;  /* 0x000000011313d824 */ /* 0x000fe200078e0a00 */
[----:B------:R-:W-:Y:S02]  /*1b070*/  ISETP.GT.U32.AND P5, PT, R0, R12, PT ;  /* 0x0000000c0000720c */ /* 0x000fe40003fa4070 */
[----:B----4-:R-:W-:-:S05]  /*1b080*/  IABS R9, R22 ;  /* 0x0000001600097213 */ /* 0x010fca0000000000 */
[----:B------:R-:W-:Y:S01]  /*1b090*/  IMAD.MOV.U32 R7, RZ, RZ, R9 ;  /* 0x000000ffff077224 */ /* 0x000fe200078e0009 */
[----:B------:R-:W-:-:S03]  /*1b0a0*/  ISETP.GT.U32.AND P2, PT, R0, R11, PT ;  /* 0x0000000b0000720c */ /* 0x000fc60003f44070 */
[----:B------:R-:W-:Y:S01]  /*1b0b0*/  IMAD.HI.U32 R9, R6, R7, RZ ;  /* 0x0000000706097227 */ /* 0x000fe200078e00ff */
[----:B------:R-:W-:-:S03]  /*1b0c0*/  ISETP.GE.AND P6, PT, R10, RZ, PT ;  /* 0x000000ff0a00720c */ /* 0x000fc60003fc6270 */
[----:B------:R-:W-:Y:S02]  /*1b0d0*/  IMAD.MOV R9, RZ, RZ, -R9 ;  /* 0x000000ffff097224 */ /* 0x000fe400078e0a09 */
[----:B------:R-:W-:Y:S02]  /*1b0e0*/  IMAD.MOV.U32 R10, RZ, RZ, R2 ;  /* 0x000000ffff0a7224 */ /* 0x000fe400078e0002 */
[----:B------:R-:W-:Y:S02]  /*1b0f0*/  @!P4 IMAD.IADD R16, R16, 0x1, -R0 ;  /* 0x000000011010c824 */ /* 0x000fe400078e0a00 */
[C---:B------:R-:W-:Y:S02]  /*1b100*/  IMAD R7, R0.reuse, R9, R7 ;  /* 0x0000000900077224 */ /* 0x040fe400078e0207 */
[----:B------:R-:W-:Y:S01]  /*1b110*/  @!P3 IMAD.MOV R10, RZ, RZ, -R10 ;  /* 0x000000ffff0ab224 */ /* 0x000fe200078e0a0a */
[----:B------:R-:W-:Y:S01]  /*1b120*/  ISETP.GT.U32.AND P3, PT, R0, R16, PT ;  /* 0x000000100000720c */ /* 0x000fe20003f64070 */
[--C-:B------:R-:W-:Y:S01]  /*1b130*/  @!P5 IMAD.IADD R12, R12, 0x1, -R0.reuse ;  /* 0x000000010c0cd824 */ /* 0x100fe200078e0a00 */
[----:B------:R-:W-:Y:S01]  /*1b140*/  ISETP.GT.U32.AND P5, PT, R0, R7, PT ;  /* 0x000000070000720c */ /* 0x000fe20003fa4070 */
[----:B------:R-:W-:Y:S01]  /*1b150*/  @!P2 IMAD.IADD R11, R11, 0x1, -R0 ;  /* 0x000000010b0ba824 */ /* 0x000fe200078e0a00 */
[----:B------:R-:W-:-:S02]  /*1b160*/  @!P0 IADD3 R13, -R13, RZ, RZ ;  /* 0x000000ff0d0d8210 */ /* 0x000fc40007ffe1ff */
[----:B------:R-:W-:Y:S01]  /*1b170*/  ISETP.GT.U32.AND P4, PT, R0, R19, PT ;  /* 0x000000130000720c */ /* 0x000fe20003f84070 */
[----:B------:R-:W-:Y:S02]  /*1b180*/  IMAD.MOV.U32 R20, RZ, RZ, R11 ;  /* 0x000000ffff147224 */ /* 0x000fe400078e000b */
[----:B------:R-:W-:Y:S02]  /*1b190*/  STL [R1+0x1d4], R13 ;  /* 0x0001d40d01007387 */ /* 0x000fe40000100800 */
[----:B------:R-:W-:Y:S01]  /*1b1a0*/  @!P1 IMAD.MOV R20, RZ, RZ, -R20 ;  /* 0x000000ffff149224 */ /* 0x000fe200078e0a14 */
[----:B------:R-:W-:Y:S01]  /*1b1b0*/  ISETP.GE.AND P0, PT, R17, RZ, PT ;  /* 0x000000ff1100720c */ /* 0x000fe20003f06270 */
[----:B------:R0:W-:Y:S01]  /*1b1c0*/  STL [R1+0x1d0], R10 ;  /* 0x0001d00a01007387 */ /* 0x0001e20000100800 */
[--C-:B------:R-:W-:Y:S01]  /*1b1d0*/  @!P3 IMAD.IADD R16, R16, 0x1, -R0.reuse ;  /* 0x000000011010b824 */ /* 0x100fe200078e0a00 */
[----:B------:R-:W-:Y:S01]  /*1b1e0*/  ISETP.GE.AND P3, PT, R22, RZ, PT ;  /* 0x000000ff1600720c */ /* 0x000fe20003f66270 */
[--C-:B------:R-:W-:Y:S01]  /*1b1f0*/  @!P5 IMAD.IADD R7, R7, 0x1, -R0.reuse ;  /* 0x000000010707d824 */ /* 0x100fe200078e0a00 */
[----:B------:R-:W-:Y:S01]  /*1b200*/  ISETP.GE.AND P2, PT, R24, RZ, PT ;  /* 0x000000ff1800720c */ /* 0x000fe20003f46270 */
[----:B------:R-:W4:Y:S04]  /*1b210*/  LDL.LU R22, [R1+0xbc4] ;  /* 0x000bc40001167983 */ /* 0x000f280000300800 */
[----:B------:R-:W2:Y:S01]  /*1b220*/  LDL.LU R24, [R1+0xbcc] ;  /* 0x000bcc0001187983 */ /* 0x000ea20000300800 */
[----:B------:R-:W-:-:S03]  /*1b230*/  @!P4 IMAD.IADD R19, R19, 0x1, -R0 ;  /* 0x000000011313c824 */ /* 0x000fc600078e0a00 */
[----:B------:R-:W-:Y:S01]  /*1b240*/  STL [R1+0x1cc], R20 ;  /* 0x0001cc1401007387 */ /* 0x000fe20000100800 */
[----:B------:R-:W-:-:S03]  /*1b250*/  @!P0 IMAD.MOV R12, RZ, RZ, -R12 ;  /* 0x000000ffff0c8224 */ /* 0x000fc600078e0a0c */
[----:B------:R-:W-:Y:S01]  /*1b260*/  @!P2 IMAD.MOV R16, RZ, RZ, -R16 ;  /* 0x000000ffff10a224 */ /* 0x000fe200078e0a10 */
[----:B---3--:R-:W-:Y:S02]  /*1b270*/  IABS R8, R21 ;  /* 0x0000001500087213 */ /* 0x008fe40000000000 */
[----:B------:R-:W-:Y:S02]  /*1b280*/  ISETP.GE.AND P5, PT, R21, RZ, PT ;  /* 0x000000ff1500720c */ /* 0x000fe40003fa6270 */
[----:B------:R-:W3:Y:S01]  /*1b290*/  LDL.LU R21, [R1+0xbc8] ;  /* 0x000bc80001157983 */ /* 0x000ee20000300800 */
[----:B0-----:R-:W-:-:S05]  /*1b2a0*/  IABS R10, R23 ;  /* 0x00000017000a7213 */ /* 0x001fca0000000000 */
[----:B------:R-:W-:-:S04]  /*1b2b0*/  IMAD.HI.U32 R17, R6, R10, RZ ;  /* 0x0000000a06117227 */ /* 0x000fc800078e00ff */
[----:B------:R-:W-:Y:S02]  /*1b2c0*/  IMAD.MOV R11, RZ, RZ, -R17 ;  /* 0x000000ffff0b7224 */ /* 0x000fe400078e0a11 */
[----:B------:R-:W-:-:S04]  /*1b2d0*/  IMAD.MOV.U32 R17, RZ, RZ, R19 ;  /* 0x000000ffff117224 */ /* 0x000fc800078e0013 */
[----:B------:R-:W-:Y:S01]  /*1b2e0*/  @!P6 IMAD.MOV R17, RZ, RZ, -R17 ;  /* 0x000000ffff11e224 */ /* 0x000fe200078e0a11 */
[----:B------:R0:W-:Y:S01]  /*1b2f0*/  STL [R1+0x1c8], R12 ;  /* 0x0001c80c01007387 */ /* 0x0001e20000100800 */
[----:B------:R-:W-:-:S03]  /*1b300*/  ISETP.GE.AND P2, PT, R23, RZ, PT ;  /* 0x000000ff1700720c */ /* 0x000fc60003f46270 */
[----:B------:R-:W-:Y:S04]  /*1b310*/  STL [R1+0x1c4], R17 ;  /* 0x0001c41101007387 */ /* 0x000fe80000100800 */
[----:B------:R-:W-:Y:S04]  /*1b320*/  STL [R1+0x1b8], R16 ;  /* 0x0001b81001007387 */ /* 0x000fe80000100800 */
[----:B------:R-:W2:Y:S01]  /*1b330*/  LDL R23, [R1+0xbd4] ;  /* 0x000bd40001177983 */ /* 0x000ea20000100800 */
[----:B------:R-:W-:-:S04]  /*1b340*/  IMAD.HI.U32 R2, R6, R8, RZ ;  /* 0x0000000806027227 */ /* 0x000fc800078e00ff */
[----:B------:R-:W-:-:S04]  /*1b350*/  IMAD.MOV R2, RZ, RZ, -R2 ;  /* 0x000000ffff027224 */ /* 0x000fc800078e0a02 */
[----:B------:R-:W-:-:S05]  /*1b360*/  IMAD R2, R0, R2, R8 ;  /* 0x0000000200027224 */ /* 0x000fca00078e0208 */
[C---:B------:R-:W-:Y:S02]  /*1b370*/  ISETP.GT.U32.AND P4, PT, R0.reuse, R2, PT ;  /* 0x000000020000720c */ /* 0x040fe40003f84070 */
[----:B------:R-:W-:-:S11]  /*1b380*/  ISETP.GT.U32.AND P1, PT, R0, R7, PT ;  /* 0x000000070000720c */ /* 0x000fd60003f24070 */
[----:B------:R-:W-:-:S05]  /*1b390*/  @!P4 IMAD.IADD R2, R2, 0x1, -R0 ;  /* 0x000000010202c824 */ /* 0x000fca00078e0a00 */
[C---:B------:R-:W-:Y:S02]  /*1b3a0*/  ISETP.GT.U32.AND P4, PT, R0.reuse, R2, PT ;  /* 0x000000020000720c */ /* 0x040fe40003f84070 */
[----:B------:R-:W-:Y:S02]  /*1b3b0*/  IABS R13, R29 ;  /* 0x0000001d000d7213 */ /* 0x000fe40000000000 */
[----:B------:R-:W-:Y:S02]  /*1b3c0*/  ISETP.GE.AND P6, PT, R29, RZ, PT ;  /* 0x000000ff1d00720c */ /* 0x000fe40003fc6270 */
[----:B------:R-:W2:Y:S01]  /*1b3d0*/  LDL R29, [R1+0xbd0] ;  /* 0x000bd000011d7983 */ /* 0x000ea20000100800 */
[----:B0-----:R-:W-:Y:S02]  /*1b3e0*/  IMAD R12, R0, R11, R10 ;  /* 0x0000000b000c7224 */ /* 0x001fe400078e020a */
[----:B------:R-:W-:-:S04]  /*1b3f0*/  @!P1 IMAD.IADD R7, R7, 0x1, -R0 ;  /* 0x0000000107079824 */ /* 0x000fc800078e0a00 */
[----:B------:R-:W-:-:S04]  /*1b400*/  @!P4 IMAD.IADD R2, R2, 0x1, -R0 ;  /* 0x000000010202c824 */ /* 0x000fc800078e0a00 */
[----:B------:R-:W-:Y:S02]  /*1b410*/  IMAD.MOV.U32 R10, RZ, RZ, R2 ;  /* 0x000000ffff0a7224 */ /* 0x000fe400078e0002 */
[----:B------:R-:W-:Y:S02]  /*1b420*/  @!P3 IMAD.MOV R7, RZ, RZ, -R7 ;  /* 0x000000ffff07b224 */ /* 0x000fe400078e0a07 */
[----:B------:R-:W-:-:S03]  /*1b430*/  @!P5 IMAD.MOV R10, RZ, RZ, -R10 ;  /* 0x000000ffff0ad224 */ /* 0x000fc600078e0a0a */
[----:B------:R0:W-:Y:S04]  /*1b440*/  STL [R1+0x1bc], R7 ;  /* 0x0001bc0701007387 */ /* 0x0001e80000100800 */
[----:B------:R2:W-:Y:S01]  /*1b450*/  STL [R1+0x1c0], R10 ;  /* 0x0001c00a01007387 */ /* 0x0005e20000100800 */
[----:B----4-:R-:W-:Y:S02]  /*1b460*/  ISETP.GE.AND P3, PT, R22, RZ, PT ;  /* 0x000000ff1600720c */ /* 0x010fe40003f66270 */
[----:B0-----:R-:W-:Y:S02]  /*1b470*/  IABS R7, R22 ;  /* 0x0000001600077213 */ /* 0x001fe40000000000 */
[----:B------:R-:W4:Y:S01]  /*1b480*/  LDL.LU R22, [R1+0xbd8] ;  /* 0x000bd80001167983 */ /* 0x000f220000300800 */
[----:B---3--:R-:W-:-:S02]  /*1b490*/  ISETP.GE.AND P5, PT, R21, RZ, PT ;  /* 0x000000ff1500720c */ /* 0x008fc40003fa6270 */
[----:B------:R-:W-:Y:S02]  /*1b4a0*/  IABS R2, R21 ;  /* 0x0000001500027213 */ /* 0x000fe40000000000 */
[----:B------:R-:W3:Y:S01]  /*1b4b0*/  LDL.LU R21, [R1+0xbdc] ;  /* 0x000bdc0001157983 */ /* 0x000ee20000300800 */
[----:B--2---:R-:W-:-:S03]  /*1b4c0*/  IABS R10, R23 ;  /* 0x00000017000a7213 */ /* 0x004fc60000000000 */
[----:B------:R-:W2:Y:S01]  /*1b4d0*/  LDL R23, [R1+0xbe0] ;  /* 0x000be00001177983 */ /* 0x000ea20000100800 */
[----:B------:R-:W-:-:S04]  /*1b4e0*/  IMAD.HI.U32 R9, R6, R13, RZ ;  /* 0x0000000d06097227 */ /* 0x000fc800078e00ff */
[----:B------:R-:W-:-:S04]  /*1b4f0*/  IMAD.MOV R9, RZ, RZ, -R9 ;  /* 0x000000ffff097224 */ /* 0x000fc800078e0a09 */
[C---:B------:R-:W-:Y:S01]  /*1b500*/  IMAD R13, R0.reuse, R9, R13 ;  /* 0x00000009000d7224 */ /* 0x040fe200078e020d */
[----:B------:R-:W-:-:S04]  /*1b510*/  ISETP.GT.U32.AND P4, PT, R0, R12, PT ;  /* 0x0000000c0000720c */ /* 0x000fc80003f84070 */
[----:B------:R-:W-:Y:S02]  /*1b520*/  ISETP.GT.U32.AND P0, PT, R0, R13, PT ;  /* 0x0000000d0000720c */ /* 0x000fe40003f04070 */
[----:B------:R-:W-:-:S05]  /*1b530*/  IABS R8, R18 ;  /* 0x0000001200087213 */ /* 0x000fca0000000000 */
[----:B------:R-:W-:-:S04]  /*1b540*/  IMAD.HI.U32 R9, R6, R8, RZ ;  /* 0x0000000806097227 */ /* 0x000fc800078e00ff */
[--C-:B------:R-:W-:Y:S02]  /*1b550*/  @!P4 IMAD.IADD R12, R12, 0x1, -R0.reuse ;  /* 0x000000010c0cc824 */ /* 0x100fe400078e0a00 */
[----:B------:R-:W-:Y:S02]  /*1b560*/  @!P0 IMAD.IADD R13, R13, 0x1, -R0 ;  /* 0x000000010d0d8824 */ /* 0x000fe400078e0a00 */
[----:B------:R-:W-:Y:S01]  /*1b570*/  IMAD.MOV R9, RZ, RZ, -R9 ;  /* 0x000000ffff097224 */ /* 0x000fe200078e0a09 */
[C---:B------:R-:W-:Y:S02]  /*1b580*/  ISETP.GT.U32.AND P4, PT, R0.reuse, R12, PT ;  /* 0x0000000c0000720c */ /* 0x040fe40003f84070 */
[C---:B------:R-:W-:Y:S01]  /*1b590*/  ISETP.GT.U32.AND P0, PT, R0.reuse, R13, PT ;  /* 0x0000000d0000720c */ /* 0x040fe20003f04070 */
[----:B------:R-:W-:Y:S01]  /*1b5a0*/  IMAD R8, R0, R9, R8 ;  /* 0x0000000900087224 */ /* 0x000fe200078e0208 */
[----:B------:R-:W-:-:S05]  /*1b5b0*/  IABS R9, R29 ;  /* 0x0000001d00097213 */ /* 0x000fca0000000000 */
[----:B------:R-:W-:Y:S01]  /*1b5c0*/  IMAD.HI.U32 R17, R6, R9, RZ ;  /* 0x0000000906117227 */ /* 0x000fe200078e00ff */
[----:B------:R-:W-:-:S05]  /*1b5d0*/  IABS R11, R24 ;  /* 0x00000018000b7213 */ /* 0x000fca0000000000 */
[--C-:B------:R-:W-:Y:S02]  /*1b5e0*/  @!P0 IMAD.IADD R13, R13, 0x1, -R0.reuse ;  /* 0x000000010d0d8824 */ /* 0x100fe400078e0a00 */
[----:B------:R-:W-:Y:S02]  /*1b5f0*/  @!P4 IMAD.IADD R12, R12, 0x1, -R0 ;  /* 0x000000010c0cc824 */ /* 0x000fe400078e0a00 */
[----:B------:R-:W-:Y:S01]  /*1b600*/  IMAD.MOV R17, RZ, RZ, -R17 ;  /* 0x000000ffff117224 */ /* 0x000fe200078e0a11 */
[----:B------:R-:W-:Y:S01]  /*1b610*/  ISETP.GE.AND P1, PT, R18, RZ, PT ;  /* 0x000000ff1200720c */ /* 0x000fe20003f26270 */
[----:B------:R-:W-:Y:S01]  /*1b620*/  @!P6 IMAD.MOV R13, RZ, RZ, -R13 ;  /* 0x000000ffff0de224 */ /* 0x000fe200078e0a0d */
[C---:B------:R-:W-:Y:S01]  /*1b630*/  ISETP.GT.U32.AND P0, PT, R0.reuse, R8, PT ;  /* 0x000000080000720c */ /* 0x040fe20003f04070 */
[----:B------:R-:W-:Y:S02]  /*1b640*/  IMAD R9, R0, R17, R9 ;  /* 0x0000001100097224 */ /* 0x000fe400078e0209 */
[----:B------:R-:W-:-:S02]  /*1b650*/  @!P2 IMAD.MOV R12, RZ, RZ, -R12 ;  /* 0x000000ffff0ca224 */ /* 0x000fc400078e0a0c */
[----:B------:R-:W-:Y:S01]  /*1b660*/  IMAD.HI.U32 R18, R6, R11, RZ ;  /* 0x0000000b06127227 */ /* 0x000fe200078e00ff */
[----:B------:R-:W-:Y:S03]  /*1b670*/  STL [R1+0x1b4], R13 ;  /* 0x0001b40d01007387 */ /* 0x000fe60000100800 */
[----:B------:R-:W-:Y:S01]  /*1b680*/  IMAD.MOV R18, RZ, RZ, -R18 ;  /* 0x000000ffff127224 */ /* 0x000fe200078e0a12 */
[----:B------:R0:W-:Y:S03]  /*1b690*/  STL [R1+0x1b0], R12 ;  /* 0x0001b00c01007387 */ /* 0x0001e60000100800 */
[----:B------:R-:W-:Y:S01]  /*1b6a0*/  IMAD R11, R0, R18, R11 ;  /* 0x00000012000b7224 */ /* 0x000fe200078e020b */
[----:B------:R-:W4:Y:S01]  /*1b6b0*/  LDL.LU R29, [R1+0xbe8] ;  /* 0x000be800011d7983 */ /* 0x000f220000300800 */
[----:B------:R-:W-:Y:S01]  /*1b6c0*/  @!P0 IMAD.IADD R8, R8, 0x1, -R0 ;  /* 0x0000000108088824 */ /* 0x000fe200078e0a00 */
[----:B------:R-:W-:-:S02]  /*1b6d0*/  ISETP.GE.AND P0, PT, R24, RZ, PT ;  /* 0x000000ff1800720c */ /* 0x000fc40003f06270 */
[----:B------:R-:W4:Y:S01]  /*1b6e0*/  LDL.LU R24, [R1+0xbec] ;  /* 0x000bec0001187983 */ /* 0x000f220000300800 */
[----:B---3--:R-:W-:-:S05]  /*1b6f0*/  IABS R17, R21 ;  /* 0x0000001500117213 */ /* 0x008fca0000000000 */
[----:B0-----:R-:W-:-:S04]  /*1b700*/  IMAD.MOV.U32 R12, RZ, RZ, R17 ;  /* 0x000000ffff0c7224 */ /* 0x001fc800078e0011 */
[----:B------:R-:W-:-:S04]  /*1b710*/  IMAD.HI.U32 R18, R6, R12, RZ ;  /* 0x0000000c06127227 */ /* 0x000fc800078e00ff */
[----:B------:R-:W-:-:S04]  /*1b720*/  IMAD.MOV R18, RZ, RZ, -R18 ;  /* 0x000000ffff127224 */ /* 0x000fc800078e0a12 */
[----:B------:R-:W-:Y:S01]  /*1b730*/  IMAD R12, R0, R18, R12 ;  /* 0x00000012000c7224 */ /* 0x000fe200078e020c */
[----:B--2---:R-:W-:Y:S02]  /*1b740*/  IABS R13, R23 ;  /* 0x00000017000d7213 */ /* 0x004fe40000000000 */
[----:B------:R-:W2:Y:S04]  /*1b750*/  LDL.LU R23, [R1+0xbf0] ;  /* 0x000bf00001177983 */ /* 0x000ea80000300800 */
[----:B------:R-:W3:Y:S01]  /*1b760*/  LDL.LU R18, [R1+0xbd0] ;  /* 0x000bd00001127983 */ /* 0x000ee20000300800 */
[----:B------:R-:W-:-:S04]  /*1b770*/  IMAD.HI.U32 R16, R6, R7, RZ ;  /* 0x0000000706107227 */ /* 0x000fc800078e00ff */
[----:B------:R-:W-:-:S04]  /*1b780*/  IMAD.MOV R16, RZ, RZ, -R16 ;  /* 0x000000ffff107224 */ /* 0x000fc800078e0a10 */
[----:B------:R-:W-:-:S05]  /*1b790*/  IMAD R7, R0, R16, R7 ;  /* 0x0000001000077224 */ /* 0x000fca00078e0207 */
[----:B------:R-:W-:Y:S01]  /*1b7a0*/  ISETP.GT.U32.AND P4, PT, R0, R7, PT ;  /* 0x000000070000720c */ /* 0x000fe20003f84070 */
[----:B------:R-:W-:-:S04]  /*1b7b0*/  IMAD.HI.U32 R19, R6, R2, RZ ;  /* 0x0000000206137227 */ /* 0x000fc800078e00ff */
[----:B------:R-:W-:-:S04]  /*1b7c0*/  IMAD.MOV R19, RZ, RZ, -R19 ;  /* 0x000000ffff137224 */ /* 0x000fc800078e0a13 */
[----:B------:R-:W-:-:S04]  /*1b7d0*/  IMAD R2, R0, R19, R2 ;  /* 0x0000001300027224 */ /* 0x000fc800078e0202 */
[----:B------:R-:W-:Y:S01]  /*1b7e0*/  @!P4 IMAD.IADD R7, R7, 0x1, -R0 ;  /* 0x000000010707c824 */ /* 0x000fe200078e0a00 */
[----:B------:R-:W-:-:S04]  /*1b7f0*/  ISETP.GT.U32.AND P2, PT, R0, R2, PT ;  /* 0x000000020000720c */ /* 0x000fc80003f44070 */
[----:B------:R-:W-:Y:S01]  /*1b800*/  ISETP.GT.U32.AND P4, PT, R0, R7, PT ;  /* 0x000000070000720c */ /* 0x000fe20003f84070 */
[----:B------:R-:W-:Y:S01]  /*1b810*/  IMAD.HI.U32 R16, R6, R10, RZ ;  /* 0x0000000a06107227 */ /* 0x000fe200078e00ff */
[----:B----4-:R-:W-:Y:S02]  /*1b820*/  IABS R19, R22 ;  /* 0x0000001600137213 */ /* 0x010fe40000000000 */
[----:B------:R-:W-:Y:S01]  /*1b830*/  ISETP.GT.U32.AND P6, PT, R0, R8, PT ;  /* 0x000000080000720c */ /* 0x000fe20003fc4070 */
[----:B------:R-:W-:Y:S02]  /*1b840*/  IMAD.MOV R16, RZ, RZ, -R16 ;  /* 0x000000ffff107224 */ /* 0x000fe400078e0a10 */
[----:B------:R-:W-:-:S04]  /*1b850*/  IMAD.HI.U32 R20, R6, R19, RZ ;  /* 0x0000001306147227 */ /* 0x000fc800078e00ff */
[C---:B------:R-:W-:Y:S02]  /*1b860*/  IMAD R10, R0.reuse, R16, R10 ;  /* 0x00000010000a7224 */ /* 0x040fe400078e020a */
[----:B------:R-:W-:Y:S01]  /*1b870*/  @!P4 IMAD.IADD R7, R7, 0x1, -R0 ;  /* 0x000000010707c824 */ /* 0x000fe200078e0a00 */
[----:B------:R-:W-:Y:S01]  /*1b880*/  ISETP.GT.U32.AND P4, PT, R0, R9, PT ;  /* 0x000000090000720c */ /* 0x000fe20003f84070 */
[----:B------:R-:W-:Y:S01]  /*1b890*/  IMAD.MOV R20, RZ, RZ, -R20 ;  /* 0x000000ffff147224 */ /* 0x000fe200078e0a14 */
[----:B------:R-:W-:Y:S02]  /*1b8a0*/  IABS R16, R3 ;  /* 0x0000000300107213 */ /* 0x000fe40000000000 */
[----:B------:R-:W-:Y:S01]  /*1b8b0*/  @!P2 IADD3 R2, R2, -R0, RZ ;  /* 0x800000000202a210 */ /* 0x000fe20007ffe0ff */
[C---:B------:R-:W-:Y:S01]  /*1b8c0*/  IMAD R19, R0.reuse, R20, R19 ;  /* 0x0000001400137224 */ /* 0x040fe200078e0213 */
[----:B------:R-:W-:Y:S01]  /*1b8d0*/  ISETP.GT.U32.AND P2, PT, R0, R10, PT ;  /* 0x0000000a0000720c */ /* 0x000fe20003f44070 */
[----:B------:R-:W-:-:S04]  /*1b8e0*/  IMAD.HI.U32 R20, R6, R16, RZ ;  /* 0x0000001006147227 */ /* 0x000fc800078e00ff */
[----:B------:R-:W-:Y:S02]  /*1b8f0*/  @!P6 IMAD.IADD R8, R8, 0x1, -R0 ;  /* 0x000000010808e824 */ /* 0x000fe400078e0a00 */
[----:B------:R-:W-:Y:S01]  /*1b900*/  IMAD.MOV R20, RZ, RZ, -R20 ;  /* 0x000000ffff147224 */ /* 0x000fe200078e0a14 */
[C---:B------:R-:W-:Y:S01]  /*1b910*/  ISETP.GT.U32.AND P6, PT, R0.reuse, R11, PT ;  /* 0x0000000b0000720c */ /* 0x040fe20003fc4070 */
[----:B------:R-:W-:Y:S02]  /*1b920*/  @!P1 IMAD.MOV R8, RZ, RZ, -R8 ;  /* 0x000000ffff089224 */ /* 0x000fe400078e0a08 */
[----:B------:R-:W-:Y:S02]  /*1b930*/  @!P4 IMAD.IADD R9, R9, 0x1, -R0 ;  /* 0x000000010909c824 */ /* 0x000fe400078e0a00 */
[----:B------:R-:W-:Y:S02]  /*1b940*/  IMAD R16, R0, R20, R16 ;  /* 0x0000001400107224 */ /* 0x000fe400078e0210 */
[----:B------:R-:W4:Y:S01]  /*1b950*/  LDL.LU R20, [R1+0xbd4] ;  /* 0x000bd40001147983 */ /* 0x000f220000300800 */
[----:B------:R-:W-:Y:S01]  /*1b960*/  @!P2 IMAD.IADD R10, R10, 0x1, -R0 ;  /* 0x000000010a0aa824 */ /* 0x000fe200078e0a00 */
[----:B------:R-:W-:-:S02]  /*1b970*/  ISETP.GT.U32.AND P2, PT, R0, R9, PT ;  /* 0x000000090000720c */ /* 0x000fc40003f44070 */
[----:B------:R0:W-:Y:S02]  /*1b980*/  STL [R1+0x1ac], R8 ;  /* 0x0001ac0801007387 */ /* 0x0001e40000100800 */
[----:B------:R-:W-:Y:S02]  /*1b990*/  @!P6 IMAD.IADD R11, R11, 0x1, -R0 ;  /* 0x000000010b0be824 */ /* 0x000fe400078e0a00 */
[----:B0-----:R-:W-:-:S04]  /*1b9a0*/  IMAD.MOV.U32 R8, RZ, RZ, R7 ;  /* 0x000000ffff087224 */ /* 0x001fc800078e0007 */
[----:B------:R-:W-:Y:S01]  /*1b9b0*/  @!P3 IMAD.MOV R8, RZ, RZ, -R8 ;  /* 0x000000ffff08b224 */ /* 0x000fe200078e0a08 */
[----:B------:R-:W-:-:S04]  /*1b9c0*/  ISETP.GT.U32.AND P1, PT, R0, R11, PT ;  /* 0x0000000b0000720c */ /* 0x000fc80003f24070 */
[----:B------:R0:W-:Y:S01]  /*1b9d0*/  STL [R1+0x1a8], R8 ;  /* 0x0001a80801007387 */ /* 0x0001e20000100800 */
[----:B------:R-:W-:Y:S01]  /*1b9e0*/  @!P2 IMAD.IADD R9, R9, 0x1, -R0 ;  /* 0x000000010909a824 */ /* 0x000fe200078e0a00 */
[----:B------:R-:W-:Y:S01]  /*1b9f0*/  ISETP.GT.U32.AND P4, PT, R0, R2, PT ;  /* 0x000000020000720c */ /* 0x000fe20003f84070 */
[----:B------:R-:W-:Y:S01]  /*1ba00*/  IMAD.HI.U32 R17, R6, R13, RZ ;  /* 0x0000000d06117227 */ /* 0x000fe200078e00ff */
[----:B0-----:R-:W-:-:S03]  /*1ba10*/  IABS R8, R24 ;  /* 0x0000001800087213 */ /* 0x001fc60000000000 */
[----:B------:R-:W-:Y:S01]  /*1ba20*/  IMAD.MOV R17, RZ, RZ, -R17 ;  /* 0x000000ffff117224 */ /* 0x000fe200078e0a11 */
[----:B------:R-:W-:-:S03]  /*1ba30*/  IABS R7, R29 ;  /* 0x0000001d00077213 */ /* 0x000fc60000000000 */
[----:B------:R-:W-:Y:S02]  /*1ba40*/  IMAD R13, R0, R17, R13 ;  /* 0x00000011000d7224 */ /* 0x000fe400078e020d */
[----:B------:R-:W-:-:S04]  /*1ba50*/  IMAD.HI.U32 R17, R6, R7, RZ ;  /* 0x0000000706117227 */ /* 0x000fc800078e00ff */
[--C-:B------:R-:W-:Y:S01]  /*1ba60*/  @!P1 IMAD.IADD R11, R11, 0x1, -R0.reuse ;  /* 0x000000010b0b9824 */ /* 0x100fe200078e0a00 */
[----:B------:R-:W-:Y:S01]  /*1ba70*/  ISETP.GT.U32.AND P1, PT, R0, R13, PT ;  /* 0x0000000d0000720c */ /* 0x000fe20003f24070 */
[----:B------:R-:W-:Y:S01]  /*1ba80*/  @!P4 IMAD.IADD R2, R2, 0x1, -R0 ;  /* 0x000000010202c824 */ /* 0x000fe200078e0a00 */
[----:B------:R-:W-:Y:S01]  /*1ba90*/  ISETP.GT.U32.AND P4, PT, R0, R12, PT ;  /* 0x0000000c0000720c */ /* 0x000fe20003f84070 */
[----:B------:R-:W-:-:S04]  /*1baa0*/  IMAD.MOV R17, RZ, RZ, -R17 ;  /* 0x000000ffff117224 */ /* 0x000fc800078e0a11 */
[----:B------:R-:W-:Y:S02]  /*1bab0*/  IMAD R7, R0, R17, R7 ;  /* 0x0000001100077224 */ /* 0x000fe400078e0207 */
[----:B------:R-:W-:Y:S02]  /*1bac0*/  IMAD.MOV.U32 R17, RZ, RZ, R3 ;  /* 0x000000ffff117224 */ /* 0x000fe400078e0003 */
[----:B------:R-:W-:Y:S02]  /*1bad0*/  IMAD.MOV.U32 R3, RZ, RZ, R11 ;  /* 0x000000ffff037224 */ /* 0x000fe400078e000b */
[----:B------:R-:W-:Y:S02]  /*1bae0*/  @!P5 IMAD.MOV R2, RZ, RZ, -R2 ;  /* 0x000000ffff02d224 */ /* 0x000fe400078e0a02 */
[----:B------:R-:W-:Y:S02]  /*1baf0*/  @!P0 IMAD.MOV R3, RZ, RZ, -R3 ;  /* 0x000000ffff038224 */ /* 0x000fe400078e0a03 */
[--C-:B------:R-:W-:Y:S01]  /*1bb00*/  @!P1 IMAD.IADD R13, R13, 0x1, -R0.reuse ;  /* 0x000000010d0d9824 */ /* 0x100fe200078e0a00 */
[----:B------:R-:W-:Y:S01]  /*1bb10*/  ISETP.GE.AND P1, PT, R21, RZ, PT ;  /* 0x000000ff1500720c */ /* 0x000fe20003f26270 */
[----:B------:R-:W-:Y:S01]  /*1bb20*/  @!P4 IMAD.IADD R12, R12, 0x1, -R0 ;  /* 0x000000010c0cc824 */ /* 0x000fe200078e0a00 */
[----:B------:R-:W-:-:S02]  /*1bb30*/  ISETP.GE.AND P4, PT, R22, RZ, PT ;  /* 0x000000ff1600720c */ /* 0x000fc40003f86270 */
[----:B---3--:R-:W-:Y:S01]  /*1bb40*/  ISETP.GE.AND P2, PT, R18, RZ, PT ;  /* 0x000000ff1200720c */ /* 0x008fe20003f46270 */
[----:B------:R-:W-:-:S04]  /*1bb50*/  IMAD.HI.U32 R18, R6, R8, RZ ;  /* 0x0000000806127227 */ /* 0x000fc800078e00ff */
[----:B------:R-:W-:-:S04]  /*1bb60*/  IMAD.MOV R18, RZ, RZ, -R18 ;  /* 0x000000ffff127224 */ /* 0x000fc800078e0a12 */
[C---:B------:R-:W-:Y:S02]  /*1bb70*/  IMAD R8, R0.reuse, R18, R8 ;  /* 0x0000001200087224 */ /* 0x040fe400078e0208 */
[----:B------:R-:W3:Y:S04]  /*1bb80*/  LDL.LU R18, [R1+0xbe0] ;  /* 0x000be00001127983 */ /* 0x000ee80000300800 */
[----:B------:R-:W-:Y:S04]  /*1bb90*/  STL [R1+0x1a4], R2 ;  /* 0x0001a40201007387 */ /* 0x000fe80000100800 */
[----:B------:R-:W3:Y:S04]  /*1bba0*/  LDL.LU R21, [R1+0xbf8] ;  /* 0x000bf80001157983 */ /* 0x000ee80000300800 */
[----:B------:R0:W-:Y:S04]  /*1bbb0*/  STL [R1+0x1a0], R3 ;  /* 0x0001a00301007387 */ /* 0x0001e80000100800 */
[----:B------:R-:W3:Y:S04]  /*1bbc0*/  LDL.LU R22, [R1+0xbf4] ;  /* 0x000bf40001167983 */ /* 0x000ee80000300800 */
[----:B0-----:R-:W3:Y:S01]  /*1bbd0*/  LDL.LU R3, [R1+0xbfc] ;  /* 0x000bfc0001037983 */ /* 0x001ee20000300800 */
[----:B------:R-:W-:-:S13]  /*1bbe0*/  ISETP.GT.U32.AND P6, PT, R0, R19, PT ;  /* 0x000000130000720c */ /* 0x000fda0003fc4070 */
[----:B------:R-:W-:Y:S01]  /*1bbf0*/  @!P6 IMAD.IADD R19, R19, 0x1, -R0 ;  /* 0x000000011313e824 */ /* 0x000fe200078e0a00 */
[----:B------:R-:W-:-:S04]  /*1bc00*/  ISETP.GT.U32.AND P6, PT, R0, R10, PT ;  /* 0x0000000a0000720c */ /* 0x000fc80003fc4070 */
[----:B------:R-:W-:Y:S01]  /*1bc10*/  ISETP.GT.U32.AND P3, PT, R0, R19, PT ;  /* 0x000000130000720c */ /* 0x000fe20003f64070 */
[----:B------:R-:W-:-:S08]  /*1bc20*/  IMAD.MOV.U32 R2, RZ, RZ, R9 ;  /* 0x000000ffff027224 */ /* 0x000fd000078e0009 */
[----:B------:R-:W-:Y:S01]  /*1bc30*/  @!P6 IMAD.IADD R10, R10, 0x1, -R0 ;  /* 0x000000010a0ae824 */ /* 0x000fe200078e0a00 */
[----:B------:R-:W-:-:S03]  /*1bc40*/  ISETP.GT.U32.AND P6, PT, R0, R16, PT ;  /* 0x000000100000720c */ /* 0x000fc60003fc4070 */
[----:B------:R-:W-:Y:S01]  /*1bc50*/  @!P3 IMAD.IADD R19, R19, 0x1, -R0 ;  /* 0x000000011313b824 */ /* 0x000fe200078e0a00 */
[----:B----4-:R-:W-:Y:S01]  /*1bc60*/  ISETP.GE.AND P3, PT, R20, RZ, PT ;  /* 0x000000ff1400720c */ /* 0x010fe20003f66270 */
[----:B------:R-:W-:Y:S01]  /*1bc70*/  @!P2 IMAD.MOV R2, RZ, RZ, -R2 ;  /* 0x000000ffff02a224 */ /* 0x000fe200078e0a02 */
[C---:B------:R-:W-:Y:S01]  /*1bc80*/  ISETP.GT.U32.AND P0, PT, R0.reuse, R13, PT ;  /* 0x0000000d0000720c */ /* 0x040fe20003f04070 */
[----:B------:R-:W-:Y:S01]  /*1bc90*/  IMAD.MOV.U32 R9, RZ, RZ, R10 ;  /* 0x000000ffff097224 */ /* 0x000fe200078e000a */
[----:B------:R-:W-:Y:S02]  /*1bca0*/  ISETP.GT.U32.AND P5, PT, R0, R12, PT ;  /* 0x0000000c0000720c */ /* 0x000fe40003fa4070 */
[----:B------:R0:W-:Y:S03]  /*1bcb0*/  STL [R1+0x19c], R2 ;  /* 0x00019c0201007387 */ /* 0x0001e60000100800 */
[----:B------:R-:W-:-:S04]  /*1bcc0*/  @!P6 IMAD.IADD R16, R16, 0x1, -R0 ;  /* 0x000000011010e824 */ /* 0x000fc800078e0a00 */
[----:B------:R-:W-:Y:S02]  /*1bcd0*/  @!P3 IMAD.MOV R9, RZ, RZ, -R9 ;  /* 0x000000ffff09b224 */ /* 0x000fe400078e0a09 */
[----:B0-----:R-:W-:Y:S01]  /*1bce0*/  IMAD.MOV.U32 R2, RZ, RZ, R19 ;  /* 0x000000ffff027224 */ /* 0x001fe200078e0013 */
[----:B------:R-:W-:-:S03]  /*1bcf0*/  ISETP.GT.U32.AND P2, PT, R0, R16, PT ;  /* 0x000000100000720c */ /* 0x000fc60003f44070 */
[----:B------:R-:W-:Y:S01]  /*1bd00*/  @!P4 IMAD.MOV R2, RZ, RZ, -R2 ;  /* 0x000000ffff02c224 */ /* 0x000fe200078e0a02 */
[----:B------:R-:W-:Y:S01]  /*1bd10*/  STL [R1+0x198], R9 ;  /* 0x0001980901007387 */ /* 0x000fe20000100800 */
[--C-:B------:R-:W-:Y:S01]  /*1bd20*/  @!P0 IMAD.IADD R13, R13, 0x1, -R0.reuse ;  /* 0x000000010d0d8824 */ /* 0x100fe200078e0a00 */
[----:B------:R-:W-:Y:S02]  /*1bd30*/  ISETP.GE.AND P0, PT, R29, RZ, PT ;  /* 0x000000ff1d00720c */ /* 0x000fe40003f06270 */
[----:B------:R0:W-:Y:S01]  /*1bd40*/  STL [R1+0x194], R2 ;  /* 0x0001940201007387 */ /* 0x0001e20000100800 */
[----:B------:R-:W-:-:S03]  /*1bd50*/  @!P5 IMAD.IADD R12, R12, 0x1, -R0 ;  /* 0x000000010c0cd824 */ /* 0x000fc600078e0a00 */
[----:B------:R-:W4:Y:S01]  /*1bd60*/  LDL.LU R29, [R1+0xc00] ;  /* 0x000c0000011d7983 */ /* 0x000f220000300800 */
[----:B------:R-:W-:Y:S02]  /*1bd70*/  ISETP.GE.AND P5, PT, R17, RZ, PT ;  /* 0x000000ff1100720c */ /* 0x000fe40003fa6270 */
[----:B------:R-:W-:Y:S01]  /*1bd80*/  ISETP.GT.U32.AND P6, PT, R0, R7, PT ;  /* 0x000000070000720c */ /* 0x000fe20003fc4070 */
[----:B------:R-:W-:Y:S02]  /*1bd90*/  @!P2 IMAD.IADD R16, R16, 0x1, -R0 ;  /* 0x000000011010a824 */ /* 0x000fe400078e0a00 */
[----:B------:R-:W-:Y:S02]  /*1bda0*/  IMAD.MOV.U32 R10, RZ, RZ, R12 ;  /* 0x000000ffff0a7224 */ /* 0x000fe400078e000c */
[----:B0-----:R-:W-:Y:S02]  /*1bdb0*/  IMAD.MOV.U32 R2, RZ, RZ, R13 ;  /* 0x000000ffff027224 */ /* 0x001fe400078e000d */
[----:B------:R-:W-:-:S02]  /*1bdc0*/  IMAD.MOV.U32 R12, RZ, RZ, R16 ;  /* 0x000000ffff0c7224 */ /* 0x000fc400078e0010 */
[----:B------:R-:W-:Y:S02]  /*1bdd0*/  @!P1 IMAD.MOV R10, RZ, RZ, -R10 ;  /* 0x000000ffff0a9224 */ /* 0x000fe400078e0a0a */
[----:B------:R-:W-:Y:S01]  /*1bde0*/  @!P5 IMAD.MOV R12, RZ, RZ, -R12 ;  /* 0x000000ffff0cd224 */ /* 0x000fe200078e0a0c */
[----:B--2---:R-:W-:Y:S01]  /*1bdf0*/  IABS R20, R23 ;  /* 0x0000001700147213 */ /* 0x004fe20000000000 */
[----:B------:R-:W-:Y:S01]  /*1be00*/  @!P6 IMAD.IADD R7, R7, 0x1, -R0 ;  /* 0x000000010707e824 */ /* 0x000fe200078e0a00 */
[----:B------:R-:W-:Y:S01]  /*1be10*/  ISETP.GE.AND P6, PT, R23, RZ, PT ;  /* 0x000000ff1700720c */ /* 0x000fe20003fc6270 */
[----:B------:R0:W-:Y:S04]  /*1be20*/  STL [R1+0x190], R10 ;  /* 0x0001900a01007387 */ /* 0x0001e80000100800 */
[----:B------:R-:W2:Y:S01]  /*1be30*/  LDL.LU R23, [R1+0xc04] ;  /* 0x000c040001177983 */ /* 0x000ea20000300800 */
[----:B------:R-:W-:-:S02]  /*1be40*/  ISETP.GT.U32.AND P4, PT, R0, R8, PT ;  /* 0x000000080000720c */ /* 0x000fc40003f84070 */
[----:B------:R-:W-:-:S11]  /*1be50*/  ISETP.GT.U32.AND P1, PT, R0, R7, PT ;  /* 0x000000070000720c */ /* 0x000fd60003f24070 */
[----:B------:R-:W-:-:S05]  /*1be60*/  @!P4 IMAD.IADD R8, R8, 0x1, -R0 ;  /* 0x000000010808c824 */ /* 0x000fca00078e0a00 */
[----:B------:R-:W-:Y:S01]  /*1be70*/  ISETP.GT.U32.AND P4, PT, R0, R8, PT ;  /* 0x000000080000720c */ /* 0x000fe20003f84070 */
[----:B------:R-:W-:Y:S01]  /*1be80*/  @!P1 IMAD.IADD R7, R7, 0x1, -R0 ;  /* 0x0000000107079824 */ /* 0x000fe200078e0a00 */
[----:B------:R-:W-:-:S04]  /*1be90*/  ISETP.GE.AND P2, PT, R24, RZ, PT ;  /* 0x000000ff1800720c */ /* 0x000fc80003f46270 */
[----:B------:R-:W-:-:S07]  /*1bea0*/  MOV R17, R7 ;  /* 0x0000000700117202 */ /* 0x000fce0000000f00 */
[----:B------:R-:W-:Y:S02]  /*1beb0*/  @!P4 IMAD.IADD R8, R8, 0x1, -R0 ;  /* 0x000000010808c824 */ /* 0x000fe400078e0a00 */
[----:B------:R-:W-:Y:S01]  /*1bec0*/  @!P0 IMAD.MOV R17, RZ, RZ, -R17 ;  /* 0x000000ffff118224 */ /* 0x000fe200078e0a11 */
[----:B---3--:R-:W-:-:S13]  /*1bed0*/  ISETP.GE.AND P3, PT, R18, RZ, PT ;  /* 0x000000ff1200720c */ /* 0x008fda0003f66270 */
[----:B------:R-:W-:Y:S01]  /*1bee0*/  @!P3 IMAD.MOV R2, RZ, RZ, -R2 ;  /* 0x000000ffff02b224 */ /* 0x000fe200078e0a02 */
[----:B------:R-:W-:-:S04]  /*1bef0*/  ISETP.GE.AND P3, PT, R22, RZ, PT ;  /* 0x000000ff1600720c */ /* 0x000fc80003f66270 */
[----:B------:R-:W-:Y:S01]  /*1bf00*/  STL [R1+0x18c], R2 ;  /* 0x00018c0201007387 */ /* 0x000fe20000100800 */
[----:B0-----:R-:W-:-:S03]  /*1bf10*/  IABS R10, R22 ;  /* 0x00000016000a7213 */ /* 0x001fc60000000000 */
[----:B------:R-:W-:Y:S04]  /*1bf20*/  STL [R1+0x188], R12 ;  /* 0x0001880c01007387 */ /* 0x000fe80000100800 */
[----:B------:R-:W3:Y:S04]  /*1bf30*/  LDL.LU R22, [R1+0xc08] ;  /* 0x000c080001167983 */ /* 0x000ee80000300800 */
[----:B------:R-:W3:Y:S01]  /*1bf40*/  LDL.LU R19, [R1+0xc0c] ;  /* 0x000c0c0001137983 */ /* 0x000ee20000300800 */
[----:B------:R-:W-:Y:S02]  /*1bf50*/  IABS R11, R3 ;  /* 0x00000003000b7213 */ /* 0x000fe40000000000 */
[----:B------:R-:W-:Y:S01]  /*1bf60*/  ISETP.GE.AND P4, PT, R3, RZ, PT ;  /* 0x000000ff0300720c */ /* 0x000fe20003f86270 */
[----:B------:R-:W-:Y:S01]  /*1bf70*/  IMAD.MOV.U32 R3, RZ, RZ, R8 ;  /* 0x000000ffff037224 */ /* 0x000fe200078e0008 */
[----:B------:R-:W-:Y:S03]  /*1bf80*/  STL [R1+0x184], R17 ;  /* 0x0001841101007387 */ /* 0x000fe60000100800 */
[----:B------:R-:W-:Y:S01]  /*1bf90*/  @!P2 IMAD.MOV R3, RZ, RZ, -R3 ;  /* 0x000000ffff03a224 */ /* 0x000fe200078e0a03 */
[----:B------:R-:W3:Y:S04]  /*1bfa0*/  LDL.LU R24, [R1+0xc10] ;  /* 0x000c100001187983 */ /* 0x000ee80000300800 */
[----:B------:R0:W-:Y:S04]  /*1bfb0*/  STL [R1+0x180], R3 ;  /* 0x0001800301007387 */ /* 0x0001e80000100800 */
[----:B0-----:R-:W3:Y:S01]  /*1bfc0*/  LDL.LU R3, [R1+0xc14] ;  /* 0x000c140001037983 */ /* 0x001ee20000300800 */
[----:B------:R-:W-:-:S04]  /*1bfd0*/  IMAD.HI.U32 R9, R6, R20, RZ ;  /* 0x0000001406097227 */ /* 0x000fc800078e00ff */
[----:B------:R-:W-:-:S04]  /*1bfe0*/  IMAD.MOV R9, RZ, RZ, -R9 ;  /* 0x000000ffff097224 */ /* 0x000fc800078e0a09 */
[----:B------:R-:W-:-:S05]  /*1bff0*/  IMAD R9, R0, R9, R20 ;  /* 0x0000000900097224 */ /* 0x000fca00078e0214 */
[----:B------:R-:W-:Y:S01]  /*1c000*/  ISETP.GT.U32.AND P5, PT, R0, R9, PT ;  /* 0x000000090000720c */ /* 0x000fe20003fa4070 */
[----:B------:R-:W-:-:S12]  /*1c010*/  IMAD.HI.U32 R12, R6, R11, RZ ;  /* 0x0000000b060c7227 */ /* 0x000fd800078e00ff */
[----:B------:R-:W-:-:S05]  /*1c020*/  @!P5 IMAD.IADD R9, R9, 0x1, -R0 ;  /* 0x000000010909d824 */ /* 0x000fca00078e0a00 */
[----:B------:R-:W-:Y:S01]  /*1c030*/  ISETP.GT.U32.AND P5, PT, R0, R9, PT ;  /* 0x000000090000720c */ /* 0x000fe20003fa4070 */
[----:B------:R-:W-:-:S04]  /*1c040*/  IMAD.HI.U32 R16, R6, R10, RZ ;  /* 0x0000000a06107227 */ /* 0x000fc800078e00ff */
[----:B------:R-:W-:Y:S02]  /*1c050*/  IMAD.MOV R12, RZ, RZ, -R12 ;  /* 0x000000ffff0c7224 */ /* 0x000fe400078e0a0c */
[----:B------:R-:W-:Y:S02]  /*1c060*/  IMAD.MOV R16, RZ, RZ, -R16 ;  /* 0x000000ffff107224 */ /* 0x000fe400078e0a10 */
[C---:B------:R-:W-:Y:S01]  /*1c070*/  IMAD R11, R0.reuse, R12, R11 ;  /* 0x0000000c000b7224 */ /* 0x040fe200078e020b */
[----:B----4-:R-:W-:Y:S01]  /*1c080*/  IABS R18, R29 ;  /* 0x0000001d00127213 */ /* 0x010fe20000000000 */
[C---:B------:R-:W-:Y:S02]  /*1c090*/  IMAD R10, R0.reuse, R16, R10 ;  /* 0x00000010000a7224 */ /* 0x040fe400078e020a */
[----:B------:R-:W-:Y:S01]  /*1c0a0*/  @!P5 IMAD.IADD R9, R9, 0x1, -R0 ;  /* 0x000000010909d824 */ /* 0x000fe200078e0a00 */
[----:B------:R-:W-:Y:S01]  /*1c0b0*/  ISETP.GT.U32.AND P5, PT, R0, R11, PT ;  /* 0x0000000b0000720c */ /* 0x000fe20003fa4070 */
[----:B------:R-:W-:Y:S01]  /*1c0c0*/  IMAD.HI.U32 R7, R6, R18, RZ ;  /* 0x0000001206077227 */ /* 0x000fe200078e00ff */
[----:B------:R-:W-:-:S02]  /*1c0d0*/  ISETP.GT.U32.AND P0, PT, R0, R10, PT ;  /* 0x0000000a0000720c */ /* 0x000fc40003f04070 */
[----:B------:R-:W-:Y:S01]  /*1c0e0*/  IABS R2, R21 ;  /* 0x0000001500027213 */ /* 0x000fe20000000000 */
[----:B------:R-:W-:-:S04]  /*1c0f0*/  IMAD.MOV R7, RZ, RZ, -R7 ;  /* 0x000000ffff077224 */ /* 0x000fc800078e0a07 */
[----:B------:R-:W-:-:S04]  /*1c100*/  IMAD.HI.U32 R13, R6, R2, RZ ;  /* 0x00000002060d7227 */ /* 0x000fc800078e00ff */
[----:B------:R-:W-:Y:S02]  /*1c110*/  IMAD R18, R0, R7, R18 ;  /* 0x0000000700127224 */ /* 0x000fe400078e0212 */
[----:B------:R-:W-:Y:S02]  /*1c120*/  IMAD.MOV.U32 R16, RZ, RZ, R9 ;  /* 0x000000ffff107224 */ /* 0x000fe400078e0009 */
[--C-:B------:R-:W-:Y:S02]  /*1c130*/  @!P5 IMAD.IADD R11, R11, 0x1, -R0.reuse ;  /* 0x000000010b0bd824 */ /* 0x100fe400078e0a00 */
[----:B------:R-:W-:Y:S02]  /*1c140*/  IMAD.MOV R13, RZ, RZ, -R13 ;  /* 0x000000ffff0d7224 */ /* 0x000fe400078e0a0d */
[----:B------:R-:W-:Y:S01]  /*1c150*/  @!P0 IMAD.IADD R10, R10, 0x1, -R0 ;  /* 0x000000010a0a8824 */ /* 0x000fe200078e0a00 */
[C---:B------:R-:W-:Y:S01]  /*1c160*/  ISETP.GT.U32.AND P0, PT, R0.reuse, R18, PT ;  /* 0x000000120000720c */ /* 0x040fe20003f04070 */
[----:B------:R-:W-:Y:S01]  /*1c170*/  @!P6 IMAD.MOV R16, RZ, RZ, -R16 ;  /* 0x000000ffff10e224 */ /* 0x000fe200078e0a10 */
[C---:B------:R-:W-:Y:S01]  /*1c180*/  ISETP.GT.U32.AND P6, PT, R0.reuse, R11, PT ;  /* 0x0000000b0000720c */ /* 0x040fe20003fc4070 */
[----:B------:R-:W-:Y:S01]  /*1c190*/  IMAD R2, R0, R13, R2 ;  /* 0x0000000d00027224 */ /* 0x000fe200078e0202 */
[----:B------:R-:W-:-:S02]  /*1c1a0*/  ISETP.GE.AND P1, PT, R21, RZ, PT ;  /* 0x000000ff1500720c */ /* 0x000fc40003f26270 */
[----:B------:R-:W4:Y:S02]  /*1c1b0*/  LDL.LU R21, [R1+0xc18] ;  /* 0x000c180001157983 */ /* 0x000f240000300800 */
[----:B------:R-:W-:Y:S02]  /*1c1c0*/  ISETP.GT.U32.AND P2, PT, R0, R2, PT ;  /* 0x000000020000720c */ /* 0x000fe40003f44070 */
[----:B------:R-:W-:Y:S03]  /*1c1d0*/  STL [R1+0x17c], R16 ;  /* 0x00017c1001007387 */ /* 0x000fe60000100800 */
[--C-:B------:R-:W-:Y:S02]  /*1c1e0*/  @!P0 IMAD.IADD R18, R18, 0x1, -R0.reuse ;  /* 0x0000000112128824 */ /* 0x100fe400078e0a00 */
[----:B------:R-:W-:Y:S01]  /*1c1f0*/  @!P6 IMAD.IADD R11, R11, 0x1, -R0 ;  /* 0x000000010b0be824 */ /* 0x000fe200078e0a00 */
[----:B------:R-:W-:-:S02]  /*1c200*/  ISETP.GE.AND P6, PT, R29, RZ, PT ;  /* 0x000000ff1d00720c */ /* 0x000fc40003fc6270 */
[----:B------:R-:W4:Y:S01]  /*1c210*/  LDL.LU R29, [R1+0xc1c] ;  /* 0x000c1c00011d7983 */ /* 0x000f220000300800 */
[----:B--2---:R-:W-:Y:S02]  /*1c220*/  IABS R8, R23 ;  /* 0x0000001700087213 */ /* 0x004fe40000000000 */
[----:B------:R-:W-:Y:S01]  /*1c230*/  @!P2 IMAD.IADD R2, R2, 0x1, -R0 ;  /* 0x000000010202a824 */ /* 0x000fe200078e0a00 */
[C---:B------:R-:W-:Y:S02]  /*1c240*/  ISETP.GT.U32.AND P0, PT, R0.reuse, R18, PT ;  /* 0x000000120000720c */ /* 0x040fe40003f04070 */
[----:B------:R-:W-:Y:S01]  /*1c250*/  ISETP.GT.U32.AND P2, PT, R0, R10, PT ;  /* 0x0000000a0000720c */ /* 0x000fe20003f44070 */
[----:B------:R-:W-:Y:S01]  /*1c260*/  IMAD.HI.U32 R7, R6, R8, RZ ;  /* 0x0000000806077227 */ /* 0x000fe200078e00ff */
[----:B------:R-:W-:-:S03]  /*1c270*/  ISETP.GT.U32.AND P5, PT, R0, R2, PT ;  /* 0x000000020000720c */ /* 0x000fc60003fa4070 */
[----:B------:R-:W-:-:S04]  /*1c280*/  IMAD.MOV R7, RZ, RZ, -R7 ;  /* 0x000000ffff077224 */ /* 0x000fc800078e0a07 */
[----:B------:R-:W-:Y:S02]  /*1c290*/  IMAD R8, R0, R7, R8 ;  /* 0x0000000700087224 */ /* 0x000fe400078e0208 */
[--C-:B------:R-:W-:Y:S02]  /*1c2a0*/  @!P0 IMAD.IADD R18, R18, 0x1, -R0.reuse ;  /* 0x0000000112128824 */ /* 0x100fe400078e0a00 */
[--C-:B------:R-:W-:Y:S01]  /*1c2b0*/  @!P2 IMAD.IADD R10, R10, 0x1, -R0.reuse ;  /* 0x000000010a0aa824 */ /* 0x100fe200078e0a00 */
[----:B------:R-:W-:Y:S01]  /*1c2c0*/  ISETP.GT.U32.AND P2, PT, R0, R8, PT ;  /* 0x000000080000720c */ /* 0x000fe20003f44070 */
[----:B------:R-:W-:Y:S02]  /*1c2d0*/  @!P5 IMAD.IADD R2, R2, 0x1, -R0 ;  /* 0x000000010202d824 */ /* 0x000fe400078e0a00 */
[----:B------:R-:W-:Y:S02]  /*1c2e0*/  IMAD.MOV.U32 R20, RZ, RZ, R10 ;  /* 0x000000ffff147224 */ /* 0x000fe400078e000a */
[----:B------:R-:W-:-:S02]  /*1c2f0*/  @!P1 IMAD.MOV R2, RZ, RZ, -R2 ;  /* 0x000000ffff029224 */ /* 0x000fc400078e0a02 */
[----:B------:R-:W-:-:S06]  /*1c300*/  @!P3 IMAD.MOV R20, RZ, RZ, -R20 ;  /* 0x000000ffff14b224 */ /* 0x000fcc00078e0a14 */
[----:B------:R-:W-:Y:S01]  /*1c310*/  @!P2 IMAD.IADD R8, R8, 0x1, -R0 ;  /* 0x000000010808a824 */ /* 0x000fe200078e0a00 */
[----:B------:R-:W-:Y:S02]  /*1c320*/  ISETP.GE.AND P2, PT, R23, RZ, PT ;  /* 0x000000ff1700720c */ /* 0x000fe40003f46270 */
[----:B------:R-:W2:Y:S01]  /*1c330*/  LDL.LU R23, [R1+0xc20] ;  /* 0x000c200001177983 */ /* 0x000ea20000300800 */
[----:B------:R-:W-:Y:S01]  /*1c340*/  @!P4 IMAD.MOV R11, RZ, RZ, -R11 ;  /* 0x000000ffff0bc224 */ /* 0x000fe200078e0a0b */
[----:B---3--:R-:W-:Y:S02]  /*1c350*/  IABS R17, R22 ;  /* 0x0000001600117213 */ /* 0x008fe40000000000 */
[----:B------:R-:W-:-:S03]  /*1c360*/  IABS R13, R19 ;  /* 0x00000013000d7213 */ /* 0x000fc60000000000 */
[----:B------:R-:W-:-:S04]  /*1c370*/  IMAD.HI.U32 R12, R6, R17, RZ ;  /* 0x00000011060c7227 */ /* 0x000fc800078e00ff */
[----:B------:R-:W-:Y:S02]  /*1c380*/  IMAD.MOV R12, RZ, RZ, -R12 ;  /* 0x000000ffff0c7224 */ /* 0x000fe400078e0a0c */
[----:B------:R-:W-:Y:S02]  /*1c390*/  IMAD.MOV.U32 R9, RZ, RZ, R13 ;  /* 0x000000ffff097224 */ /* 0x000fe400078e000d */
[----:B------:R-:W-:Y:S02]  /*1c3a0*/  IMAD R17, R0, R12, R17 ;  /* 0x0000000c00117224 */ /* 0x000fe400078e0211 */
[----:B------:R-:W-:-:S04]  /*1c3b0*/  IMAD.HI.U32 R12, R6, R9, RZ ;  /* 0x00000009060c7227 */ /* 0x000fc800078e00ff */
[----:B------:R-:W-:-:S04]  /*1c3c0*/  IMAD.MOV R12, RZ, RZ, -R12 ;  /* 0x000000ffff0c7224 */ /* 0x000fc800078e0a0c */
[----:B------:R-:W-:-:S05]  /*1c3d0*/  IMAD R9, R0, R12, R9 ;  /* 0x0000000c00097224 */ /* 0x000fca00078e0209 */
[C---:B------:R-:W-:Y:S02]  /*1c3e0*/  ISETP.GT.U32.AND P0, PT, R0.reuse, R9, PT ;  /* 0x000000090000720c */ /* 0x040fe40003f04070 */
[----:B------:R-:W-:-:S11]  /*1c3f0*/  ISETP.GT.U32.AND P5, PT, R0, R17, PT ;  /* 0x000000110000720c */ /* 0x000fd60003fa4070 */
[--C-:B------:R-:W-:Y:S02]  /*1c400*/  @!P0 IMAD.IADD R9, R9, 0x1, -R0.reuse ;  /* 0x0000000109098824 */ /* 0x100fe400078e0a00 */
[----:B------:R-:W-:Y:S01]  /*1c410*/  @!P5 IMAD.IADD R17, R17, 0x1, -R0 ;  /* 0x000000011111d824 */ /* 0x000fe200078e0a00 */
[----:B------:R-:W-:Y:S02]  /*1c420*/  ISETP.GE.AND P5, PT, R22, RZ, PT ;  /* 0x000000ff1600720c */ /* 0x000fe40003fa6270 */
[----:B------:R-:W-:Y:S01]  /*1c430*/  ISETP.GT.U32.AND P3, PT, R0, R9, PT ;  /* 0x000000090000720c */ /* 0x000fe20003f64070 */
[----:B------:R-:W3:Y:S04]  /*1c440*/  LDL.LU R22, [R1+0xc24] ;  /* 0x000c240001167983 */ /* 0x000ee80000300800 */
[----:B------:R-:W-:Y:S04]  /*1c450*/  STL [R1+0x178], R20 ;  /* 0x0001781401007387 */ /* 0x000fe80000100800 */
[----:B------:R0:W-:Y:S01]  /*1c460*/  STL [R1+0x170], R2 ;  /* 0x0001700201007387 */ /* 0x0001e20000100800 */
[----:B------:R-:W-:Y:S01]  /*1c470*/  IABS R13, R3 ;  /* 0x00000003000d7213 */ /* 0x000fe20000000000 */
[----:B0-----:R-:W-:-:S04]  /*1c480*/  IMAD.MOV.U32 R2, RZ, RZ, R18 ;  /* 0x000000ffff027224 */ /* 0x001fc800078e0012 */
[----:B------:R-:W-:Y:S01]  /*1c490*/  @!P6 IMAD.MOV R2, RZ, RZ, -R2 ;  /* 0x000000ffff02e224 */ /* 0x000fe200078e0a02 */
[----:B------:R-:W-:Y:S01]  /*1c4a0*/  STL [R1+0x174], R11 ;  /* 0x0001740b01007387 */ /* 0x000fe20000100800 */
[----:B------:R-:W-:Y:S01]  /*1c4b0*/  @!P3 IMAD.IADD R9, R9, 0x1, -R0 ;  /* 0x000000010909b824 */ /* 0x000fe200078e0a00 */
[----:B------:R-:W-:Y:S02]  /*1c4c0*/  ISETP.GE.AND P3, PT, R3, RZ, PT ;  /* 0x000000ff0300720c */ /* 0x000fe40003f66270 */
[----:B------:R0:W-:Y:S04]  /*1c4d0*/  STL [R1+0x16c], R2 ;  /* 0x00016c0201007387 */ /* 0x0001e80000100800 */
[----:B------:R-:W3:Y:S01]  /*1c4e0*/  LDL.LU R3, [R1+0xc28] ;  /* 0x000c280001037983 */ /* 0x000ee20000300800 */
[----:B------:R-:W-:-:S05]  /*1c4f0*/  IABS R7, R24 ;  /* 0x0000001800077213 */ /* 0x000fca0000000000 */
[----:B------:R-:W-:-:S04]  /*1c500*/  IMAD.HI.U32 R12, R6, R7, RZ ;  /* 0x00000007060c7227 */ /* 0x000fc800078e00ff */
[----:B------:R-:W-:Y:S01]  /*1c510*/  IMAD.MOV R12, RZ, RZ, -R12 ;  /* 0x000000ffff0c7224 */ /* 0x000fe200078e0a0c */
[----:B------:R-:W-:-:S03]  /*1c520*/  ISETP.GT.U32.AND P0, PT, R0, R8, PT ;  /* 0x000000080000720c */ /* 0x000fc60003f04070 */
[----:B------:R-:W-:-:S05]  /*1c530*/  IMAD R7, R0, R12, R7 ;  /* 0x0000000c00077224 */ /* 0x000fca00078e0207 */
[----:B------:R-:W-:Y:S01]  /*1c540*/  ISETP.GT.U32.AND P6, PT, R0, R7, PT ;  /* 0x000000070000720c */ /* 0x000fe20003fc4070 */
[----:B------:R-:W-:Y:S01]  /*1c550*/  IMAD.HI.U32 R12, R6, R13, RZ ;  /* 0x0000000d060c7227 */ /* 0x000fe200078e00ff */
[----:B------:R-:W-:Y:S02]  /*1c560*/  ISETP.GT.U32.AND P1, PT, R0, R17, PT ;  /* 0x000000110000720c */ /* 0x000fe40003f24070 */
[----:B----4-:R-:W-:Y:S01]  /*1c570*/  IABS R16, R21 ;  /* 0x0000001500107213 */ /* 0x010fe20000000000 */
[----:B------:R-:W-:Y:S02]  /*1c580*/  IMAD.MOV R12, RZ, RZ, -R12 ;  /* 0x000000ffff0c7224 */ /* 0x000fe400078e0a0c */
[----:B------:R-:W-:Y:S02]  /*1c590*/  @!P0 IMAD.IADD R8, R8, 0x1, -R0 ;  /* 0x0000000108088824 */ /* 0x000fe400078e0a00 */
[----:B0-----:R-:W-:Y:S02]  /*1c5a0*/  IMAD R2, R0, R12, R13 ;  /* 0x0000000c00027224 */ /* 0x001fe400078e020d */
[----:B------:R-:W-:-:S02]  /*1c5b0*/  IMAD.MOV.U32 R18, RZ, RZ, R8 ;  /* 0x000000ffff127224 */ /* 0x000fc400078e0008 */
[----:B------:R-:W-:Y:S02]  /*1c5c0*/  @!P6 IMAD.IADD R7, R7, 0x1, -R0 ;  /* 0x000000010707e824 */ /* 0x000fe400078e0a00 */
[----:B------:R-:W-:Y:S01]  /*1c5d0*/  IMAD.HI.U32 R10, R6, R16, RZ ;  /* 0x00000010060a7227 */ /* 0x000fe200078e00ff */
[----:B------:R-:W-:-:S03]  /*1c5e0*/  IABS R13, R29 ;  /* 0x0000001d000d7213 */ /* 0x000fc60000000000 */
[----:B------:R-:W-:Y:S01]  /*1c5f0*/  @!P2 IMAD.MOV R18, RZ, RZ, -R18 ;  /* 0x000000ffff12a224 */ /* 0x000fe200078e0a12 */
[----:B------:R-:W-:Y:S01]  /*1c600*/  ISETP.GT.U32.AND P2, PT, R0, R7, PT ;  /* 0x000000070000720c */ /* 0x000fe20003f44070 */
[----:B------:R-:W-:Y:S02]  /*1c610*/  IMAD.MOV R10, RZ, RZ, -R10 ;  /* 0x000000ffff0a7224 */ /* 0x000fe400078e0a0a */
[----:B------:R-:W-:-:S04]  /*1c620*/  IMAD.HI.U32 R8, R6, R13, RZ ;  /* 0x0000000d06087227 */ /* 0x000fc800078e00ff */
[C---:B------:R-:W-:Y:S02]  /*1c630*/  IMAD R16, R0.reuse, R10, R16 ;  /* 0x0000000a00107224 */ /* 0x040fe400078e0210 */
[----:B------:R-:W-:Y:S01]  /*1c640*/  @!P1 IMAD.IADD R17, R17, 0x1, -R0 ;  /* 0x0000000111119824 */ /* 0x000fe200078e0a00 */
[C---:B------:R-:W-:Y:S01]  /*1c650*/  ISETP.GT.U32.AND P1, PT, R0.reuse, R2, PT ;  /* 0x000000020000720c */ /* 0x040fe20003f24070 */
[----:B------:R-:W-:Y:S01]  /*1c660*/  IMAD.MOV R8, RZ, RZ, -R8 ;  /* 0x000000ffff087224 */ /* 0x000fe200078e0a08 */
[----:B------:R-:W-:-:S03]  /*1c670*/  ISETP.GT.U32.AND P6, PT, R0, R16, PT ;  /* 0x000000100000720c */ /* 0x000fc60003fc4070 */
[----:B------:R-:W-:Y:S02]  /*1c680*/  IMAD R13, R0, R8, R13 ;  /* 0x00000008000d7224 */ /* 0x000fe400078e020d */
[----:B------:R-:W-:-:S03]  /*1c690*/  @!P2 IMAD.IADD R7, R7, 0x1, -R0 ;  /* 0x000000010707a824 */ /* 0x000fc600078e0a00 */
[----:B------:R-:W-:-:S03]  /*1c6a0*/  ISETP.GT.U32.AND P2, PT, R0, R13, PT ;  /* 0x0000000d0000720c */ /* 0x000fc60003f44070 */
[--C-:B------:R-:W-:Y:S02]  /*1c6b0*/  @!P1 IMAD.IADD R2, R2, 0x1, -R0.reuse ;  /* 0x0000000102029824 */ /* 0x100fe400078e0a00 */
[----:B------:R-:W-:Y:S01]  /*1c6c0*/  @!P6 IMAD.IADD R16, R16, 0x1, -R0 ;  /* 0x000000011010e824 */ /* 0x000fe200078e0a00 */
[----:B------:R-:W-:Y:S02]  /*1c6d0*/  ISETP.GE.AND P4, PT, R19, RZ, PT ;  /* 0x000000ff1300720c */ /* 0x000fe40003f86270 */
[----:B------:R-:W-:Y:S02]  /*1c6e0*/  ISETP.GT.U32.AND P6, PT, R0, R2, PT ;  /* 0x000000020000720c */ /* 0x000fe40003fc4070 */
[----:B------:R-:W-:-:S03]  /*1c6f0*/  ISETP.GE.AND P0, PT, R24, RZ, PT ;  /* 0x000000ff1800720c */ /* 0x000fc60003f06270 */
[--C-:B------:R-:W-:Y:S01]  /*1c700*/  @!P2 IMAD.IADD R13, R13, 0x1, -R0.reuse ;  /* 0x000000010d0da824 */ /* 0x100fe200078e0a00 */
[----:B------:R-:W-:Y:S01]  /*1c710*/  ISETP.GE.AND P1, PT, R21, RZ, PT ;  /* 0x000000ff1500720c */ /* 0x000fe20003f26270 */
[----:B------:R-:W-:Y:S01]  /*1c720*/  IMAD.MOV.U32 R21, RZ, RZ, R15 ;  /* 0x000000ffff157224 */ /* 0x000fe200078e000f */
[----:B--2---:R-:W-:Y:S01]  /*1c730*/  IABS R12, R23 ;  /* 0x00000017000c7213 */ /* 0x004fe20000000000 */
[----:B------:R-:W-:Y:S01]  /*1c740*/  IMAD.MOV.U32 R15, RZ, RZ, R17 ;  /* 0x000000ffff0f7224 */ /* 0x000fe200078e0011 */
[----:B------:R-:W-:Y:S01]  /*1c750*/  ISETP.GT.U32.AND P2, PT, R0, R13, PT ;  /* 0x0000000d0000720c */ /* 0x000fe20003f44070 */
[----:B------:R-:W-:Y:S02]  /*1c760*/  IMAD.MOV.U32 R17, RZ, RZ, R7 ;  /* 0x000000ffff117224 */ /* 0x000fe400078e0007 */
[----:B------:R-:W-:Y:S02]  /*1c770*/  @!P5 IMAD.MOV R15, RZ, RZ, -R15 ;  /* 0x000000ffff0fd224 */ /* 0x000fe400078e0a0f */
[----:B------:R-:W-:Y:S01]  /*1c780*/  @!P6 IMAD.IADD R2, R2, 0x1, -R0 ;  /* 0x000000010202e824 */ /* 0x000fe200078e0a00 */
[----:B------:R-:W-:Y:S01]  /*1c790*/  @!P4 IADD3 R9, -R9, RZ, RZ ;  /* 0x000000ff0909c210 */ /* 0x000fe20007ffe1ff */
[----:B------:R-:W-:Y:S01]  /*1c7a0*/  IMAD.HI.U32 R10, R6, R12, RZ ;  /* 0x0000000c060a7227 */ /* 0x000fe200078e00ff */
[----:B------:R-:W-:Y:S03]  /*1c7b0*/  STL [R1+0x158], R18 ;  /* 0x0001581201007387 */ /* 0x000fe60000100800 */
[----:B------:R-:W-:Y:S01]  /*1c7c0*/  @!P0 IMAD.MOV R17, RZ, RZ, -R17 ;  /* 0x000000ffff118224 */ /* 0x000fe200078e0a11 */
[----:B------:R-:W2:Y:S01]  /*1c7d0*/  LDL.LU R24, [R1+0xc2c] ;  /* 0x000c2c0001187983 */ /* 0x000ea20000300800 */
[----:B------:R-:W-:-:S02]  /*1c7e0*/  @!P3 IMAD.MOV R2, RZ, RZ, -R2 ;  /* 0x000000ffff02b224 */ /* 0x000fc400078e0a02 */
[----:B------:R-:W-:Y:S01]  /*1c7f0*/  IMAD.MOV R10, RZ, RZ, -R10 ;  /* 0x000000ffff0a7224 */ /* 0x000fe200078e0a0a */
[----:B------:R0:W-:Y:S01]  /*1c800*/  STL [R1+0x15c], R15 ;  /* 0x00015c0f01007387 */ /* 0x0001e20000100800 */
[----:B------:R-:W-:Y:S01]  /*1c810*/  ISETP.GE.AND P0, PT, R23, RZ, PT ;  /* 0x000000ff1700720c */ /* 0x000fe20003f06270 */
[----:B------:R-:W-:Y:S01]  /*1c820*/  @!P2 IMAD.IADD R13, R13, 0x1, -R0 ;  /* 0x000000010d0da824 */ /* 0x000fe200078e0a00 */
[----:B------:R-:W-:Y:S01]  /*1c830*/  ISETP.GE.AND P4, PT, R29, RZ, PT ;  /* 0x000000ff1d00720c */ /* 0x000fe20003f86270 */
[----:B------:R-:W-:Y:S01]  /*1c840*/  IMAD R12, R0, R10, R12 ;  /* 0x0000000a000c7224 */ /* 0x000fe200078e020c */
[----:B0-----:R-:W4:Y:S04]  /*1c850*/  LDL R15, [R1+0xc34] ;  /* 0x000c3400010f7983 */ /* 0x001f280000100800 */
[----:B------:R-:W-:Y:S01]  /*1c860*/  STL [R1+0x160], R9 ;  /* 0x0001600901007387 */ /* 0x000fe20000100800 */
[----:B------:R-:W-:-:S03]  /*1c870*/  IMAD.MOV.U32 R29, RZ, RZ, R14 ;  /* 0x000000ffff1d7224 */ /* 0x000fc600078e000e */
[----:B------:R0:W-:Y:S04]  /*1c880*/  STL [R1+0x164], R17 ;  /* 0x0001641101007387 */ /* 0x0001e80000100800 */
[----:B------:R-:W-:Y:S04]  /*1c890*/  STL [R1+0x168], R2 ;  /* 0x0001680201007387 */ /* 0x000fe80000100800 */
[----:B------:R-:W4:Y:S01]  /*1c8a0*/  LDL R23, [R1+0xc38] ;  /* 0x000c380001177983 */ /* 0x000f220000100800 */
[----:B---3--:R-:W-:Y:S02]  /*1c8b0*/  IABS R11, R22 ;  /* 0x00000016000b7213 */ /* 0x008fe40000000000 */
[----:B------:R-:W-:-:S02]  /*1c8c0*/  ISETP.GE.AND P3, PT, R22, RZ, PT ;  /* 0x000000ff1600720c */ /* 0x000fc40003f66270 */
[----:B------:R-:W3:Y:S01]  /*1c8d0*/  LDL R22, [R1+0xc3c] ;  /* 0x000c3c0001167983 */ /* 0x000ee20000100800 */
[----:B------:R-:W-:Y:S02]  /*1c8e0*/  IABS R10, R3 ;  /* 0x00000003000a7213 */ /* 0x000fe40000000000 */
[----:B------:R-:W-:Y:S02]  /*1c8f0*/  ISETP.GE.AND P2, PT, R3, RZ, PT ;  /* 0x000000ff0300720c */ /* 0x000fe40003f46270 */
[----:B------:R-:W3:Y:S04]  /*1c900*/  LDL.LU R3, [R1+0xc48] ;  /* 0x000c480001037983 */ /* 0x000ee80000300800 */
[----:B------:R-:W2:Y:S01]  /*1c910*/  LDL.LU R14, [R1+0xc4c] ;  /* 0x000c4c00010e7983 */ /* 0x000ea20000300800 */
[----:B------:R-:W-:Y:S01]  /*1c920*/  ISETP.GT.U32.AND P5, PT, R0, R16, PT ;  /* 0x000000100000720c */ /* 0x000fe20003fa4070 */
[----:B------:R-:W-:-:S04]  /*1c930*/  IMAD.HI.U32 R8, R6, R11, RZ ;  /* 0x0000000b06087227 */ /* 0x000fc800078e00ff */
[----:B------:R-:W-:Y:S02]  /*1c940*/  IMAD.MOV R8, RZ, RZ, -R8 ;  /* 0x000000ffff087224 */ /* 0x000fe400078e0a08 */
[----:B0-----:R-:W-:-:S04]  /*1c950*/  IMAD.HI.U32 R17, R6, R10, RZ ;  /* 0x0000000a06117227 */ /* 0x001fc800078e00ff */
[----:B------:R-:W-:Y:S01]  /*1c960*/  IMAD R11, R0, R8, R11 ;  /* 0x00000008000b7224 */ /* 0x000fe200078e020b */
[----:B------:R-:W-:Y:S01]  /*1c970*/  IABS R8, R21 ;  /* 0x0000001500087213 */ /* 0x000fe20000000000 */
[----:B--2---:R0:W-:Y:S04]  /*1c980*/  STL [R1+0x3d64], R14 ;  /* 0x003d640e01007387 */ /* 0x0041e80000100800 */
[----:B0-----:R-:W2:Y:S01]  /*1c990*/  LDL.LU R14, [R1+0xc40] ;  /* 0x000c4000010e7983 */ /* 0x001ea20000300800 */
[----:B------:R-:W-:Y:S01]  /*1c9a0*/  IABS R9, R24 ;  /* 0x0000001800097213 */ /* 0x000fe20000000000 */
[----:B------:R-:W-:-:S04]  /*1c9b0*/  @!P5 IMAD.IADD R16, R16, 0x1, -R0 ;  /* 0x000000011010d824 */ /* 0x000fc800078e0a00 */
[----:B------:R-:W-:Y:S01]  /*1c9c0*/  IMAD.HI.U32 R2, R6, R9, RZ ;  /* 0x0000000906027227 */ /* 0x000fe200078e00ff */
[----:B------:R-:W-:Y:S02]  /*1c9d0*/  ISETP.GT.U32.AND P5, PT, R0, R11, PT ;  /* 0x0000000b0000720c */ /* 0x000fe40003fa4070 */
[----:B----4-:R-:W-:Y:S01]  /*1c9e0*/  IABS R7, R15 ;  /* 0x0000000f00077213 */ /* 0x010fe20000000000 */
[----:B------:R-:W-:Y:S02]  /*1c9f0*/  IMAD.MOV R17, RZ, RZ, -R17 ;  /* 0x000000ffff117224 */ /* 0x000fe400078e0a11 */
[----:B------:R-:W-:Y:S02]  /*1ca00*/  IMAD.MOV R2, RZ, RZ, -R2 ;  /* 0x000000ffff027224 */ /* 0x000fe400078e0a02 */
[----:B------:R-:W-:Y:S01]  /*1ca10*/  IMAD.HI.U32 R18, R6, R8, RZ ;  /* 0x0000000806127227 */ /* 0x000fe200078e00ff */
[----:B------:R-:W-:-:S03]  /*1ca20*/  ISETP.GT.U32.AND P6, PT, R0, R12, PT ;  /* 0x0000000c0000720c */ /* 0x000fc60003fc4070 */
[C---:B------:R-:W-:Y:S02]  /*1ca30*/  IMAD R10, R0.reuse, R17, R10 ;  /* 0x00000011000a7224 */ /* 0x040fe400078e020a */
[----:B------:R-:W-:Y:S01]  /*1ca40*/  IMAD R9, R0, R2, R9 ;  /* 0x0000000200097224 */ /* 0x000fe200078e0209 */
[----:B------:R-:W-:Y:S01]  /*1ca50*/  IABS R2, R23 ;  /* 0x0000001700027213 */ /* 0x000fe20000000000 */
[----:B------:R-:W-:-:S04]  /*1ca60*/  IMAD.HI.U32 R17, R6, R7, RZ ;  /* 0x0000000706117227 */ /* 0x000fc800078e00ff */
[----:B------:R-:W-:Y:S02]  /*1ca70*/  IMAD.MOV R18, RZ, RZ, -R18 ;  /* 0x000000ffff127224 */ /* 0x000fe400078e0a12 */
[----:B------:R-:W-:Y:S02]  /*1ca80*/  IMAD.MOV R17, RZ, RZ, -R17 ;  /* 0x000000ffff117224 */ /* 0x000fe400078e0a11 */
[----:B------:R-:W-:Y:S02]  /*1ca90*/  IMAD R8, R0, R18, R8 ;  /* 0x0000001200087224 */ /* 0x000fe400078e0208 */
[----:B------:R-:W-:-:S04]  /*1caa0*/  IMAD.HI.U32 R20, R6, R2, RZ ;  /* 0x0000000206147227 */ /* 0x000fc800078e00ff */
[----:B------:R-:W-:Y:S02]  /*1cab0*/  @!P5 IMAD.IADD R11, R11, 0x1, -R0 ;  /* 0x000000010b0bd824 */ /* 0x000fe400078e0a00 */
[----:B------:R-:W-:Y:S01]  /*1cac0*/  IMAD R7, R0, R17, R7 ;  /* 0x0000001100077224 */ /* 0x000fe200078e0207 */
[----:B---3--:R-:W-:Y:S01]  /*1cad0*/  IABS R17, R22 ;  /* 0x0000001600117213 */ /* 0x008fe20000000000 */
[----:B------:R-:W-:Y:S02]  /*1cae0*/  IMAD.MOV R20, RZ, RZ, -R20 ;  /* 0x000000ffff147224 */ /* 0x000fe400078e0a14 */
[----:B------:R-:W-:Y:S02]  /*1caf0*/  @!P6 IMAD.IADD R12, R12, 0x1, -R0 ;  /* 0x000000010c0ce824 */ /* 0x000fe400078e0a00 */
[----:B------:R-:W-:Y:S01]  /*1cb00*/  IMAD.MOV.U32 R15, RZ, RZ, R5 ;  /* 0x000000ffff0f7224 */ /* 0x000fe200078e0005 */
[----:B------:R-:W-:Y:S01]  /*1cb10*/  ISETP.GT.U32.AND P5, PT, R0, R11, PT ;  /* 0x0000000b0000720c */ /* 0x000fe20003fa4070 */
[----:B------:R-:W-:-:S02]  /*1cb20*/  IMAD.MOV.U32 R5, RZ, RZ, R4 ;  /* 0x000000ffff057224 */ /* 0x000fc400078e0004 */
[----:B------:R-:W3:Y:S01]  /*1cb30*/  LDL.LU R4, [R1+0xc50] ;  /* 0x000c500001047983 */ /* 0x000ee20000300800 */
[C---:B------:R-:W-:Y:S01]  /*1cb40*/  IMAD R2, R0.reuse, R20, R2 ;  /* 0x0000001400027224 */ /* 0x040fe200078e0202 */
[----:B------:R-:W-:Y:S02]  /*1cb50*/  IABS R20, R3 ;  /* 0x0000000300147213 */ /* 0x000fe40000000000 */
[----:B------:R0:W-:Y:S01]  /*1cb60*/  STL [R1+0x3d60], R3 ;  /* 0x003d600301007387 */ /* 0x0001e20000100800 */
[----:B------:R-:W-:Y:S01]  /*1cb70*/  ISETP.GT.U32.AND P6, PT, R0, R12, PT ;  /* 0x0000000c0000720c */ /* 0x000fe20003fc4070 */
[----:B0-----:R-:W-:Y:S02]  /*1cb80*/  IMAD.MOV.U32 R3, RZ, RZ, R21 ;  /* 0x000000ffff037224 */ /* 0x001fe400078e0015 */
[----:B------:R-:W-:-:S04]  /*1cb90*/  IMAD.HI.U32 R21, R6, R17, RZ ;  /* 0x0000001106157227 */ /* 0x000fc800078e00ff */
[----:B------:R-:W-:Y:S02]  /*1cba0*/  IMAD.MOV R21, RZ, RZ, -R21 ;  /* 0x000000ffff157224 */ /* 0x000fe400078e0a15 */
[--C-:B------:R-:W-:Y:S02]  /*1cbb0*/  @!P5 IMAD.IADD R11, R11, 0x1, -R0.reuse ;  /* 0x000000010b0bd824 */ /* 0x100fe400078e0a00 */
[----:B------:R-:W-:Y:S02]  /*1cbc0*/  IMAD R17, R0, R21, R17 ;  /* 0x0000001500117224 */ /* 0x000fe400078e0211 */
[----:B------:R-:W-:Y:S02]  /*1cbd0*/  @!P6 IMAD.IADD R12, R12, 0x1, -R0 ;  /* 0x000000010c0ce824 */ /* 0x000fe400078e0a00 */
[----:B------:R-:W-:Y:S02]  /*1cbe0*/  @!P4 IMAD.MOV R13, RZ, RZ, -R13 ;  /* 0x000000ffff0dc224 */ /* 0x000fe400078e0a0d */
[----:B------:R-:W-:Y:S01]  /*1cbf0*/  @!P0 IMAD.MOV R12, RZ, RZ, -R12 ;  /* 0x000000ffff0c8224 */ /* 0x000fe200078e0a0c */
[----:B--2---:R-:W-:-:S05]  /*1cc00*/  IABS R18, R14 ;  /* 0x0000000e00127213 */ /* 0x004fca0000000000 */
[----:B------:R-:W-:-:S04]  /*1cc10*/  IMAD.HI.U32 R22, R6, R18, RZ ;  /* 0x0000001206167227 */ /* 0x000fc800078e00ff */
[----:B------:R-:W-:-:S04]  /*1cc20*/  IMAD.MOV R22, RZ, RZ, -R22 ;  /* 0x000000ffff167224 */ /* 0x000fc800078e0a16 */
[----:B------:R-:W-:Y:S02]  /*1cc30*/  IMAD R18, R0, R22, R18 ;  /* 0x0000001600127224 */ /* 0x000fe400078e0212 */
[----:B------:R-:W-:Y:S02]  /*1cc40*/  IMAD.MOV.U32 R22, RZ, RZ, R3 ;  /* 0x000000ffff167224 */ /* 0x000fe400078e0003 */
[----:B------:R-:W-:-:S04]  /*1cc50*/  IMAD.MOV.U32 R3, RZ, RZ, R16 ;  /* 0x000000ffff037224 */ /* 0x000fc800078e0010 */
[----:B------:R-:W-:Y:S02]  /*1cc60*/  @!P1 IMAD.MOV R3, RZ, RZ, -R3 ;  /* 0x000000ffff039224 */ /* 0x000fe400078e0a03 */
[----:B------:R-:W-:Y:S02]  /*1cc70*/  IMAD.MOV.U32 R21, RZ, RZ, R14 ;  /* 0x000000ffff157224 */ /* 0x000fe400078e000e */
[----:B------:R-:W2:Y:S04]  /*1cc80*/  LDL.LU R14, [R1+0x3d64] ;  /* 0x003d6400010e7983 */ /* 0x000ea80000300800 */
[----:B------:R0:W-:Y:S02]  /*1cc90*/  STL [R1+0x154], R3 ;  /* 0x0001540301007387 */ /* 0x0001e40000100800 */
[----:B0-----:R-:W-:-:S02]  /*1cca0*/  IMAD.MOV.U32 R3, RZ, RZ, R11 ;  /* 0x000000ffff037224 */ /* 0x001fc400078e000b */
[----:B------:R-:W-:Y:S02]  /*1ccb0*/  STL [R1+0x150], R13 ;  /* 0x0001500d01007387 */ /* 0x000fe40000100800 */
[----:B------:R-:W-:Y:S02]  /*1ccc0*/  @!P3 IMAD.MOV R3, RZ, RZ, -R3 ;  /* 0x000000ffff03b224 */ /* 0x000fe400078e0a03 */
[----:B------:R-:W-:Y:S04]  /*1ccd0*/  STL [R1+0x14c], R12 ;  /* 0x00014c0c01007387 */ /* 0x000fe80000100800 */
[----:B------:R0:W-:Y:S04]  /*1cce0*/  STL [R1+0x148], R3 ;  /* 0x0001480301007387 */ /* 0x0001e80000100800 */
[----:B0-----:R-:W4:Y:S01]  /*1ccf0*/  LDL.LU R3, [R1+0xc34] ;  /* 0x000c340001037983 */ /* 0x001f220000300800 */
[----:B------:R-:W-:-:S02]  /*1cd00*/  ISETP.GT.U32.AND P5, PT, R0, R9, PT ;  /* 0x000000090000720c */ /* 0x000fc40003fa4070 */
[----:B------:R-:W-:Y:S02]  /*1cd10*/  ISETP.GT.U32.AND P6, PT, R0, R10, PT ;  /* 0x0000000a0000720c */ /* 0x000fe40003fc4070 */
[----:B------:R-:W-:-:S09]  /*1cd20*/  IABS R19, R29 ;  /* 0x0000001d00137213 */ /* 0x000fd20000000000 */
[--C-:B------:R-:W-:Y:S01]  /*1cd30*/  @!P5 IMAD.IADD R9, R9, 0x1, -R0.reuse ;  /* 0x000000010909d824 */ /* 0x100fe200078e0a00 */
[----:B------:R-:W-:Y:S01]  /*1cd40*/  ISETP.GT.U32.AND P5, PT, R0, R7, PT ;  /* 0x000000070000720c */ /* 0x000fe20003fa4070 */
[----:B------:R-:W-:Y:S02]  /*1cd50*/  @!P6 IMAD.IADD R10, R10, 0x1, -R0 ;  /* 0x000000010a0ae824 */ /* 0x000fe400078e0a00 */
[----:B------:R-:W-:-:S03]  /*1cd60*/  IMAD.HI.U32 R23, R6, R19, RZ ;  /* 0x0000001306177227 */ /* 0x000fc600078e00ff */
[----:B------:R-:W-:Y:S01]  /*1cd70*/  ISETP.GT.U32.AND P1, PT, R0, R10, PT ;  /* 0x0000000a0000720c */ /* 0x000fe20003f24070 */
[----:B------:R-:W-:-:S06]  /*1cd80*/  IMAD.MOV R23, RZ, RZ, -R23 ;  /* 0x000000ffff177224 */ /* 0x000fcc00078e0a17 */
[----:B------:R-:W-:Y:S01]  /*1cd90*/  @!P5 IMAD.IADD R7, R7, 0x1, -R0 ;  /* 0x000000010707d824 */ /* 0x000fe200078e0a00 */
[----:B------:R-:W-:Y:S01]  /*1cda0*/  ISETP.GE.AND P5, PT, R24, RZ, PT ;  /* 0x000000ff1800720c */ /* 0x000fe20003fa6270 */
[----:B------:R-:W-:-:S04]  /*1cdb0*/  IMAD.HI.U32 R24, R6, R20, RZ ;  /* 0x0000001406187227 */ /* 0x000fc800078e00ff */
[----:B------:R-:W-:Y:S02]  /*1cdc0*/  IMAD.MOV R24, RZ, RZ, -R24 ;  /* 0x000000ffff187224 */ /* 0x000fe400078e0a18 */
[----:B------:R-:W-:Y:S02]  /*1cdd0*/  IMAD.MOV.U32 R16, RZ, RZ, R22 ;  /* 0x000000ffff107224 */ /* 0x000fe400078e0016 */
[C---:B------:R-:W-:Y:S02]  /*1cde0*/  IMAD R19, R0.reuse, R23, R19 ;  /* 0x0000001700137224 */ /* 0x040fe400078e0213 */
[----:B------:R-:W-:Y:S01]  /*1cdf0*/  IMAD.MOV.U32 R22, RZ, RZ, R21 ;  /* 0x000000ffff167224 */ /* 0x000fe200078e0015 */
[----:B------:R-:W3:Y:S01]  /*1ce00*/  LDL.LU R23, [R1+0xc3c] ;  /* 0x000c3c0001177983 */ /* 0x000ee20000300800 */
[----:B------:R-:W-:Y:S02]  /*1ce10*/  IMAD.MOV.U32 R21, RZ, RZ, R29 ;  /* 0x000000ffff157224 */ /* 0x000fe400078e001d */
[----:B------:R-:W-:Y:S01]  /*1ce20*/  IMAD R20, R0, R24, R20 ;  /* 0x0000001800147224 */ /* 0x000fe200078e0214 */
[----:B------:R-:W3:Y:S01]  /*1ce30*/  LDL.LU R29, [R1+0xc54] ;  /* 0x000c5400011d7983 */ /* 0x000ee20000300800 */
[----:B------:R-:W-:-:S03]  /*1ce40*/  @!P1 IMAD.IADD R10, R10, 0x1, -R0 ;  /* 0x000000010a0a9824 */ /* 0x000fc600078e0a00 */
[----:B------:R-:W3:Y:S01]  /*1ce50*/  LDL.LU R24, [R1+0xc38] ;  /* 0x000c380001187983 */ /* 0x000ee20000300800 */
[----:B------:R-:W-:-:S13]  /*1ce60*/  ISETP.GT.U32.AND P1, PT, R0, R17, PT ;  /* 0x000000110000720c */ /* 0x000fda0003f24070 */
[--C-:B------:R-:W-:Y:S01]  /*1ce70*/  @!P1 IMAD.IADD R17, R17, 0x1, -R0.reuse ;  /* 0x0000000111119824 */ /* 0x100fe200078e0a00 */
[----:B------:R-:W-:Y:S02]  /*1ce80*/  ISETP.GT.U32.AND P6, PT, R0, R8, PT ;  /* 0x000000080000720c */ /* 0x000fe40003fc4070 */
[----:B----4-:R-:W-:Y:S02]  /*1ce90*/  ISETP.GE.AND P1, PT, R3, RZ, PT ;  /* 0x000000ff0300720c */ /* 0x010fe40003f26270 */
[----:B------:R-:W4:Y:S09]  /*1cea0*/  LDL.LU R3, [R1+0x3d60] ;  /* 0x003d600001037983 */ /* 0x000f320000300800 */
[----:B------:R-:W-:Y:S01]  /*1ceb0*/  @!P6 IMAD.IADD R8, R8, 0x1, -R0 ;  /* 0x000000010808e824 */ /* 0x000fe200078e0a00 */
[----:B------:R-:W-:-:S02]  /*1cec0*/  ISETP.GT.U32.AND P6, PT, R0, R2, PT ;  /* 0x000000020000720c */ /* 0x000fc40003fc4070 */
[C---:B------:R-:W-:Y:S02]  /*1ced0*/  ISETP.GT.U32.AND P4, PT, R0.reuse, R9, PT ;  /* 0x000000090000720c */ /* 0x040fe40003f84070 */
[----:B------:R-:W-:-:S09]  /*1cee0*/  ISETP.GT.U32.AND P0, PT, R0, R8, PT ;  /* 0x000000080000720c */ /* 0x000fd20003f04070 */
[--C-:B------:R-:W-:Y:S01]  /*1cef0*/  @!P6 IMAD.IADD R2, R2, 0x1, -R0.reuse ;  /* 0x000000010202e824 */ /* 0x100fe200078e0a00 */
[C---:B------:R-:W-:Y:S01]  /*1cf00*/  ISETP.GT.U32.AND P6, PT, R0.reuse, R7, PT ;  /* 0x000000070000720c */ /* 0x040fe20003fc4070 */
[--C-:B------:R-:W-:Y:S01]  /*1cf10*/  @!P4 IMAD.IADD R9, R9, 0x1, -R0.reuse ;  /* 0x000000010909c824 */ /* 0x100fe200078e0a00 */
[----:B------:R-:W-:Y:S01]  /*1cf20*/  ISETP.GT.U32.AND P4, PT, R0, R18, PT ;  /* 0x000000120000720c */ /* 0x000fe20003f84070 */
[----:B------:R-:W-:Y:S01]  /*1cf30*/  @!P0 IMAD.IADD R8, R8, 0x1, -R0 ;  /* 0x0000000108088824 */ /* 0x000fe200078e0a00 */
[----:B------:R-:W-:Y:S02]  /*1cf40*/  ISETP.GT.U32.AND P0, PT, R0, R19, PT ;  /* 0x000000130000720c */ /* 0x000fe40003f04070 */
[----:B--2---:R-:W-:-:S07]  /*1cf50*/  IABS R12, R14 ;  /* 0x0000000e000c7213 */ /* 0x004fce0000000000 */
[----:B------:R-:W-:Y:S01]  /*1cf60*/  @!P6 IMAD.IADD R7, R7, 0x1, -R0 ;  /* 0x000000010707e824 */ /* 0x000fe200078e0a00 */
[----:B------:R-:W-:Y:S01]  /*1cf70*/  ISETP.GE.AND P6, PT, R16, RZ, PT ;  /* 0x000000ff1000720c */ /* 0x000fe20003fc6270 */
[----:B------:R-:W-:Y:S01]  /*1cf80*/  IMAD.HI.U32 R16, R6, R12, RZ ;  /* 0x0000000c06107227 */ /* 0x000fe200078e00ff */
[----:B------:R-:W-:-:S03]  /*1cf90*/  ISETP.GT.U32.AND P3, PT, R0, R2, PT ;  /* 0x000000020000720c */ /* 0x000fc60003f64070 */
[----:B------:R-:W-:Y:S01]  /*1cfa0*/  IMAD.MOV R16, RZ, RZ, -R16 ;  /* 0x000000ffff107224 */ /* 0x000fe200078e0a10 */
[----:B------:R-:W-:Y:S01]  /*1cfb0*/  @!P4 IADD3 R18, R18, -R0, RZ ;  /* 0x800000001212c210 */ /* 0x000fe20007ffe0ff */
[----:B------:R-:W-:Y:S02]  /*1cfc0*/  @!P0 IMAD.IADD R19, R19, 0x1, -R0 ;  /* 0x0000000113138824 */ /* 0x000fe400078e0a00 */
[C---:B------:R-:W-:Y:S02]  /*1cfd0*/  IMAD R12, R0.reuse, R16, R12 ;  /* 0x00000010000c7224 */ /* 0x040fe400078e020c */
[----:B------:R-:W-:Y:S01]  /*1cfe0*/  @!P5 IMAD.MOV R9, RZ, RZ, -R9 ;  /* 0x000000ffff09d224 */ /* 0x000fe200078e0a09 */
[----:B------:R-:W-:Y:S01]  /*1cff0*/  ISETP.GT.U32.AND P5, PT, R0, R19, PT ;  /* 0x000000130000720c */ /* 0x000fe20003fa4070 */
[----:B------:R-:W-:Y:S01]  /*1d000*/  @!P1 IMAD.MOV R7, RZ, RZ, -R7 ;  /* 0x000000ffff079224 */ /* 0x000fe200078e0a07 */
[----:B---3--:R-:W-:Y:S02]  /*1d010*/  ISETP.GE.AND P4, PT, R24, RZ, PT ;  /* 0x000000ff1800720c */ /* 0x008fe40003f86270 */
[----:B------:R-:W-:Y:S01]  /*1d020*/  ISETP.GT.U32.AND P1, PT, R0, R12, PT ;  /* 0x0000000c0000720c */ /* 0x000fe20003f24070 */
[----:B------:R-:W-:-:S02]  /*1d030*/  @!P3 IMAD.IADD R2, R2, 0x1, -R0 ;  /* 0x000000010202b824 */ /* 0x000fc400078e0a00 */
[----:B------:R-:W-:Y:S02]  /*1d040*/  @!P2 IMAD.MOV R10, RZ, RZ, -R10 ;  /* 0x000000ffff0aa224 */ /* 0x000fe400078e0a0a */
[----:B------:R-:W-:-:S03]  /*1d050*/  @!P6 IMAD.MOV R8, RZ, RZ, -R8 ;  /* 0x000000ffff08e224 */ /* 0x000fc600078e0a08 */
[----:B------:R-:W-:Y:S03]  /*1d060*/  STL [R1+0x144], R10 ;  /* 0x0001440a01007387 */ /* 0x000fe60000100800 */
[----:B------:R-:W-:Y:S01]  /*1d070*/  @!P4 IMAD.MOV R2, RZ, RZ, -R2 ;  /* 0x000000ffff02c224 */ /* 0x000fe200078e0a02 */
[----:B------:R-:W-:Y:S01]  /*1d080*/  STL [R1+0x140], R9 ;  /* 0x0001400901007387 */ /* 0x000fe20000100800 */
[----:B------:R-:W-:-:S03]  /*1d090*/  @!P5 IMAD.IADD R19, R19, 0x1, -R0 ;  /* 0x000000011313d824 */ /* 0x000fc600078e0a00 */
[----:B------:R0:W-:Y:S01]  /*1d0a0*/  STL [R1+0x13c], R8 ;  /* 0x00013c0801007387 */ /* 0x0001e20000100800 */
[----:B------:R-:W-:Y:S01]  /*1d0b0*/  @!P1 IMAD.IADD R12, R12, 0x1, -R0 ;  /* 0x000000010c0c9824 */ /* 0x000fe200078e0a00 */
[----:B------:R-:W-:Y:S02]  /*1d0c0*/  IABS R11, R4 ;  /* 0x00000004000b7213 */ /* 0x000fe40000000000 */
[----:B------:R1:W-:Y:S01]  /*1d0d0*/  STL [R1+0x138], R7 ;  /* 0x0001380701007387 */ /* 0x0003e20000100800 */
[----:B------:R-:W-:-:S03]  /*1d0e0*/  ISETP.GE.AND P1, PT, R4, RZ, PT ;  /* 0x000000ff0400720c */ /* 0x000fc60003f26270 */
[----:B------:R-:W-:Y:S01]  /*1d0f0*/  STL [R1+0x130], R2 ;  /* 0x0001300201007387 */ /* 0x000fe20000100800 */
[----:B----4-:R-:W-:-:S03]  /*1d100*/  ISETP.GE.AND P5, PT, R3, RZ, PT ;  /* 0x000000ff0300720c */ /* 0x010fc60003fa6270 */
[----:B------:R-:W2:Y:S04]  /*1d110*/  LDL.LU R3, [R1+0x3d5c] ;  /* 0x003d5c0001037983 */ /* 0x000ea80000300800 */
[----:B------:R-:W3:Y:S01]  /*1d120*/  LDL.LU R4, [R1+0xc60] ;  /* 0x000c600001047983 */ /* 0x000ee20000300800 */
[C---:B------:R-:W-:Y:S02]  /*1d130*/  ISETP.GT.U32.AND P3, PT, R0.reuse, R20, PT ;  /* 0x000000140000720c */ /* 0x040fe40003f64070 */
[----:B------:R-:W-:Y:S01]  /*1d140*/  ISETP.GT.U32.AND P2, PT, R0, R17, PT ;  /* 0x000000110000720c */ /* 0x000fe20003f44070 */
[----:B------:R-:W-:Y:S01]  /*1d150*/  IMAD.HI.U32 R13, R6, R11, RZ ;  /* 0x0000000b060d7227 */ /* 0x000fe200078e00ff */
[----:B------:R-:W-:-:S09]  /*1d160*/  ISETP.GE.AND P0, PT, R23, RZ, PT ;  /* 0x000000ff1700720c */ /* 0x000fd20003f06270 */
[----:B------:R-:W-:Y:S01]  /*1d170*/  @!P3 IMAD.IADD R20, R20, 0x1, -R0 ;  /* 0x000000011414b824 */ /* 0x000fe200078e0a00 */
[----:B------:R-:W-:Y:S01]  /*1d180*/  ISETP.GT.U32.AND P3, PT, R0, R18, PT ;  /* 0x000000120000720c */ /* 0x000fe20003f64070 */
[----:B------:R-:W-:-:S03]  /*1d190*/  IMAD.MOV R13, RZ, RZ, -R13 ;  /* 0x000000ffff0d7224 */ /* 0x000fc600078e0a0d */
[----:B------:R-:W-:Y:S02]  /*1d1a0*/  ISETP.GT.U32.AND P6, PT, R0, R20, PT ;  /* 0x000000140000720c */ /* 0x000fe40003fc4070 */
[----:B------:R-:W-:Y:S01]  /*1d1b0*/  ISETP.GE.AND P4, PT, R22, RZ, PT ;  /* 0x000000ff1600720c */ /* 0x000fe20003f86270 */
[----:B------:R-:W-:Y:S02]  /*1d1c0*/  IMAD R11, R0, R13, R11 ;  /* 0x0000000d000b7224 */ /* 0x000fe400078e020b */
[----:B------:R-:W-:-:S04]  /*1d1d0*/  @!P2 IMAD.IADD R17, R17, 0x1, -R0 ;  /* 0x000000011111a824 */ /* 0x000fc800078e0a00 */
[----:B------:R-:W-:Y:S01]  /*1d1e0*/  @!P3 IMAD.IADD R18, R18, 0x1, -R0 ;  /* 0x000000011212b824 */ /* 0x000fe200078e0a00 */
[----:B------:R-:W-:Y:S01]  /*1d1f0*/  ISETP.GE.AND P3, PT, R21, RZ, PT ;  /* 0x000000ff1500720c */ /* 0x000fe20003f66270 */
[----:B0-----:R-:W-:Y:S01]  /*1d200*/  IMAD.MOV.U32 R8, RZ, RZ, R17 ;  /* 0x000000ffff087224 */ /* 0x001fe200078e0011 */
[----:B------:R-:W-:Y:S01]  /*1d210*/  ISETP.GT.U32.AND P2, PT, R0, R11, PT ;  /* 0x0000000b0000720c */ /* 0x000fe20003f44070 */
[----:B------:R-:W-:Y:S02]  /*1d220*/  IMAD.MOV.U32 R9, RZ, RZ, R18 ;  /* 0x000000ffff097224 */ /* 0x000fe400078e0012 */
[----:B------:R-:W-:Y:S01]  /*1d230*/  @!P6 IMAD.IADD R20, R20, 0x1, -R0 ;  /* 0x000000011414e824 */ /* 0x000fe200078e0a00 */
[----:B------:R-:W-:Y:S01]  /*1d240*/  ISETP.GE.AND P6, PT, R14, RZ, PT ;  /* 0x000000ff0e00720c */ /* 0x000fe20003fc6270 */
[----:B------:R-:W-:Y:S01]  /*1d250*/  @!P0 IMAD.MOV R8, RZ, RZ, -R8 ;  /* 0x000000ffff088224 */ /* 0x000fe200078e0a08 */
[----:B------:R-:W4:Y:S01]  /*1d260*/  LDL.LU R14, [R1+0xc64] ;  /* 0x000c6400010e7983 */ /* 0x000f220000300800 */
[----:B------:R-:W-:-:S02]  /*1d270*/  @!P4 IMAD.MOV R9, RZ, RZ, -R9 ;  /* 0x000000ffff09c224 */ /* 0x000fc400078e0a09 */
[----:B------:R-:W-:Y:S01]  /*1d280*/  IMAD.MOV.U32 R10, RZ, RZ, R19 ;  /* 0x000000ffff0a7224 */ /* 0x000fe200078e0013 */
[----:B------:R-:W-:Y:S03]  /*1d290*/  STL [R1+0x12c], R8 ;  /* 0x00012c0801007387 */ /* 0x000fe60000100800 */
[----:B------:R-:W-:Y:S01]  /*1d2a0*/  @!P3 IMAD.MOV R10, RZ, RZ, -R10 ;  /* 0x000000ffff0ab224 */ /* 0x000fe200078e0a0a */
[----:B------:R0:W-:Y:S01]  /*1d2b0*/  STL [R1+0x128], R9 ;  /* 0x0001280901007387 */ /* 0x0001e20000100800 */
[----:B------:R-:W-:Y:S01]  /*1d2c0*/  @!P2 IMAD.IADD R11, R11, 0x1, -R0 ;  /* 0x000000010b0ba824 */ /* 0x000fe200078e0a00 */
[----:B-1----:R-:W-:Y:S02]  /*1d2d0*/  IABS R7, R5 ;  /* 0x0000000500077213 */ /* 0x002fe40000000000 */
[----:B------:R-:W-:Y:S01]  /*1d2e0*/  STL [R1+0x124], R10 ;  /* 0x0001240a01007387 */ /* 0x000fe20000100800 */
[----:B0-----:R-:W-:Y:S01]  /*1d2f0*/  IMAD.MOV.U32 R9, RZ, RZ, R20 ;  /* 0x000000ffff097224 */ /* 0x001fe200078e0014 */
[----:B------:R-:W-:-:S03]  /*1d300*/  ISETP.GT.U32.AND P4, PT, R0, R11, PT ;  /* 0x0000000b0000720c */ /* 0x000fc60003f84070 */
[----:B------:R-:W-:Y:S01]  /*1d310*/  @!P5 IMAD.MOV R9, RZ, RZ, -R9 ;  /* 0x000000ffff09d224 */ /* 0x000fe200078e0a09 */
[----:B------:R-:W-:Y:S02]  /*1d320*/  ISETP.GE.AND P5, PT, R5, RZ, PT ;  /* 0x000000ff0500720c */ /* 0x000fe40003fa6270 */
[----:B------:R-:W2:Y:S04]  /*1d330*/  LDL.LU R5, [R1+0xc6c] ;  /* 0x000c6c0001057983 */ /* 0x000ea80000300800 */
[----:B------:R0:W-:Y:S03]  /*1d340*/  STL [R1+0x120], R9 ;  /* 0x0001200901007387 */ /* 0x0001e60000100800 */
[----:B------:R-:W-:Y:S01]  /*1d350*/  @!P4 IMAD.IADD R11, R11, 0x1, -R0 ;  /* 0x000000010b0bc824 */ /* 0x000fe200078e0a00 */
[----:B------:R-:W-:-:S03]  /*1d360*/  ISETP.GT.U32.AND P0, PT, R0, R12, PT ;  /* 0x0000000c0000720c */ /* 0x000fc60003f04070 */
[----:B------:R-:W-:-:S10]  /*1d370*/  @!P1 IMAD.MOV R11, RZ, RZ, -R11 ;  /* 0x000000ffff0b9224 */ /* 0x000fd400078e0a0b */
[----:B------:R-:W-:-:S04]  /*1d380*/  @!P0 IMAD.IADD R12, R12, 0x1, -R0 ;  /* 0x000000010c0c8824 */ /* 0x000fc800078e0a00 */
[----:B0-----:R-:W-:-:S04]  /*1d390*/  IMAD.MOV.U32 R9, RZ, RZ, R12 ;  /* 0x000000ffff097224 */ /* 0x001fc800078e000c */
[----:B------:R-:W-:Y:S01]  /*1d3a0*/  @!P6 IMAD.MOV R9, RZ, RZ, -R9 ;  /* 0x000000ffff09e224 */ /* 0x000fe200078e0a09 */
[----:B------:R-:W-:Y:S02]  /*1d3b0*/  IABS R13, R29 ;  /* 0x0000001d000d7213 */ /* 0x000fe40000000000 */
[----:B------:R-:W-:Y:S01]  /*1d3c0*/  ISETP.GE.AND P3, PT, R29, RZ, PT ;  /* 0x000000ff1d00720c */ /* 0x000fe20003f66270 */
[----:B------:R-:W-:Y:S01]  /*1d3d0*/  IMAD.MOV.U32 R29, RZ, RZ, R26 ;  /* 0x000000ffff1d7224 */ /* 0x000fe200078e001a */
[----:B---3--:R-:W-:Y:S02]  /*1d3e0*/  ISETP.GE.AND P4, PT, R4, RZ, PT ;  /* 0x000000ff0400720c */ /* 0x008fe40003f86270 */
[----:B------:R-:W-:Y:S02]  /*1d3f0*/  IABS R16, R4 ;  /* 0x0000000400107213 */ /* 0x000fe40000000000 */
[----:B------:R-:W3:Y:S04]  /*1d400*/  LDL.LU R4, [R1+0xc70] ;  /* 0x000c700001047983 */ /* 0x000ee80000300800 */
[----:B------:R4:W-:Y:S04]  /*1d410*/  STL [R1+0x11c], R9 ;  /* 0x00011c0901007387 */ /* 0x0009e80000100800 */
[----:B------:R0:W-:Y:S04]  /*1d420*/  STL [R1+0x10c], R11 ;  /* 0x00010c0b01007387 */ /* 0x0001e80000100800 */
[----:B------:R-:W3:Y:S01]  /*1d430*/  LDL.LU R26, [R1+0xc74] ;  /* 0x000c7400011a7983 */ /* 0x000ee20000300800 */
[----:B------:R-:W-:-:S04]  /*1d440*/  IMAD.HI.U32 R2, R6, R13, RZ ;  /* 0x0000000d06027227 */ /* 0x000fc800078e00ff */
[----:B------:R-:W-:-:S04]  /*1d450*/  IMAD.MOV R2, RZ, RZ, -R2 ;  /* 0x000000ffff027224 */ /* 0x000fc800078e0a02 */
[----:B------:R-:W-:Y:S02]  /*1d460*/  IMAD R2, R0, R2, R13 ;  /* 0x0000000200027224 */ /* 0x000fe400078e020d */
[----:B------:R-:W-:-:S03]  /*1d470*/  IMAD.HI.U32 R8, R6, R7, RZ ;  /* 0x0000000706087227 */ /* 0x000fc600078e00ff */
[----:B------:R-:W-:Y:S01]  /*1d480*/  ISETP.GT.U32.AND P2, PT, R0, R2, PT ;  /* 0x000000020000720c */ /* 0x000fe20003f44070 */
[----:B------:R-:W-:-:S04]  /*1d490*/  IMAD.MOV R8, RZ, RZ, -R8 ;  /* 0x000000ffff087224 */ /* 0x000fc800078e0a08 */
[----:B------:R-:W-:Y:S01]  /*1d4a0*/  IMAD R7, R0, R8, R7 ;  /* 0x0000000800077224 */ /* 0x000fe200078e0207 */
[----:B------:R-:W-:-:S07]  /*1d4b0*/  IABS R17, R15 ;  /* 0x0000000f00117213 */ /* 0x000fce0000000000 */
[----:B------:R-:W-:Y:S01]  /*1d4c0*/  @!P2 IMAD.IADD R2, R2, 0x1, -R0 ;  /* 0x000000010202a824 */ /* 0x000fe200078e0a00 */
[----:B------:R-:W-:Y:S01]  /*1d4d0*/  ISETP.GT.U32.AND P2, PT, R0, R7, PT ;  /* 0x000000070000720c */ /* 0x000fe20003f44070 */
[----:B------:R-:W-:-:S03]  /*1d4e0*/  IMAD.HI.U32 R10, R6, R17, RZ ;  /* 0x00000011060a7227 */ /* 0x000fc600078e00ff */
[----:B------:R-:W-:Y:S01]  /*1d4f0*/  ISETP.GT.U32.AND P6, PT, R0, R2, PT ;  /* 0x000000020000720c */ /* 0x000fe20003fc4070 */
[----:B------:R-:W-:Y:S01]  /*1d500*/  IMAD.MOV R10, RZ, RZ, -R10 ;  /* 0x000000ffff0a7224 */ /* 0x000fe200078e0a0a */
[----:B----4-:R-:W-:-:S07]  /*1d510*/  IABS R9, R14 ;  /* 0x0000000e00097213 */ /* 0x010fce0000000000 */
[----:B------:R-:W-:Y:S02]  /*1d520*/  @!P2 IMAD.IADD R7, R7, 0x1, -R0 ;  /* 0x000000010707a824 */ /* 0x000fe400078e0a00 */
[----:B------:R-:W-:Y:S02]  /*1d530*/  IMAD R17, R0, R10, R17 ;  /* 0x0000000a00117224 */ /* 0x000fe400078e0211 */
[----:B------:R-:W-:Y:S01]  /*1d540*/  IMAD.HI.U32 R10, R6, R16, RZ ;  /* 0x00000010060a7227 */ /* 0x000fe200078e00ff */
[----:B------:R-:W-:Y:S02]  /*1d550*/  ISETP.GT.U32.AND P2, PT, R0, R7, PT ;  /* 0x000000070000720c */ /* 0x000fe40003f44070 */
[----:B------:R-:W-:Y:S01]  /*1d560*/  IABS R8, R25 ;  /* 0x0000001900087213 */ /* 0x000fe20000000000 */
[----:B------:R-:W-:Y:S02]  /*1d570*/  IMAD.MOV R10, RZ, RZ, -R10 ;  /* 0x000000ffff0a7224 */ /* 0x000fe400078e0a0a */
[----:B------:R-:W-:Y:S01]  /*1d580*/  IMAD.HI.U32 R18, R6, R9, RZ ;  /* 0x0000000906127227 */ /* 0x000fe200078e00ff */
[----:B------:R-:W-:-:S03]  /*1d590*/  ISETP.GE.AND P0, PT, R15, RZ, PT ;  /* 0x000000ff0f00720c */ /* 0x000fc60003f06270 */
[----:B------:R-:W-:Y:S01]  /*1d5a0*/  @!P6 IMAD.IADD R2, R2, 0x1, -R0 ;  /* 0x000000010202e824 */ /* 0x000fe200078e0a00 */
[C---:B------:R-:W-:Y:S01]  /*1d5b0*/  ISETP.GT.U32.AND P6, PT, R0.reuse, R17, PT ;  /* 0x000000110000720c */ /* 0x040fe20003fc4070 */
[----:B------:R-:W-:Y:S02]  /*1d5c0*/  IMAD R16, R0, R10, R16 ;  /* 0x0000000a00107224 */ /* 0x000fe400078e0210 */
[----:B------:R-:W-:Y:S02]  /*1d5d0*/  IMAD.MOV R18, RZ, RZ, -R18 ;  /* 0x000000ffff127224 */ /* 0x000fe400078e0a12 */
[----:B------:R-:W-:Y:S01]  /*1d5e0*/  IMAD.HI.U32 R13, R6, R8, RZ ;  /* 0x00000008060d7227 */ /* 0x000fe200078e00ff */
[----:B--2---:R-:W-:-:S03]  /*1d5f0*/  IABS R12, R5 ;  /* 0x00000005000c7213 */ /* 0x004fc60000000000 */
[C---:B------:R-:W-:Y:S02]  /*1d600*/  IMAD R9, R0.reuse, R18, R9 ;  /* 0x0000001200097224 */ /* 0x040fe400078e0209 */
[----:B------:R-:W-:Y:S01]  /*1d610*/  @!P2 IMAD.IADD R7, R7, 0x1, -R0 ;  /* 0x000000010707a824 */ /* 0x000fe200078e0a00 */
[----:B------:R-:W-:Y:S01]  /*1d620*/  ISETP.GT.U32.AND P2, PT, R0, R16, PT ;  /* 0x000000100000720c */ /* 0x000fe20003f44070 */
[----:B------:R-:W-:Y:S02]  /*1d630*/  IMAD.MOV.U32 R15, RZ, RZ, R2 ;  /* 0x000000ffff0f7224 */ /* 0x000fe400078e0002 */
[----:B------:R-:W-:Y:S01]  /*1d640*/  IMAD.MOV R13, RZ, RZ, -R13 ;  /* 0x000000ffff0d7224 */ /* 0x000fe200078e0a0d */
[----:B------:R-:W-:Y:S01]  /*1d650*/  ISETP.GE.AND P1, PT, R14, RZ, PT ;  /* 0x000000ff0e00720c */ /* 0x000fe20003f26270 */
[----:B------:R-:W-:Y:S01]  /*1d660*/  @!P3 IMAD.MOV R15, RZ, RZ, -R15 ;  /* 0x000000ffff0fb224 */ /* 0x000fe200078e0a0f */
[----:B------:R-:W-:Y:S01]  /*1d670*/  ISETP.GT.U32.AND P3, PT, R0, R9, PT ;  /* 0x000000090000720c */ /* 0x000fe20003f64070 */
[----:B0-----:R-:W-:-:S04]  /*1d680*/  IMAD.HI.U32 R11, R6, R12, RZ ;  /* 0x0000000c060b7227 */ /* 0x001fc800078e00ff */
[C---:B------:R-:W-:Y:S02]  /*1d690*/  IMAD R8, R0.reuse, R13, R8 ;  /* 0x0000000d00087224 */ /* 0x040fe400078e0208 */
[----:B------:R-:W-:Y:S02]  /*1d6a0*/  IMAD.MOV.U32 R14, RZ, RZ, R7 ;  /* 0x000000ffff0e7224 */ /* 0x000fe400078e0007 */
[----:B------:R-:W-:Y:S02]  /*1d6b0*/  IMAD.MOV R13, RZ, RZ, -R11 ;  /* 0x000000ffff0d7224 */ /* 0x000fe400078e0a0b */
[----:B------:R-:W-:Y:S02]  /*1d6c0*/  @!P6 IMAD.IADD R17, R17, 0x1, -R0 ;  /* 0x000000011111e824 */ /* 0x000fe400078e0a00 */
[----:B------:R-:W-:Y:S01]  /*1d6d0*/  @!P5 IMAD.MOV R14, RZ, RZ, -R14 ;  /* 0x000000ffff0ed224 */ /* 0x000fe200078e0a0e */
[C---:B------:R-:W-:Y:S01]  /*1d6e0*/  ISETP.GT.U32.AND P5, PT, R0.reuse, R8, PT ;  /* 0x000000080000720c */ /* 0x040fe20003fa4070 */
[C---:B------:R-:W-:Y:S01]  /*1d6f0*/  IMAD R2, R0.reuse, R13, R12 ;  /* 0x0000000d00027224 */ /* 0x040fe200078e020c */
[----:B------:R-:W-:Y:S01]  /*1d700*/  ISETP.GT.U32.AND P6, PT, R0, R17, PT ;  /* 0x000000110000720c */ /* 0x000fe20003fc4070 */
[----:B------:R-:W-:-:S02]  /*1d710*/  @!P2 IMAD.IADD R16, R16, 0x1, -R0 ;  /* 0x000000011010a824 */ /* 0x000fc400078e0a00 */
[--C-:B------:R-:W-:Y:S01]  /*1d720*/  @!P3 IMAD.IADD R9, R9, 0x1, -R0.reuse ;  /* 0x000000010909b824 */ /* 0x100fe200078e0a00 */
[C---:B------:R-:W-:Y:S02]  /*1d730*/  ISETP.GT.U32.AND P2, PT, R0.reuse, R2, PT ;  /* 0x000000020000720c */ /* 0x040fe40003f44070 */
[----:B------:R-:W-:Y:S01]  /*1d740*/  ISETP.GT.U32.AND P3, PT, R0, R16, PT ;  /* 0x000000100000720c */ /* 0x000fe20003f64070 */
[----:B------:R0:W-:Y:S04]  /*1d750*/  STL [R1+0x110], R15 ;  /* 0x0001100f01007387 */ /* 0x0001e80000100800 */
[----:B------:R-:W-:Y:S02]  /*1d760*/  @!P5 IADD3 R8, R8, -R0, RZ ;  /* 0x800000000808d210 */ /* 0x000fe40007ffe0ff */
[----:B------:R-:W-:Y:S01]  /*1d770*/  ISETP.GT.U32.AND P5, PT, R0, R9, PT ;  /* 0x000000090000720c */ /* 0x000fe20003fa4070 */
[--C-:B------:R-:W-:Y:S01]  /*1d780*/  @!P6 IMAD.IADD R17, R17, 0x1, -R0.reuse ;  /* 0x000000011111e824 */ /* 0x100fe200078e0a00 */
[----:B------:R1:W-:Y:S01]  /*1d790*/  STL [R1+0x118], R14 ;  /* 0x0001180e01007387 */ /* 0x0003e20000100800 */
[----:B------:R-:W-:Y:S01]  /*1d7a0*/  ISETP.GE.AND P6, PT, R25, RZ, PT ;  /* 0x000000ff1900720c */ /* 0x000fe20003fc6270 */
[----:B------:R-:W-:-:S02]  /*1d7b0*/  @!P2 IMAD.IADD R2, R2, 0x1, -R0 ;  /* 0x000000010202a824 */ /* 0x000fc400078e0a00 */
[----:B0-----:R-:W2:Y:S01]  /*1d7c0*/  LDL.LU R15, [R1+0xc84] ;  /* 0x000c8400010f7983 */ /* 0x001ea20000300800 */
[----:B------:R-:W-:-:S03]  /*1d7d0*/  @!P3 IMAD.IADD R16, R16, 0x1, -R0 ;  /* 0x000000011010b824 */ /* 0x000fc600078e0a00 */
[----:B------:R-:W4:Y:S01]  /*1d7e0*/  LDL.LU R25, [R1+0xc88] ;  /* 0x000c880001197983 */ /* 0x000f220000300800 */
[----:B------:R-:W-:Y:S01]  /*1d7f0*/  ISETP.GT.U32.AND P2, PT, R0, R2, PT ;  /* 0x000000020000720c */ /* 0x000fe20003f44070 */
[----:B-1----:R-:W-:Y:S02]  /*1d800*/  IMAD.MOV.U32 R14, RZ, RZ, R17 ;  /* 0x000000ffff0e7224 */ /* 0x002fe400078e0011 */
[----:B------:R-:W-:Y:S01]  /*1d810*/  @!P5 IMAD.IADD R9, R9, 0x1, -R0 ;  /* 0x000000010909d824 */ /* 0x000fe200078e0a00 */
[----:B------:R-:W-:Y:S01]  /*1d820*/  ISETP.GE.AND P5, PT, R5, RZ, PT ;  /* 0x000000ff0500720c */ /* 0x000fe20003fa6270 */
[----:B------:R-:W-:Y:S02]  /*1d830*/  IMAD.MOV.U32 R5, RZ, RZ, R16 ;  /* 0x000000ffff057224 */ /* 0x000fe400078e0010 */
[----:B------:R-:W-:Y:S02]  /*1d840*/  @!P0 IMAD.MOV R14, RZ, RZ, -R14 ;  /* 0x000000ffff0e8224 */ /* 0x000fe400078e0a0e */
[----:B------:R-:W-:-:S03]  /*1d850*/  @!P4 IMAD.MOV R5, RZ, RZ, -R5 ;  /* 0x000000ffff05c224 */ /* 0x000fc600078e0a05 */
[----:B------:R0:W-:Y:S01]  /*1d860*/  STL [R1+0x114], R14 ;  /* 0x0001140e01007387 */ /* 0x0001e20000100800 */
[----:B------:R-:W-:Y:S01]  /*1d870*/  @!P2 IMAD.IADD R2, R2, 0x1, -R0 ;  /* 0x000000010202a824 */ /* 0x000fe200078e0a00 */
[----:B------:R-:W-:-:S13]  /*1d880*/  ISETP.GT.U32.AND P0, PT, R0, R8, PT ;  /* 0x000000080000720c */ /* 0x000fda0003f04070 */
[----:B------:R-:W-:Y:S02]  /*1d890*/  @!P0 IMAD.IADD R8, R8, 0x1, -R0 ;  /* 0x0000000108088824 */ /* 0x000fe400078e0a00 */
[----:B------:R-:W-:Y:S01]  /*1d8a0*/  @!P5 IMAD.MOV R2, RZ, RZ, -R2 ;  /* 0x000000ffff02d224 */ /* 0x000fe200078e0a02 */
[----:B------:R-:W-:Y:S02]  /*1d8b0*/  IABS R12, R28 ;  /* 0x0000001c000c7213 */ /* 0x000fe40000000000 */
[----:B------:R-:W-:Y:S02]  /*1d8c0*/  IABS R13, R27 ;  /* 0x0000001b000d7213 */ /* 0x000fe40000000000 */
[----:B---3--:R-:W-:-:S05]  /*1d8d0*/  IABS R10, R4 ;  /* 0x00000004000a7213 */ /* 0x008fca0000000000 */
[----:B------:R-:W-:-:S04]  /*1d8e0*/  IMAD.HI.U32 R11, R6, R10, RZ ;  /* 0x0000000a060b7227 */ /* 0x000fc800078e00ff */
[----:B------:R-:W-:-:S04]  /*1d8f0*/  IMAD.MOV R11, RZ, RZ, -R11 ;  /* 0x000000ffff0b7224 */ /* 0x000fc800078e0a0b */
[----:B------:R-:W-:-:S05]  /*1d900*/  IMAD R7, R0, R11, R10 ;  /* 0x0000000b00077224 */ /* 0x000fca00078e020a */
[----:B------:R-:W-:Y:S02]  /*1d910*/  ISETP.GT.U32.AND P3, PT, R0, R7, PT ;  /* 0x000000070000720c */ /* 0x000fe40003f64070 */
[----:B------:R-:W-:Y:S02]  /*1d920*/  IABS R10, R26 ;  /* 0x0000001a000a7213 */ /* 0x000fe40000000000 */
[----:B------:R-:W-:Y:S01]  /*1d930*/  ISETP.GE.AND P2, PT, R4, RZ, PT ;  /* 0x000000ff0400720c */ /* 0x000fe20003f46270 */
[----:B------:R-:W-:-:S08]  /*1d940*/  IMAD.MOV.U32 R4, RZ, RZ, R9 ;  /* 0x000000ffff047224 */ /* 0x000fd000078e0009 */
[----:B------:R-:W-:Y:S01]  /*1d950*/  @!P3 IMAD.IADD R7, R7, 0x1, -R0 ;  /* 0x000000010707b824 */ /* 0x000fe200078e0a00 */
[----:B------:R-:W-:Y:S02]  /*1d960*/  ISETP.GE.AND P3, PT, R26, RZ, PT ;  /* 0x000000ff1a00720c */ /* 0x000fe40003f66270 */
[----:B------:R-:W3:Y:S04]  /*1d970*/  LDL.LU R26, [R1+0xc8c] ;  /* 0x000c8c00011a7983 */ /* 0x000ee80000300800 */
[----:B------:R-:W-:Y:S04]  /*1d980*/  STL [R1+0xec], R5 ;  /* 0x0000ec0501007387 */ /* 0x000fe80000100800 */
[----:B0-----:R-:W3:Y:S01]  /*1d990*/  LDL.LU R14, [R1+0xc90] ;  /* 0x000c9000010e7983 */ /* 0x001ee20000300800 */
[----:B------:R-:W-:-:S05]  /*1d9a0*/  @!P1 IMAD.MOV R4, RZ, RZ, -R4 ;  /* 0x000000ffff049224 */ /* 0x000fca00078e0a04 */
[----:B------:R0:W-:Y:S01]  /*1d9b0*/  STL [R1+0xf0], R4 ;  /* 0x0000f00401007387 */ /* 0x0001e20000100800 */
[----:B------:R-:W-:-:S03]  /*1d9c0*/  IMAD.HI.U32 R17, R6, R10, RZ ;  /* 0x0000000a06117227 */ /* 0x000fc600078e00ff */
[----:B0-----:R-:W3:Y:S04]  /*1d9d0*/  LDL.LU R4, [R1+0xc94] ;  /* 0x000c940001047983 */ /* 0x001ee80000300800 */
[----:B------:R-:W3:Y:S01]  /*1d9e0*/  LDL.LU R5, [R1+0xc98] ;  /* 0x000c980001057983 */ /* 0x000ee20000300800 */
[----:B------:R-:W-:-:S04]  /*1d9f0*/  IMAD.MOV R17, RZ, RZ, -R17 ;  /* 0x000000ffff117224 */ /* 0x000fc800078e0a11 */
[----:B------:R-:W-:Y:S01]  /*1da00*/  IMAD R10, R0, R17, R10 ;  /* 0x00000011000a7224 */ /* 0x000fe200078e020a */
[----:B------:R-:W-:-:S04]  /*1da10*/  IABS R11, R29 ;  /* 0x0000001d000b7213 */ /* 0x000fc80000000000 */
[----:B------:R-:W-:Y:S01]  /*1da20*/  ISETP.GT.U32.AND P0, PT, R0, R10, PT ;  /* 0x0000000a0000720c */ /* 0x000fe20003f04070 */
[----:B------:R-:W-:-:S04]  /*1da30*/  IMAD.HI.U32 R19, R6, R11, RZ ;  /* 0x0000000b06137227 */ /* 0x000fc800078e00ff */
[----:B------:R-:W-:-:S04]  /*1da40*/  IMAD.MOV R19, RZ, RZ, -R19 ;  /* 0x000000ffff137224 */ /* 0x000fc800078e0a13 */
[----:B------:R-:W-:-:S04]  /*1da50*/  IMAD R11, R0, R19, R11 ;  /* 0x00000013000b7224 */ /* 0x000fc800078e020b */
[----:B------:R-:W-:Y:S01]  /*1da60*/  @!P0 IMAD.IADD R10, R10, 0x1, -R0 ;  /* 0x000000010a0a8824 */ /* 0x000fe200078e0a00 */
[----:B------:R-:W-:-:S04]  /*1da70*/  ISETP.GT.U32.AND P4, PT, R0, R11, PT ;  /* 0x0000000b0000720c */ /* 0x000fc80003f84070 */
[----:B------:R-:W-:Y:S01]  /*1da80*/  ISETP.GT.U32.AND P1, PT, R0, R10, PT ;  /* 0x0000000a0000720c */ /* 0x000fe20003f24070 */
[----:B------:R-:W-:-:S04]  /*1da90*/  IMAD.MOV.U32 R9, RZ, RZ, R8 ;  /* 0x000000ffff097224 */ /* 0x000fc800078e0008 */
[----:B------:R-:W-:-:S04]  /*1daa0*/  @!P6 IMAD.MOV R9, RZ, RZ, -R9 ;  /* 0x000000ffff09e224 */ /* 0x000fc800078e0a09 */
[--C-:B------:R-:W-:Y:S01]  /*1dab0*/  @!P4 IMAD.IADD R11, R11, 0x1, -R0.reuse ;  /* 0x000000010b0bc824 */ /* 0x100fe200078e0a00 */
[----:B------:R-:W-:Y:S01]  /*1dac0*/  STL [R1+0xf4], R9 ;  /* 0x0000f40901007387 */ /* 0x000fe20000100800 */
[----:B------:R-:W-:Y:S02]  /*1dad0*/  ISETP.GE.AND P4, PT, R27, RZ, PT ;  /* 0x000000ff1b00720c */ /* 0x000fe40003f86270 */
[----:B------:R-:W-:Y:S01]  /*1dae0*/  @!P1 IMAD.IADD R10, R10, 0x1, -R0 ;  /* 0x000000010a0a9824 */ /* 0x000fe200078e0a00 */
[----:B------:R0:W-:Y:S01]  /*1daf0*/  STL [R1+0x100], R2 ;  /* 0x0001000201007387 */ /* 0x0001e20000100800 */
[----:B------:R-:W-:-:S03]  /*1db00*/  ISETP.GE.AND P1, PT, R28, RZ, PT ;  /* 0x000000ff1c00720c */ /* 0x000fc60003f26270 */
[----:B------:R-:W3:Y:S04]  /*1db10*/  LDL.LU R28, [R1+0xc9c] ;  /* 0x000c9c00011c7983 */ /* 0x000ee80000300800 */
[----:B------:R-:W3:Y:S01]  /*1db20*/  LDL.LU R27, [R1+0xca0] ;  /* 0x000ca000011b7983 */ /* 0x000ee20000300800 */
[----:B------:R-:W-:-:S04]  /*1db30*/  IMAD.HI.U32 R18, R6, R12, RZ ;  /* 0x0000000c06127227 */ /* 0x000fc800078e00ff */
[----:B------:R-:W-:Y:S01]  /*1db40*/  IMAD.MOV R18, RZ, RZ, -R18 ;  /* 0x000000ffff127224 */ /* 0x000fe200078e0a12 */
[----:B------:R-:W-:-:S03]  /*1db50*/  ISETP.GT.U32.AND P0, PT, R0, R7, PT ;  /* 0x000000070000720c */ /* 0x000fc60003f04070 */
[----:B------:R-:W-:Y:S02]  /*1db60*/  IMAD R12, R0, R18, R12 ;  /* 0x00000012000c7224 */ /* 0x000fe400078e020c */
[----:B------:R-:W-:-:S03]  /*1db70*/  IMAD.HI.U32 R17, R6, R13, RZ ;  /* 0x0000000d06117227 */ /* 0x000fc600078e00ff */
[----:B------:R-:W-:Y:S01]  /*1db80*/  ISETP.GT.U32.AND P6, PT, R0, R12, PT ;  /* 0x0000000c0000720c */ /* 0x000fe20003fc4070 */
[----:B------:R-:W-:-:S04]  /*1db90*/  IMAD.MOV R17, RZ, RZ, -R17 ;  /* 0x000000ffff117224 */ /* 0x000fc800078e0a11 */
[C---:B------:R-:W-:Y:S02]  /*1dba0*/  IMAD R13, R0.reuse, R17, R13 ;  /* 0x00000011000d7224 */ /* 0x040fe400078e020d */
[--C-:B------:R-:W-:Y:S01]  /*1dbb0*/  @!P0 IMAD.IADD R7, R7, 0x1, -R0.reuse ;  /* 0x0000000107078824 */ /* 0x100fe200078e0a00 */
[----:B--2---:R-:W-:Y:S02]  /*1dbc0*/  IABS R17, R15 ;  /* 0x0000000f00117213 */ /* 0x004fe40000000000 */
[----:B------:R-:W-:Y:S02]  /*1dbd0*/  ISETP.GT.U32.AND P0, PT, R0, R13, PT ;  /* 0x0000000d0000720c */ /* 0x000fe40003f04070 */
[----:B----4-:R-:W-:Y:S01]  /*1dbe0*/  IABS R16, R25 ;  /* 0x0000001900107213 */ /* 0x010fe20000000000 */
[----:B------:R-:W-:Y:S01]  /*1dbf0*/  @!P6 IMAD.IADD R12, R12, 0x1, -R0 ;  /* 0x000000010c0ce824 */ /* 0x000fe200078e0a00 */
[----:B------:R-:W-:Y:S01]  /*1dc00*/  ISETP.GT.U32.AND P6, PT, R0, R11, PT ;  /* 0x0000000b0000720c */ /* 0x000fe20003fc4070 */
[----:B------:R-:W-:-:S02]  /*1dc10*/  @!P2 IMAD.MOV R7, RZ, RZ, -R7 ;  /* 0x000000ffff07a224 */ /* 0x000fc400078e0a07 */
[----:B------:R-:W-:Y:S01]  /*1dc20*/  IMAD.HI.U32 R8, R6, R17, RZ ;  /* 0x0000001106087227 */ /* 0x000fe200078e00ff */
[----:B------:R-:W-:-:S03]  /*1dc30*/  ISETP.GT.U32.AND P2, PT, R0, R12, PT ;  /* 0x0000000c0000720c */ /* 0x000fc60003f44070 */
[----:B0-----:R-:W-:-:S04]  /*1dc40*/  IMAD.HI.U32 R2, R6, R16, RZ ;  /* 0x0000001006027227 */ /* 0x001fc800078e00ff */
[----:B------:R-:W-:Y:S02]  /*1dc50*/  IMAD.MOV R8, RZ, RZ, -R8 ;  /* 0x000000ffff087224 */ /* 0x000fe400078e0a08 */
[----:B------:R-:W-:Y:S02]  /*1dc60*/  IMAD.MOV R2, RZ, RZ, -R2 ;  /* 0x000000ffff027224 */ /* 0x000fe400078e0a02 */
[----:B------:R-:W-:Y:S02]  /*1dc70*/  @!P0 IMAD.IADD R13, R13, 0x1, -R0 ;  /* 0x000000010d0d8824 */ /* 0x000fe400078e0a00 */
[C---:B------:R-:W-:Y:S02]  /*1dc80*/  IMAD R17, R0.reuse, R8, R17 ;  /* 0x0000000800117224 */ /* 0x040fe400078e0211 */
[C---:B------:R-:W-:Y:S01]  /*1dc90*/  IMAD R16, R0.reuse, R2, R16 ;  /* 0x0000000200107224 */ /* 0x040fe200078e0210 */
[C---:B------:R-:W-:Y:S01]  /*1dca0*/  ISETP.GT.U32.AND P0, PT, R0.reuse, R13, PT ;  /* 0x0000000d0000720c */ /* 0x040fe20003f04070 */
[--C-:B------:R-:W-:Y:S01]  /*1dcb0*/  @!P6 IMAD.IADD R11, R11, 0x1, -R0.reuse ;  /* 0x000000010b0be824 */ /* 0x100fe200078e0a00 */
[----:B------:R-:W-:Y:S01]  /*1dcc0*/  ISETP.GT.U32.AND P6, PT, R0, R17, PT ;  /* 0x000000110000720c */ /* 0x000fe20003fc4070 */
[----:B------:R-:W-:Y:S01]  /*1dcd0*/  @!P2 IMAD.IADD R12, R12, 0x1, -R0 ;  /* 0x000000010c0ca824 */ /* 0x000fe200078e0a00 */
[----:B------:R-:W-:Y:S01]  /*1dce0*/  ISETP.GT.U32.AND P2, PT, R0, R16, PT ;  /* 0x000000100000720c */ /* 0x000fe20003f44070 */
[----:B------:R-:W-:Y:S01]  /*1dcf0*/  STL [R1+0xfc], R7 ;  /* 0x0000fc0701007387 */ /* 0x000fe20000100800 */
[----:B------:R-:W-:-:S07]  /*1dd00*/  ISETP.GE.AND P5, PT, R29, RZ, PT ;  /* 0x000000ff1d00720c */ /* 0x000fce0003fa6270 */
[--C-:B------:R-:W-:Y:S01]  /*1dd10*/  @!P0 IMAD.IADD R13, R13, 0x1, -R0.reuse ;  /* 0x000000010d0d8824 */ /* 0x100fe200078e0a00 */
[----:B------:R-:W-:Y:S01]  /*1dd20*/  ISETP.GE.AND P0, PT, R15, RZ, PT ;  /* 0x000000ff0f00720c */ /* 0x000fe20003f06270 */
[--C-:B------:R-:W-:Y:S02]  /*1dd30*/  @!P6 IMAD.IADD R17, R17, 0x1, -R0.reuse ;  /* 0x000000011111e824 */ /* 0x100fe400078e0a00 */
[----:B------:R-:W-:Y:S01]  /*1dd40*/  @!P2 IMAD.IADD R16, R16, 0x1, -R0 ;  /* 0x000000011010a824 */ /* 0x000fe200078e0a00 */
[----:B------:R-:W-:Y:S01]  /*1dd50*/  ISETP.GE.AND P2, PT, R25, RZ, PT ;  /* 0x000000ff1900720c */ /* 0x000fe20003f46270 */
[----:B------:R-:W-:Y:S01]  /*1dd60*/  IMAD.MOV.U32 R15, RZ, RZ, R10 ;  /* 0x000000ffff0f7224 */ /* 0x000fe200078e000a */
[----:B------:R-:W2:Y:S01]  /*1dd70*/  LDL.LU R25, [R1+0xca4] ;  /* 0x000ca40001197983 */ /* 0x000ea20000300800 */
[----:B------:R-:W-:Y:S02]  /*1dd80*/  @!P1 IMAD.MOV R12, RZ, RZ, -R12 ;  /* 0x000000ffff0c9224 */ /* 0x000fe400078e0a0c */
[----:B------:R-:W-:Y:S01]  /*1dd90*/  @!P3 IMAD.MOV R15, RZ, RZ, -R15 ;  /* 0x000000ffff0fb224 */ /* 0x000fe200078e0a0f */
[C---:B------:R-:W-:Y:S01]  /*1dda0*/  ISETP.GT.U32.AND P3, PT, R0.reuse, R17, PT ;  /* 0x000000110000720c */ /* 0x040fe20003f64070 */
[----:B------:R-:W-:Y:S01]  /*1ddb0*/  @!P5 IMAD.MOV R11, RZ, RZ, -R11 ;  /* 0x000000ffff0bd224 */ /* 0x000fe200078e0a0b */
[----:B------:R-:W-:Y:S01]  /*1ddc0*/  ISETP.GT.U32.AND P5, PT, R0, R16, PT ;  /* 0x000000100000720c */ /* 0x000fe20003fa4070 */
[----:B------:R-:W-:Y:S01]  /*1ddd0*/  @!P4 IMAD.MOV R13, RZ, RZ, -R13 ;  /* 0x000000ffff0dc224 */ /* 0x000fe200078e0a0d */
[----:B------:R-:W-:Y:S09]  /*1dde0*/  STL [R1+0xe8], R15 ;  /* 0x0000e80f01007387 */ /* 0x000ff20000100800 */
[--C-:B------:R-:W-:Y:S01]  /*1ddf0*/  @!P3 IMAD.IADD R17, R17, 0x1, -R0.reuse ;  /* 0x000000011111b824 */ /* 0x100fe200078e0a00 */
[----:B------:R0:W-:Y:S01]  /*1de00*/  STL [R1+0x3d40], R11 ;  /* 0x003d400b01007387 */ /* 0x0001e20000100800 */
[----:B------:R-:W-:-:S03]  /*1de10*/  @!P5 IMAD.IADD R16, R16, 0x1, -R0 ;  /* 0x000000011010d824 */ /* 0x000fc600078e0a00 */
[----:B------:R-:W-:Y:S04]  /*1de20*/  STL [R1+0x3d44], R12 ;  /* 0x003d440c01007387 */ /* 0x000fe80000100800 */
[----:B------:R-:W-:Y:S01]  /*1de30*/  STL [R1+0x3d48], R13 ;  /* 0x003d480d01007387 */ /* 0x000fe20000100800 */
[----:B0-----:R-:W-:-:S04]  /*1de40*/  IMAD.MOV.U32 R11, RZ, RZ, R16 ;  /* 0x000000ffff0b7224 */ /* 0x001fc800078e0010 */
[----:B------:R-:W-:Y:S01]  /*1de50*/  @!P2 IMAD.MOV R11, RZ, RZ, -R11 ;  /* 0x000000ffff0ba224 */ /* 0x000fe200078e0a0b */
[----:B---3--:R-:W-:Y:S02]  /*1de60*/  IABS R8, R26 ;  /* 0x0000001a00087213 */ /* 0x008fe40000000000 */
[----:B------:R-:W-:-:S03]  /*1de70*/  IABS R18, R14 ;  /* 0x0000000e00127213 */ /* 0x000fc60000000000 */
[----:B------:R-:W-:-:S04]  /*1de80*/  IMAD.HI.U32 R2, R6, R8, RZ ;  /* 0x0000000806027227 */ /* 0x000fc800078e00ff */
[----:B------:R-:W-:-:S04]  /*1de90*/  IMAD.HI.U32 R20, R6, R18, RZ ;  /* 0x0000001206147227 */ /* 0x000fc800078e00ff */
[----:B------:R-:W-:Y:S02]  /*1dea0*/  IMAD.MOV R20, RZ, RZ, -R20 ;  /* 0x000000ffff147224 */ /* 0x000fe400078e0a14 */
[----:B------:R-:W-:Y:S02]  /*1deb0*/  IMAD.MOV R2, RZ, RZ, -R2 ;  /* 0x000000ffff027224 */ /* 0x000fe400078e0a02 */
[C---:B------:R-:W-:Y:S01]  /*1dec0*/  IMAD R18, R0.reuse, R20, R18 ;  /* 0x0000001400127224 */ /* 0x040fe200078e0212 */
[----:B------:R-:W-:Y:S02]  /*1ded0*/  IABS R7, R4 ;  /* 0x0000000400077213 */ /* 0x000fe40000000000 */
[----:B------:R-:W-:Y:S01]  /*1dee0*/  IABS R9, R5 ;  /* 0x0000000500097213 */ /* 0x000fe20000000000 */
[----:B------:R-:W-:Y:S02]  /*1def0*/  IMAD R8, R0, R2, R8 ;  /* 0x0000000200087224 */ /* 0x000fe400078e0208 */
[----:B------:R-:W-:Y:S01]  /*1df00*/  IMAD.HI.U32 R19, R6, R7, RZ ;  /* 0x0000000706137227 */ /* 0x000fe200078e00ff */
[----:B------:R-:W-:-:S03]  /*1df10*/  ISETP.GT.U32.AND P1, PT, R0, R18, PT ;  /* 0x000000120000720c */ /* 0x000fc60003f24070 */
[----:B------:R-:W-:Y:S01]  /*1df20*/  IMAD.HI.U32 R2, R6, R9, RZ ;  /* 0x0000000906027227 */ /* 0x000fe200078e00ff */
[----:B------:R-:W-:-:S03]  /*1df30*/  ISETP.GT.U32.AND P6, PT, R0, R8, PT ;  /* 0x000000080000720c */ /* 0x000fc60003fc4070 */
[----:B------:R-:W-:Y:S02]  /*1df40*/  IMAD.MOV R19, RZ, RZ, -R19 ;  /* 0x000000ffff137224 */ /* 0x000fe400078e0a13 */
[----:B------:R-:W-:Y:S02]  /*1df50*/  IMAD.MOV R2, RZ, RZ, -R2 ;  /* 0x000000ffff027224 */ /* 0x000fe400078e0a02 */
[C---:B------:R-:W-:Y:S02]  /*1df60*/  IMAD R7, R0.reuse, R19, R7 ;  /* 0x0000001300077224 */ /* 0x040fe400078e0207 */
[----:B------:R-:W-:-:S03]  /*1df70*/  IMAD R9, R0, R2, R9 ;  /* 0x0000000200097224 */ /* 0x000fc600078e0209 */
[----:B------:R-:W-:Y:S01]  /*1df80*/  ISETP.GT.U32.AND P4, PT, R0, R7, PT ;  /* 0x000000070000720c */ /* 0x000fe20003f84070 */
[--C-:B------:R-:W-:Y:S01]  /*1df90*/  @!P1 IMAD.IADD R18, R18, 0x1, -R0.reuse ;  /* 0x0000000112129824 */ /* 0x100fe200078e0a00 */
[----:B------:R-:W-:Y:S02]  /*1dfa0*/  ISETP.GT.U32.AND P3, PT, R0, R9, PT ;  /* 0x000000090000720c */ /* 0x000fe40003f64070 */
[----:B------:R-:W-:Y:S01]  /*1dfb0*/  ISETP.GE.AND P1, PT, R4, RZ, PT ;  /* 0x000000ff0400720c */ /* 0x000fe20003f26270 */
[----:B------:R-:W-:Y:S02]  /*1dfc0*/  IMAD.MOV.U32 R4, RZ, RZ, R17 ;  /* 0x000000ffff047224 */ /* 0x000fe400078e0011 */
[----:B------:R-:W-:Y:S02]  /*1dfd0*/  @!P6 IMAD.IADD R8, R8, 0x1, -R0 ;  /* 0x000000010808e824 */ /* 0x000fe400078e0a00 */
[----:B------:R-:W-:Y:S01]  /*1dfe0*/  @!P0 IMAD.MOV R4, RZ, RZ, -R4 ;  /* 0x000000ffff048224 */ /* 0x000fe200078e0a04 */
[----:B------:R-:W-:-:S02]  /*1dff0*/  ISETP.GE.AND P5, PT, R26, RZ, PT ;  /* 0x000000ff1a00720c */ /* 0x000fc40003fa6270 */
[C---:B------:R-:W-:Y:S01]  /*1e000*/  ISETP.GT.U32.AND P6, PT, R0.reuse, R8, PT ;  /* 0x000000080000720c */ /* 0x040fe20003fc4070 */
[----:B------:R-:W3:Y:S01]  /*1e010*/  LDL.LU R26, [R1+0xca8] ;  /* 0x000ca800011a7983 */ /* 0x000ee20000300800 */
[--C-:B------:R-:W-:Y:S02]  /*1e020*/  @!P4 IMAD.IADD R7, R7, 0x1, -R0.reuse ;  /* 0x000000010707c824 */ /* 0x100fe400078e0a00 */
[--C-:B------:R-:W-:Y:S01]  /*1e030*/  @!P3 IMAD.IADD R9, R9, 0x1, -R0.reuse ;  /* 0x000000010909b824 */ /* 0x100fe200078e0a00 */
[----:B------:R0:W-:Y:S02]  /*1e040*/  STL [R1+0x78], R4 ;  /* 0x0000780401007387 */ /* 0x0001e40000100800 */
[C---:B------:R-:W-:Y:S02]  /*1e050*/  ISETP.GT.U32.AND P0, PT, R0.reuse, R7, PT ;  /* 0x000000070000720c */ /* 0x040fe40003f04070 */
[----:B------:R-:W-:Y:S01]  /*1e060*/  ISETP.GT.U32.AND P3, PT, R0, R9, PT ;  /* 0x000000090000720c */ /* 0x000fe20003f64070 */
[----:B0-----:R-:W4:Y:S03]  /*1e070*/  LDL.LU R4, [R1+0xcac] ;  /* 0x000cac0001047983 */ /* 0x001f260000300800 */
[----:B------:R-:W-:-:S04]  /*1e080*/  @!P6 IMAD.IADD R8, R8, 0x1, -R0 ;  /* 0x000000010808e824 */ /* 0x000fc800078e0a00 */
[----:B------:R-:W-:Y:S01]  /*1e090*/  @!P5 IMAD.MOV R8, RZ, RZ, -R8 ;  /* 0x000000ffff08d224 */ /* 0x000fe200078e0a08 */
[----:B------:R0:W-:Y:S02]  /*1e0a0*/  STL [R1+0xc4], R11 ;  /* 0x0000c40b01007387 */ /* 0x0001e40000100800 */
[--C-:B------:R-:W-:Y:S01]  /*1e0b0*/  @!P0 IMAD.IADD R7, R7, 0x1, -R0.reuse ;  /* 0x0000000107078824 */ /* 0x100fe200078e0a00 */
[----:B------:R-:W-:Y:S01]  /*1e0c0*/  IABS R19, R28 ;  /* 0x0000001c00137213 */ /* 0x000fe20000000000 */
[----:B------:R-:W-:Y:S01]  /*1e0d0*/  @!P3 IMAD.IADD R9, R9, 0x1, -R0 ;  /* 0x000000010909b824 */ /* 0x000fe200078e0a00 */
[----:B------:R1:W-:Y:S01]  /*1e0e0*/  STL [R1+0xe0], R8 ;  /* 0x0000e00801007387 */ /* 0x0003e20000100800 */
[----:B------:R-:W-:Y:S02]  /*1e0f0*/  ISETP.GE.AND P0, PT, R28, RZ, PT ;  /* 0x000000ff1c00720c */ /* 0x000fe40003f06270 */
[----:B------:R-:W-:Y:S01]  /*1e100*/  IABS R2, R27 ;  /* 0x0000001b00027213 */ /* 0x000fe20000000000 */
[----:B------:R-:W4:Y:S01]  /*1e110*/  LDL.LU R28, [R1+0xcb0] ;  /* 0x000cb000011c7983 */ /* 0x000f220000300800 */
[----:B------:R-:W-:-:S03]  /*1e120*/  ISETP.GE.AND P3, PT, R27, RZ, PT ;  /* 0x000000ff1b00720c */ /* 0x000fc60003f66270 */
[----:B------:R-:W4:Y:S01]  /*1e130*/  LDL.LU R27, [R1+0xcb4] ;  /* 0x000cb400011b7983 */ /* 0x000f220000300800 */
[----:B------:R-:W-:-:S04]  /*1e140*/  IMAD.MOV.U32 R10, RZ, RZ, R19 ;  /* 0x000000ffff0a7224 */ /* 0x000fc800078e0013 */
[----:B------:R-:W-:-:S04]  /*1e150*/  IMAD.HI.U32 R20, R6, R10, RZ ;  /* 0x0000000a06147227 */ /* 0x000fc800078e00ff */
[----:B------:R-:W-:Y:S01]  /*1e160*/  IMAD.MOV R20, RZ, RZ, -R20 ;  /* 0x000000ffff147224 */ /* 0x000fe200078e0a14 */
[----:B------:R-:W-:-:S03]  /*1e170*/  ISETP.GT.U32.AND P4, PT, R0, R18, PT ;  /* 0x000000120000720c */ /* 0x000fc60003f84070 */
[----:B------:R-:W-:Y:S02]  /*1e180*/  IMAD R10, R0, R20, R10 ;  /* 0x00000014000a7224 */ /* 0x000fe400078e020a */
[----:B------:R-:W-:-:S03]  /*1e190*/  IMAD.HI.U32 R19, R6, R2, RZ ;  /* 0x0000000206137227 */ /* 0x000fc600078e00ff */
[----:B------:R-:W-:Y:S02]  /*1e1a0*/  ISETP.GT.U32.AND P2, PT, R0, R10, PT ;  /* 0x0000000a0000720c */ /* 0x000fe40003f44070 */
[----:B------:R-:W-:Y:S02]  /*1e1b0*/  ISETP.GE.AND P6, PT, R14, RZ, PT ;  /* 0x000000ff0e00720c */ /* 0x000fe40003fc6270 */
[----:B------:R-:W-:Y:S01]  /*1e1c0*/  IADD3 R19, -R19, RZ, RZ ;  /* 0x000000ff13137210 */ /* 0x000fe20007ffe1ff */
[----:B------:R-:W-:Y:S01]  /*1e1d0*/  @!P4 IMAD.IADD R18, R18, 0x1, -R0 ;  /* 0x000000011212c824 */ /* 0x000fe200078e0a00 */
[----:B------:R-:W-:-:S03]  /*1e1e0*/  ISETP.GE.AND P5, PT, R5, RZ, PT ;  /* 0x000000ff0500720c */ /* 0x000fc60003fa6270 */
[----:B------:R-:W-:Y:S02]  /*1e1f0*/  IMAD R2, R0, R19, R2 ;  /* 0x0000001300027224 */ /* 0x000fe400078e0202 */
[----:B------:R-:W-:Y:S02]  /*1e200*/  IMAD.MOV.U32 R5, RZ, RZ, R18 ;  /* 0x000000ffff057224 */ /* 0x000fe400078e0012 */
[----:B------:R-:W-:Y:S01]  /*1e210*/  @!P2 IMAD.IADD R10, R10, 0x1, -R0 ;  /* 0x000000010a0aa824 */ /* 0x000fe200078e0a00 */
[C---:B------:R-:W-:Y:S01]  /*1e220*/  ISETP.GT.U32.AND P4, PT, R0.reuse, R2, PT ;  /* 0x000000020000720c */ /* 0x040fe20003f84070 */
[----:B0-----:R-:W-:Y:S02]  /*1e230*/  IMAD.MOV.U32 R11, RZ, RZ, R7 ;  /* 0x000000ffff0b7224 */ /* 0x001fe400078e0007 */
[----:B------:R-:W-:Y:S01]  /*1e240*/  @!P6 IMAD.MOV R5, RZ, RZ, -R5 ;  /* 0x000000ffff05e224 */ /* 0x000fe200078e0a05 */
[----:B------:R-:W-:Y:S01]  /*1e250*/  ISETP.GT.U32.AND P6, PT, R0, R10, PT ;  /* 0x0000000a0000720c */ /* 0x000fe20003fc4070 */
[----:B------:R-:W-:Y:S01]  /*1e260*/  @!P1 IMAD.MOV R11, RZ, RZ, -R11 ;  /* 0x000000ffff0b9224 */ /* 0x000fe200078e0a0b */
[----:B--2---:R-:W-:-:S05]  /*1e270*/  IABS R16, R25 ;  /* 0x0000001900107213 */ /* 0x004fca0000000000 */
[----:B-1----:R-:W-:-:S04]  /*1e280*/  IMAD.HI.U32 R8, R6, R16, RZ ;  /* 0x0000001006087227 */ /* 0x002fc800078e00ff */
[----:B------:R-:W-:-:S04]  /*1e290*/  IMAD.MOV R8, RZ, RZ, -R8 ;  /* 0x000000ffff087224 */ /* 0x000fc800078e0a08 */
[----:B------:R-:W-:Y:S01]  /*1e2a0*/  IMAD R16, R0, R8, R16 ;  /* 0x0000000800107224 */ /* 0x000fe200078e0210 */
[----:B------:R0:W-:Y:S01]  /*1e2b0*/  STL [R1+0xc8], R5 ;  /* 0x0000c80501007387 */ /* 0x0001e20000100800 */
[----:B------:R-:W-:-:S03]  /*1e2c0*/  ISETP.GE.AND P2, PT, R25, RZ, PT ;  /* 0x000000ff1900720c */ /* 0x000fc60003f46270 */
[----:B------:R-:W-:Y:S01]  /*1e2d0*/  ISETP.GT.U32.AND P1, PT, R0, R16, PT ;  /* 0x000000100000720c */ /* 0x000fe20003f24070 */
[----:B------:R-:W-:Y:S04]  /*1e2e0*/  STL [R1+0xdc], R11 ;  /* 0x0000dc0b01007387 */ /* 0x000fe80000100800 */
[----:B------:R-:W2:Y:S01]  /*1e2f0*/  LDL.LU R25, [R1+0xcb8] ;  /* 0x000cb80001197983 */ /* 0x000ea20000300800 */
[--C-:B------:R-:W-:Y:S02]  /*1e300*/  @!P4 IMAD.IADD R2, R2, 0x1, -R0.reuse ;  /* 0x000000010202c824 */ /* 0x100fe400078e0a00 */
[----:B------:R-:W-:-:S03]  /*1e310*/  @!P6 IMAD.IADD R10, R10, 0x1, -R0 ;  /* 0x000000010a0ae824 */ /* 0x000fc600078e0a00 */
[----:B------:R-:W-:Y:S01]  /*1e320*/  ISETP.GT.U32.AND P4, PT, R0, R2, PT ;  /* 0x000000020000720c */ /* 0x000fe20003f84070 */
[----:B0-----:R-:W-:Y:S02]  /*1e330*/  IMAD.MOV.U32 R5, RZ, RZ, R9 ;  /* 0x000000ffff057224 */ /* 0x001fe400078e0009 */
[----:B------:R-:W-:Y:S02]  /*1e340*/  @!P1 IMAD.IADD R16, R16, 0x1, -R0 ;  /* 0x0000000110109824 */ /* 0x000fe400078e0a00 */
[----:B------:R-:W-:-:S08]  /*1e350*/  @!P5 IMAD.MOV R5, RZ, RZ, -R5 ;  /* 0x000000ffff05d224 */ /* 0x000fd000078e0a05 */
[----:B------:R-:W-:-:S04]  /*1e360*/  @!P4 IMAD.IADD R2, R2, 0x1, -R0 ;  /* 0x000000010202c824 */ /* 0x000fc800078e0a00 */
[----:B------:R-:W-:Y:S01]  /*1e370*/  @!P3 IMAD.MOV R2, RZ, RZ, -R2 ;  /* 0x000000ffff02b224 */ /* 0x000fe200078e0a02 */
[----:B---3--:R-:W-:Y:S02]  /*1e380*/  IABS R17, R26 ;  /* 0x0000001a00117213 */ /* 0x008fe40000000000 */
[----:B------:R-:W-:Y:S02]  /*1e390*/  ISETP.GE.AND P5, PT, R26, RZ, PT ;  /* 0x000000ff1a00720c */ /* 0x000fe40003fa6270 */
[----:B------:R-:W3:Y:S01]  /*1e3a0*/  LDL.LU R26, [R1+0xcbc] ;  /* 0x000cbc00011a7983 */ /* 0x000ee20000300800 */
[----:B----4-:R-:W-:Y:S02]  /*1e3b0*/  IABS R7, R4 ;  /* 0x0000000400077213 */ /* 0x010fe40000000000 */
[----:B------:R-:W-:Y:S01]  /*1e3c0*/  ISETP.GE.AND P6, PT, R4, RZ, PT ;  /* 0x000000ff0400720c */ /* 0x000fe20003fc6270 */
[----:B------:R-:W-:-:S04]  /*1e3d0*/  IMAD.MOV.U32 R4, RZ, RZ, R10 ;  /* 0x000000ffff047224 */ /* 0x000fc800078e000a */
[----:B------:R-:W-:Y:S01]  /*1e3e0*/  @!P0 IMAD.MOV R4, RZ, RZ, -R4 ;  /* 0x000000ffff048224 */ /* 0x000fe200078e0a04 */
[----:B------:R-:W-:Y:S01]  /*1e3f0*/  ISETP.GT.U32.AND P0, PT, R0, R16, PT ;  /* 0x000000100000720c */ /* 0x000fe20003f04070 */
[----:B------:R-:W-:Y:S04]  /*1e400*/  STL [R1+0xd4], R5 ;  /* 0x0000d40501007387 */ /* 0x000fe80000100800 */
[----:B------:R-:W4:Y:S04]  /*1e410*/  LDL.LU R14, [R1+0xcc0] ;  /* 0x000cc000010e7983 */ /* 0x000f280000300800 */
[----:B------:R0:W-:Y:S01]  /*1e420*/  STL [R1+0xd0], R4 ;  /* 0x0000d00401007387 */ /* 0x0001e20000100800 */
[----:B------:R-:W-:-:S03]  /*1e430*/  IABS R18, R27 ;  /* 0x0000001b00127213 */ /* 0x000fc60000000000 */
[----:B------:R-:W-:Y:S01]  /*1e440*/  @!P0 IMAD.IADD R16, R16, 0x1, -R0 ;  /* 0x0000000110108824 */ /* 0x000fe200078e0a00 */
[----:B------:R2:W-:Y:S01]  /*1e450*/  STL [R1+0xcc], R2 ;  /* 0x0000cc0201007387 */ /* 0x0005e20000100800 */
[----:B------:R-:W-:-:S03]  /*1e460*/  ISETP.GE.AND P0, PT, R27, RZ, PT ;  /* 0x000000ff1b00720c */ /* 0x000fc60003f06270 */
[----:B------:R-:W4:Y:S01]  /*1e470*/  LDL.LU R27, [R1+0xcc4] ;  /* 0x000cc400011b7983 */ /* 0x000f220000300800 */
[----:B------:R-:W-:-:S03]  /*1e480*/  IMAD.HI.U32 R8, R6, R17, RZ ;  /* 0x0000001106087227 */ /* 0x000fc600078e00ff */
[----:B0-----:R-:W4:Y:S01]  /*1e490*/  LDL.LU R4, [R1+0xcc8] ;  /* 0x000cc80001047983 */ /* 0x001f220000300800 */
[----:B------:R-:W-:-:S04]  /*1e4a0*/  IMAD.MOV R8, RZ, RZ, -R8 ;  /* 0x000000ffff087224 */ /* 0x000fc800078e0a08 */
[----:B------:R-:W-:Y:S02]  /*1e4b0*/  IMAD R17, R0, R8, R17 ;  /* 0x0000000800117224 */ /* 0x000fe400078e0211 */
[----:B------:R-:W-:-:S03]  /*1e4c0*/  IMAD.HI.U32 R8, R6, R7, RZ ;  /* 0x0000000706087227 */ /* 0x000fc600078e00ff */
[----:B------:R-:W-:Y:S01]  /*1e4d0*/  ISETP.GT.U32.AND P4, PT, R0, R17, PT ;  /* 0x000000110000720c */ /* 0x000fe20003f84070 */
[----:B------:R-:W-:-:S04]  /*1e4e0*/  IMAD.MOV R8, RZ, RZ, -R8 ;  /* 0x000000ffff087224 */ /* 0x000fc800078e0a08 */
[----:B------:R-:W-:-:S05]  /*1e4f0*/  IMAD R7, R0, R8, R7 ;  /* 0x0000000800077224 */ /* 0x000fca00078e0207 */
[----:B------:R-:W-:-:S03]  /*1e500*/  ISETP.GT.U32.AND P3, PT, R0, R7, PT ;  /* 0x000000070000720c */ /* 0x000fc60003f64070 */
[----:B------:R-:W-:-:S05]  /*1e510*/  @!P4 IMAD.IADD R17, R17, 0x1, -R0 ;  /* 0x000000011111c824 */ /* 0x000fca00078e0a00 */
[----:B------:R-:W-:Y:S02]  /*1e520*/  ISETP.GT.U32.AND P4, PT, R0, R17, PT ;  /* 0x000000110000720c */ /* 0x000fe40003f84070 */
[----:B------:R-:W-:-:S03]  /*1e530*/  IABS R9, R28 ;  /* 0x0000001c00097213 */ /* 0x000fc60000000000 */
[----:B------:R-:W-:Y:S02]  /*1e540*/  @!P3 IMAD.IADD R7, R7, 0x1, -R0 ;  /* 0x000000010707b824 */ /* 0x000fe400078e0a00 */
[----:B------:R-:W-:-:S03]  /*1e550*/  IMAD.HI.U32 R19, R6, R9, RZ ;  /* 0x0000000906137227 */ /* 0x000fc600078e00ff */
[----:B------:R-:W-:Y:S01]  /*1e560*/  ISETP.GT.U32.AND P3, PT, R0, R7, PT ;  /* 0x000000070000720c */ /* 0x000fe20003f64070 */
[----:B------:R-:W-:Y:S02]  /*1e570*/  IMAD.MOV R19, RZ, RZ, -R19 ;  /* 0x000000ffff137224 */ /* 0x000fe400078e0a13 */
[----:B------:R-:W-:Y:S02]  /*1e580*/  @!P4 IMAD.IADD R17, R17, 0x1, -R0 ;  /* 0x000000011111c824 */ /* 0x000fe400078e0a00 */
[----:B------:R-:W-:-:S04]  /*1e590*/  IMAD.HI.U32 R10, R6, R18, RZ ;  /* 0x00000012060a7227 */ /* 0x000fc800078e00ff */
[----:B------:R-:W-:Y:S02]  /*1e5a0*/  IMAD.MOV.U32 R11, RZ, RZ, R16 ;  /* 0x000000ffff0b7224 */ /* 0x000fe400078e0010 */
[----:B------:R-:W-:Y:S02]  /*1e5b0*/  IMAD.MOV.U32 R5, RZ, RZ, R17 ;  /* 0x000000ffff057224 */ /* 0x000fe400078e0011 */
[C---:B------:R-:W-:Y:S02]  /*1e5c0*/  IMAD R9, R0.reuse, R19, R9 ;  /* 0x0000001300097224 */ /* 0x040fe400078e0209 */
[----:B------:R-:W-:Y:S02]  /*1e5d0*/  IMAD.MOV R10, RZ, RZ, -R10 ;  /* 0x000000ffff0a7224 */ /* 0x000fe400078e0a0a */
[----:B------:R-:W-:Y:S02]  /*1e5e0*/  @!P2 IMAD.MOV R11, RZ, RZ, -R11 ;  /* 0x000000ffff0ba224 */ /* 0x000fe400078e0a0b */
[----:B------:R-:W-:Y:S01]  /*1e5f0*/  @!P5 IMAD.MOV R5, RZ, RZ, -R5 ;  /* 0x000000ffff05d224 */ /* 0x000fe200078e0a05 */
[C---:B------:R-:W-:Y:S01]  /*1e600*/  ISETP.GT.U32.AND P4, PT, R0.reuse, R9, PT ;  /* 0x000000090000720c */ /* 0x040fe20003f84070 */
[----:B------:R-:W-:-:S02]  /*1e610*/  IMAD R18, R0, R10, R18 ;  /* 0x0000000a00127224 */ /* 0x000fc400078e0212 */
[----:B------:R-:W-:Y:S01]  /*1e620*/  @!P3 IMAD.IADD R7, R7, 0x1, -R0 ;  /* 0x000000010707b824 */ /* 0x000fe200078e0a00 */
[----:B------:R-:W-:Y:S02]  /*1e630*/  STL [R1+0xa8], R11 ;  /* 0x0000a80b01007387 */ /* 0x000fe40000100800 */
[----:B------:R-:W-:Y:S02]  /*1e640*/  ISETP.GT.U32.AND P2, PT, R0, R18, PT ;  /* 0x000000120000720c */ /* 0x000fe40003f44070 */
[----:B------:R0:W-:Y:S01]  /*1e650*/  STL [R1+0xbc], R5 ;  /* 0x0000bc0501007387 */ /* 0x0001e20000100800 */
[----:B------:R-:W-:Y:S02]  /*1e660*/  ISETP.GE.AND P1, PT, R28, RZ, PT ;  /* 0x000000ff1c00720c */ /* 0x000fe40003f26270 */
[----:B--2---:R-:W-:Y:S01]  /*1e670*/  IABS R2, R25 ;  /* 0x0000001900027213 */ /* 0x004fe20000000000 */
[----:B------:R-:W2:Y:S01]  /*1e680*/  LDL.LU R28, [R1+0xccc] ;  /* 0x000ccc00011c7983 */ /* 0x000ea20000300800 */
[----:B0-----:R-:W-:-:S04]  /*1e690*/  IMAD.MOV.U32 R5, RZ, RZ, R7 ;  /* 0x000000ffff057224 */ /* 0x001fc800078e0007 */
[----:B------:R-:W-:Y:S01]  /*1e6a0*/  @!P6 IMAD.MOV R5, RZ, RZ, -R5 ;  /* 0x000000ffff05e224 */ /* 0x000fe200078e0a05 */
[----:B------:R-:W-:Y:S01]  /*1e6b0*/  ISETP.GE.AND P5, PT, R25, RZ, PT ;  /* 0x000000ff1900720c */ /* 0x000fe20003fa6270 */
[----:B------:R-:W-:-:S03]  /*1e6c0*/  @!P4 IMAD.IADD R9, R9, 0x1, -R0 ;  /* 0x000000010909c824 */ /* 0x000fc600078e0a00 */
[----:B------:R0:W-:Y:S04]  /*1e6d0*/  STL [R1+0xc0], R5 ;  /* 0x0000c00501007387 */ /* 0x0001e80000100800 */
[----:B------:R-:W2:Y:S01]  /*1e6e0*/  LDL.LU R25, [R1+0xcd0] ;  /* 0x000cd00001197983 */ /* 0x000ea20000300800 */
[----:B------:R-:W-:Y:S01]  /*1e6f0*/  ISETP.GT.U32.AND P4, PT, R0, R9, PT ;  /* 0x000000090000720c */ /* 0x000fe20003f84070 */
[----:B------:R-:W-:-:S05]  /*1e700*/  @!P2 IMAD.IADD R18, R18, 0x1, -R0 ;  /* 0x000000011212a824 */ /* 0x000fca00078e0a00 */
[----:B------:R-:W-:-:S07]  /*1e710*/  ISETP.GT.U32.AND P2, PT, R0, R18, PT ;  /* 0x000000120000720c */ /* 0x000fce0003f44070 */
[----:B------:R-:W-:-:S05]  /*1e720*/  @!P4 IADD3 R9, R9, -R0, RZ ;  /* 0x800000000909c210 */ /* 0x000fca0007ffe0ff */
[----:B------:R-:W-:Y:S02]  /*1e730*/  IMAD.MOV.U32 R11, RZ, RZ, R9 ;  /* 0x000000ffff0b7224 */ /* 0x000fe400078e0009 */
[----:B------:R-:W-:Y:S02]  /*1e740*/  @!P2 IMAD.IADD R18, R18, 0x1, -R0 ;  /* 0x000000011212a824 */ /* 0x000fe400078e0a00 */
[----:B------:R-:W-:Y:S02]  /*1e750*/  @!P1 IMAD.MOV R11, RZ, RZ, -R11 ;  /* 0x000000ffff0b9224 */ /* 0x000fe400078e0a0b */
[----:B0-----:R-:W-:-:S04]  /*1e760*/  IMAD.MOV.U32 R5, RZ, RZ, R18 ;  /* 0x000000ffff057224 */ /* 0x001fc800078e0012 */
[----:B------:R-:W-:Y:S01]  /*1e770*/  @!P0 IMAD.MOV R5, RZ, RZ, -R5 ;  /* 0x000000ffff058224 */ /* 0x000fe200078e0a05 */
[----:B---3--:R-:W-:-:S05]  /*1e780*/  IABS R8, R26 ;  /* 0x0000001a00087213 */ /* 0x008fca0000000000 */
[----:B------:R-:W-:Y:S01]  /*1e790*/  IMAD.HI.U32 R16, R6, R8, RZ ;  /* 0x0000000806107227 */ /* 0x000fe200078e00ff */
[----:B------:R-:W-:Y:S02]  /*1e7a0*/  ISETP.GE.AND P4, PT, R26, RZ, PT ;  /* 0x000000ff1a00720c */ /* 0x000fe40003f86270 */
[----:B------:R-:W3:Y:S01]  /*1e7b0*/  LDL.LU R26, [R1+0xcd4] ;  /* 0x000cd400011a7983 */ /* 0x000ee20000300800 */
[----:B------:R-:W-:-:S03]  /*1e7c0*/  IMAD.MOV R16, RZ, RZ, -R16 ;  /* 0x000000ffff107224 */ /* 0x000fc600078e0a10 */
[----:B------:R-:W-:Y:S01]  /*1e7d0*/  STL [R1+0xb8], R11 ;  /* 0x0000b80b01007387 */ /* 0x000fe20000100800 */
[----:B------:R-:W-:Y:S01]  /*1e7e0*/  IMAD R8, R0, R16, R8 ;  /* 0x0000001000087224 */ /* 0x000fe200078e0208 */
[----:B----4-:R-:W-:Y:S02]  /*1e7f0*/  IABS R16, R27 ;  /* 0x0000001b00107213 */ /* 0x010fe40000000000 */
[----:B------:R-:W-:Y:S02]  /*1e800*/  ISETP.GE.AND P0, PT, R27, RZ, PT ;  /* 0x000000ff1b00720c */ /* 0x000fe40003f06270 */
[----:B------:R-:W4:Y:S01]  /*1e810*/  LDL.LU R27, [R1+0xcd8] ;  /* 0x000cd800011b7983 */ /* 0x000f220000300800 */
[----:B------:R-:W-:-:S04]  /*1e820*/  IMAD.HI.U32 R10, R6, R2, RZ ;  /* 0x00000002060a7227 */ /* 0x000fc800078e00ff */
[----:B------:R-:W-:-:S04]  /*1e830*/  IMAD.MOV R10, RZ, RZ, -R10 ;  /* 0x000000ffff0a7224 */ /* 0x000fc800078e0a0a */
[----:B------:R-:W-:-:S05]  /*1e840*/  IMAD R2, R0, R10, R2 ;  /* 0x0000000a00027224 */ /* 0x000fca00078e0202 */
[----:B------:R-:W-:-:S13]  /*1e850*/  ISETP.GT.U32.AND P3, PT, R0, R2, PT ;  /* 0x000000020000720c */ /* 0x000fda0003f64070 */
[----:B------:R-:W-:-:S05]  /*1e860*/  @!P3 IMAD.IADD R2, R2, 0x1, -R0 ;  /* 0x000000010202b824 */ /* 0x000fca00078e0a00 */
[C---:B------:R-:W-:Y:S02]  /*1e870*/  ISETP.GT.U32.AND P3, PT, R0.reuse, R2, PT ;  /* 0x000000020000720c */ /* 0x040fe40003f64070 */
[----:B------:R-:W-:Y:S02]  /*1e880*/  ISETP.GT.U32.AND P6, PT, R0, R8, PT ;  /* 0x000000080000720c */ /* 0x000fe40003fc4070 */
[----:B------:R-:W-:Y:S02]  /*1e890*/  IABS R10, R14 ;  /* 0x0000000e000a7213 */ /* 0x000fe40000000000 */
[----:B------:R-:W-:-:S07]  /*1e8a0*/  IABS R7, R4 ;  /* 0x0000000400077213 */ /* 0x000fce0000000000 */
[----:B------:R-:W-:Y:S01]  /*1e8b0*/  @!P3 IMAD.IADD R2, R2, 0x1, -R0 ;  /* 0x000000010202b824 */ /* 0x000fe200078e0a00 */
[----:B------:R-:W-:-:S03]  /*1e8c0*/  ISETP.GE.AND P3, PT, R4, RZ, PT ;  /* 0x000000ff0400720c */ /* 0x000fc60003f66270 */
[----:B------:R-:W-:Y:S02]  /*1e8d0*/  IMAD.MOV.U32 R4, RZ, RZ, R2 ;  /* 0x000000ffff047224 */ /* 0x000fe400078e0002 */
[----:B------:R-:W-:Y:S01]  /*1e8e0*/  IMAD.HI.U32 R17, R6, R10, RZ ;  /* 0x0000000a06117227 */ /* 0x000fe200078e00ff */
[----:B------:R0:W-:Y:S03]  /*1e8f0*/  STL [R1+0xac], R5 ;  /* 0x0000ac0501007387 */ /* 0x0001e60000100800 */
[----:B------:R-:W-:Y:S02]  /*1e900*/  @!P5 IMAD.MOV R4, RZ, RZ, -R4 ;  /* 0x000000ffff04d224 */ /* 0x000fe400078e0a04 */
[----:B------:R-:W-:Y:S02]  /*1e910*/  @!P6 IMAD.IADD R8, R8, 0x1, -R0 ;  /* 0x000000010808e824 */ /* 0x000fe400078e0a00 */
[----:B------:R-:W-:Y:S01]  /*1e920*/  IMAD.MOV R17, RZ, RZ, -R17 ;  /* 0x000000ffff117224 */ /* 0x000fe200078e0a11 */
[----:B0-----:R-:W3:Y:S03]  /*1e930*/  LDL.LU R5, [R1+0xcdc] ;  /* 0x000cdc0001057983 */ /* 0x001ee60000300800 */
[C---:B------:R-:W-:Y:S01]  /*1e940*/  IMAD R10, R0.reuse, R17, R10 ;  /* 0x00000011000a7224 */ /* 0x040fe200078e020a */
[----:B------:R0:W-:Y:S01]  /*1e950*/  STL [R1+0xb4], R4 ;  /* 0x0000b40401007387 */ /* 0x0001e20000100800 */
[----:B------:R-:W-:Y:S01]  /*1e960*/  ISETP.GT.U32.AND P6, PT, R0, R8, PT ;  /* 0x000000080000720c */ /* 0x000fe20003fc4070 */
[----:B------:R-:W-:-:S02]  /*1e970*/  IMAD.HI.U32 R17, R6, R16, RZ ;  /* 0x0000001006117227 */ /* 0x000fc400078e00ff */
[----:B0-----:R-:W3:Y:S02]  /*1e980*/  LDL.LU R4, [R1+0xce0] ;  /* 0x000ce00001047983 */ /* 0x001ee40000300800 */
[----:B------:R-:W-:-:S04]  /*1e990*/  IMAD.MOV R17, RZ, RZ, -R17 ;  /* 0x000000ffff117224 */ /* 0x000fc800078e0a11 */
[----:B------:R-:W-:-:S04]  /*1e9a0*/  IMAD R16, R0, R17, R16 ;  /* 0x0000001100107224 */ /* 0x000fc800078e0210 */
[----:B------:R-:W-:Y:S01]  /*1e9b0*/  @!P6 IMAD.IADD R8, R8, 0x1, -R0 ;  /* 0x000000010808e824 */ /* 0x000fe200078e0a00 */
[----:B------:R-:W-:Y:S01]  /*1e9c0*/  ISETP.GT.U32.AND P6, PT, R0, R16, PT ;  /* 0x000000100000720c */ /* 0x000fe20003fc4070 */
[----:B------:R-:W-:Y:S01]  /*1e9d0*/  IMAD.HI.U32 R9, R6, R7, RZ ;  /* 0x0000000706097227 */ /* 0x000fe200078e00ff */
[----:B------:R-:W-:-:S03]  /*1e9e0*/  ISETP.GT.U32.AND P2, PT, R0, R10, PT ;  /* 0x0000000a0000720c */ /* 0x000fc60003f44070 */
[----:B------:R-:W-:Y:S02]  /*1e9f0*/  IMAD.MOV.U32 R11, RZ, RZ, R8 ;  /* 0x000000ffff0b7224 */ /* 0x000fe400078e0008 */
[----:B------:R-:W-:Y:S02]  /*1ea00*/  IMAD.MOV R9, RZ, RZ, -R9 ;  /* 0x000000ffff097224 */ /* 0x000fe400078e0a09 */
[----:B------:R-:W-:Y:S01]  /*1ea10*/  @!P4 IMAD.MOV R11, RZ, RZ, -R11 ;  /* 0x000000ffff0bc224 */ /* 0x000fe200078e0a0b */
[----:B--2---:R-:W-:Y:S01]  /*1ea20*/  ISETP.GE.AND P5, PT, R28, RZ, PT ;  /* 0x000000ff1c00720c */ /* 0x004fe20003fa6270 */
[----:B------:R-:W-:Y:S01]  /*1ea30*/  IMAD R7, R0, R9, R7 ;  /* 0x0000000900077224 */ /* 0x000fe200078e0207 */
[----:B------:R-:W-:Y:S01]  /*1ea40*/  IABS R9, R28 ;  /* 0x0000001c00097213 */ /* 0x000fe20000000000 */
[--C-:B------:R-:W-:Y:S01]  /*1ea50*/  @!P6 IMAD.IADD R16, R16, 0x1, -R0.reuse ;  /* 0x000000011010e824 */ /* 0x100fe200078e0a00 */
[----:B------:R-:W-:Y:S01]  /*1ea60*/  IABS R19, R25 ;  /* 0x0000001900137213 */ /* 0x000fe20000000000 */
[----:B------:R0:W-:Y:S01]  /*1ea70*/  STL [R1+0x238], R11 ;  /* 0x0002380b01007387 */ /* 0x0001e20000100800 */
[----:B------:R-:W-:-:S03]  /*1ea80*/  @!P2 IMAD.IADD R10, R10, 0x1, -R0 ;  /* 0x000000010a0aa824 */ /* 0x000fc600078e0a00 */
[----:B------:R-:W2:Y:S01]  /*1ea90*/  LDL.LU R28, [R1+0xce4] ;  /* 0x000ce400011c7983 */ /* 0x000ea20000300800 */
[----:B------:R-:W-:Y:S01]  /*1eaa0*/  ISETP.GT.U32.AND P6, PT, R0, R16, PT ;  /* 0x000000100000720c */ /* 0x000fe20003fc4070 */
[----:B------:R-:W-:Y:S01]  /*1eab0*/  IMAD.HI.U32 R17, R6, R19, RZ ;  /* 0x0000001306117227 */ /* 0x000fe200078e00ff */
[----:B------:R-:W-:-:S03]  /*1eac0*/  ISETP.GT.U32.AND P2, PT, R0, R10, PT ;  /* 0x0000000a0000720c */ /* 0x000fc60003f44070 */
[----:B------:R-:W-:Y:S01]  /*1ead0*/  IMAD.MOV R17, RZ, RZ, -R17 ;  /* 0x000000ffff117224 */ /* 0x000fe200078e0a11 */
[----:B------:R-:W-:-:S03]  /*1eae0*/  ISETP.GE.AND P1, PT, R14, RZ, PT ;  /* 0x000000ff0e00720c */ /* 0x000fc60003f26270 */
[----:B------:R-:W-:-:S04]  /*1eaf0*/  IMAD R19, R0, R17, R19 ;  /* 0x0000001100137224 */ /* 0x000fc800078e0213 */
[--C-:B------:R-:W-:Y:S01]  /*1eb00*/  @!P6 IMAD.IADD R16, R16, 0x1, -R0.reuse ;  /* 0x000000011010e824 */ /* 0x100fe200078e0a00 */
[----:B------:R-:W-:Y:S01]  /*1eb10*/  ISETP.GT.U32.AND P6, PT, R0, R19, PT ;  /* 0x000000130000720c */ /* 0x000fe20003fc4070 */
[----:B------:R-:W-:Y:S02]  /*1eb20*/  @!P2 IMAD.IADD R10, R10, 0x1, -R0 ;  /* 0x000000010a0aa824 */ /* 0x000fe400078e0a00 */
[----:B0-----:R-:W-:Y:S02]  /*1eb30*/  IMAD.MOV.U32 R11, RZ, RZ, R16 ;  /* 0x000000ffff0b7224 */ /* 0x001fe400078e0010 */
[----:B------:R-:W-:Y:S02]  /*1eb40*/  @!P1 IMAD.MOV R10, RZ, RZ, -R10 ;  /* 0x000000ffff0a9224 */ /* 0x000fe400078e0a0a */
[----:B------:R-:W-:Y:S01]  /*1eb50*/  @!P0 IMAD.MOV R11, RZ, RZ, -R11 ;  /* 0x000000ffff0b8224 */ /* 0x000fe200078e0a0b */
[----:B------:R-:W-:Y:S02]  /*1eb60*/  ISETP.GE.AND P2, PT, R25, RZ, PT ;  /* 0x000000ff1900720c */ /* 0x000fe40003f46270 */
[----:B------:R-:W2:Y:S03]  /*1eb70*/  LDL.LU R25, [R1+0xce8] ;  /* 0x000ce80001197983 */ /* 0x000ea60000300800 */
[----:B------:R-:W-:Y:S01]  /*1eb80*/  @!P6 IMAD.IADD R19, R19, 0x1, -R0 ;  /* 0x000000011313e824 */ /* 0x000fe200078e0a00 */
[----:B------:R-:W-:Y:S04]  /*1eb90*/  STL [R1+0xb0], R10 ;  /* 0x0000b00a01007387 */ /* 0x000fe80000100800 */
[----:B------:R0:W-:Y:S01]  /*1eba0*/  STL [R1+0xa0], R11 ;  /* 0x0000a00b01007387 */ /* 0x0001e20000100800 */
[----:B----4-:R-:W-:-:S02]  /*1ebb0*/  IABS R18, R27 ;  /* 0x0000001b00127213 */ /* 0x010fc40000000000 */
[----:B------:R-:W-:Y:S02]  /*1ebc0*/  ISETP.GE.AND P6, PT, R27, RZ, PT ;  /* 0x000000ff1b00720c */ /* 0x000fe40003fc6270 */
[----:B------:R-:W4:Y:S01]  /*1ebd0*/  LDL.LU R27, [R1+0xcec] ;  /* 0x000cec00011b7983 */ /* 0x000f220000300800 */
[----:B------:R-:W-:Y:S01]  /*1ebe0*/  IMAD.MOV.U32 R2, RZ, RZ, R9 ;  /* 0x000000ffff027224 */ /* 0x000fe200078e0009 */
[----:B------:R-:W-:Y:S02]  /*1ebf0*/  ISETP.GT.U32.AND P4, PT, R0, R7, PT ;  /* 0x000000070000720c */ /* 0x000fe40003f84070 */
[----:B------:R-:W4:Y:S01]  /*1ec00*/  LDL.LU R14, [R1+0xcf0] ;  /* 0x000cf000010e7983 */ /* 0x000f220000300800 */
[----:B------:R-:W-:-:S04]  /*1ec10*/  IMAD.HI.U32 R9, R6, R2, RZ ;  /* 0x0000000206097227 */ /* 0x000fc800078e00ff */
[----:B------:R-:W-:-:S04]  /*1ec20*/  IMAD.MOV R9, RZ, RZ, -R9 ;  /* 0x000000ffff097224 */ /* 0x000fc800078e0a09 */
[----:B------:R-:W-:-:S05]  /*1ec30*/  IMAD R2, R0, R9, R2 ;  /* 0x0000000900027224 */ /* 0x000fca00078e0202 */
[----:B------:R-:W-:Y:S01]  /*1ec40*/  ISETP.GT.U32.AND P1, PT, R0, R2, PT ;  /* 0x000000020000720c */ /* 0x000fe20003f24070 */
[----:B------:R-:W-:-:S05]  /*1ec50*/  @!P4 IMAD.IADD R7, R7, 0x1, -R0 ;  /* 0x000000010707c824 */ /* 0x000fca00078e0a00 */
[----:B------:R-:W-:Y:S01]  /*1ec60*/  ISETP.GT.U32.AND P4, PT, R0, R7, PT ;  /* 0x000000070000720c */ /* 0x000fe20003f84070 */
[----:B------:R-:W-:-:S06]  /*1ec70*/  IMAD.HI.U32 R20, R6, R18, RZ ;  /* 0x0000001206147227 */ /* 0x000fcc00078e00ff */
[----:B------:R-:W-:Y:S01]  /*1ec80*/  @!P1 IMAD.IADD R2, R2, 0x1, -R0 ;  /* 0x0000000102029824 */ /* 0x000fe200078e0a00 */
[----:B---3--:R-:W-:-:S04]  /*1ec90*/  IABS R8, R26 ;  /* 0x0000001a00087213 */ /* 0x008fc80000000000 */
[----:B------:R-:W-:Y:S01]  /*1eca0*/  ISETP.GT.U32.AND P1, PT, R0, R2, PT ;  /* 0x000000020000720c */ /* 0x000fe20003f24070 */
[----:B------:R-:W-:Y:S02]  /*1ecb0*/  @!P4 IMAD.IADD R7, R7, 0x1, -R0 ;  /* 0x000000010707c824 */ /* 0x000fe400078e0a00 */
[----:B------:R-:W-:Y:S02]  /*1ecc0*/  IMAD.MOV R20, RZ, RZ, -R20 ;  /* 0x000000ffff147224 */ /* 0x000fe400078e0a14 */
[----:B------:R-:W-:-:S04]  /*1ecd0*/  IMAD.HI.U32 R9, R6, R8, RZ ;  /* 0x0000000806097227 */ /* 0x000fc800078e00ff */
[----:B------:R-:W-:Y:S02]  /*1ece0*/  @!P3 IMAD.MOV R7, RZ, RZ, -R7 ;  /* 0x000000ffff07b224 */ /* 0x000fe400078e0a07 */
[----:B------:R-:W-:Y:S02]  /*1ecf0*/  IMAD R18, R0, R20, R18 ;  /* 0x0000001400127224 */ /* 0x000fe400078e0212 */
[----:B------:R-:W-:Y:S01]  /*1ed00*/  IMAD.MOV R9, RZ, RZ, -R9 ;  /* 0x000000ffff097224 */ /* 0x000fe200078e0a09 */
[----:B------:R-:W-:Y:S01]  /*1ed10*/  ISETP.GE.AND P0, PT, R26, RZ, PT ;  /* 0x000000ff1a00720c */ /* 0x000fe20003f06270 */
[----:B------:R-:W-:Y:S01]  /*1ed20*/  STL [R1+0x98], R7 ;  /* 0x0000980701007387 */ /* 0x000fe20000100800 */
[----:B------:R-:W-:Y:S01]  /*1ed30*/  @!P1 IMAD.IADD R2, R2, 0x1, -R0 ;  /* 0x0000000102029824 */ /* 0x000fe200078e0a00 */
[C---:B------:R-:W-:Y:S01]  /*1ed40*/  ISETP.GT.U32.AND P1, PT, R0.reuse, R18, PT ;  /* 0x000000120000720c */ /* 0x040fe20003f24070 */
[----:B------:R-:W-:Y:S01]  /*1ed50*/  IMAD R8, R0, R9, R8 ;  /* 0x0000000900087224 */ /* 0x000fe200078e0208 */
[----:B------:R-:W3:Y:S01]  /*1ed60*/  LDL.LU R26, [R1+0xcf4] ;  /* 0x000cf400011a7983 */ /* 0x000ee20000300800 */
[----:B0-----:R-:W-:-:S03]  /*1ed70*/  IMAD.MOV.U32 R11, RZ, RZ, R2 ;  /* 0x000000ffff0b7224 */ /* 0x001fc600078e0002 */
[C---:B------:R-:W-:Y:S01]  /*1ed80*/  ISETP.GT.U32.AND P4, PT, R0.reuse, R8, PT ;  /* 0x000000080000720c */ /* 0x040fe20003f84070 */
[----:B------:R-:W-:Y:S01]  /*1ed90*/  @!P5 IMAD.MOV R11, RZ, RZ, -R11 ;  /* 0x000000ffff0bd224 */ /* 0x000fe200078e0a0b */
[----:B------:R-:W-:-:S04]  /*1eda0*/  ISETP.GT.U32.AND P3, PT, R0, R19, PT ;  /* 0x000000130000720c */ /* 0x000fc80003f64070 */
[----:B------:R0:W-:Y:S01]  /*1edb0*/  STL [R1+0x94], R11 ;  /* 0x0000940b01007387 */ /* 0x0001e20000100800 */
[--C-:B------:R-:W-:Y:S01]  /*1edc0*/  @!P1 IMAD.IADD R18, R18, 0x1, -R0.reuse ;  /* 0x0000000112129824 */ /* 0x100fe200078e0a00 */
[----:B------:R-:W-:Y:S02]  /*1edd0*/  IABS R9, R4 ;  /* 0x0000000400097213 */ /* 0x000fe40000000000 */
[----:B------:R-:W-:Y:S02]  /*1ede0*/  ISETP.GE.AND P1, PT, R4, RZ, PT ;  /* 0x000000ff0400720c */ /* 0x000fe40003f26270 */
[----:B------:R-:W3:Y:S01]  /*1edf0*/  LDL.LU R4, [R1+0xcf8] ;  /* 0x000cf80001047983 */ /* 0x000ee20000300800 */
[----:B------:R-:W-:Y:S01]  /*1ee00*/  @!P4 IMAD.IADD R8, R8, 0x1, -R0 ;  /* 0x000000010808c824 */ /* 0x000fe200078e0a00 */
[----:B------:R-:W-:-:S04]  /*1ee10*/  IABS R10, R5 ;  /* 0x00000005000a7213 */ /* 0x000fc80000000000 */
[----:B------:R-:W-:Y:S01]  /*1ee20*/  ISETP.GT.U32.AND P4, PT, R0, R8, PT ;  /* 0x000000080000720c */ /* 0x000fe20003f84070 */
[----:B------:R-:W-:-:S04]  /*1ee30*/  IMAD.HI.U32 R16, R6, R10, RZ ;  /* 0x0000000a06107227 */ /* 0x000fc800078e00ff */
[----:B------:R-:W-:Y:S02]  /*1ee40*/  @!P3 IMAD.IADD R19, R19, 0x1, -R0 ;  /* 0x000000011313b824 */ /* 0x000fe400078e0a00 */
[----:B------:R-:W-:Y:S02]  /*1ee50*/  IMAD.MOV R16, RZ, RZ, -R16 ;  /* 0x000000ffff107224 */ /* 0x000fe400078e0a10 */
[----:B0-----:R-:W-:Y:S02]  /*1ee60*/  IMAD.MOV.U32 R11, RZ, RZ, R19 ;  /* 0x000000ffff0b7224 */ /* 0x001fe400078e0013 */
[----:B------:R-:W-:Y:S02]  /*1ee70*/  IMAD R10, R0, R16, R10 ;  /* 0x00000010000a7224 */ /* 0x000fe400078e020a */
[----:B------:R-:W-:Y:S01]  /*1ee80*/  @!P4 IMAD.IADD R8, R8, 0x1, -R0 ;  /* 0x000000010808c824 */ /* 0x000fe200078e0a00 */
[----:B------:R-:W-:Y:S02]  /*1ee90*/  ISETP.GE.AND P4, PT, R5, RZ, PT ;  /* 0x000000ff0500720c */ /* 0x000fe40003f86270 */
[----:B------:R-:W-:Y:S01]  /*1eea0*/  @!P2 IADD3 R11, -R11, RZ, RZ ;  /* 0x000000ff0b0ba210 */ /* 0x000fe20007ffe1ff */
[----:B------:R-:W-:Y:S01]  /*1eeb0*/  IMAD.MOV.U32 R5, RZ, RZ, R8 ;  /* 0x000000ffff057224 */ /* 0x000fe200078e0008 */
[----:B------:R-:W-:-:S02]  /*1eec0*/  ISETP.GT.U32.AND P5, PT, R0, R10, PT ;  /* 0x0000000a0000720c */ /* 0x000fc40003fa4070 */
[----:B--2---:R-:W-:Y:S01]  /*1eed0*/  IABS R7, R28 ;  /* 0x0000001c00077213 */ /* 0x004fe20000000000 */
[----:B------:R-:W-:Y:S01]  /*1eee0*/  @!P0 IMAD.MOV R5, RZ, RZ, -R5 ;  /* 0x000000ffff058224 */ /* 0x000fe200078e0a05 */
[----:B------:R-:W-:Y:S01]  /*1eef0*/  ISETP.GE.AND P0, PT, R28, RZ, PT ;  /* 0x000000ff1c00720c */ /* 0x000fe20003f06270 */
[----:B------:R-:W-:Y:S04]  /*1ef00*/  STL [R1+0x90], R11 ;  /* 0x0000900b01007387 */ /* 0x000fe80000100800 */
[----:B------:R-:W2:Y:S04]  /*1ef10*/  LDL.LU R28, [R1+0xcfc] ;  /* 0x000cfc00011c7983 */ /* 0x000ea80000300800 */
[----:B------:R-:W-:Y:S01]  /*1ef20*/  @!P5 IMAD.IADD R10, R10, 0x1, -R0 ;  /* 0x000000010a0ad824 */ /* 0x000fe200078e0a00 */
[----:B------:R-:W-:Y:S01]  /*1ef30*/  ISETP.GT.U32.AND P5, PT, R0, R18, PT ;  /* 0x000000120000720c */ /* 0x000fe20003fa4070 */
[----:B------:R0:W-:-:S12]  /*1ef40*/  STL [R1+0x80], R5 ;  /* 0x0000800501007387 */ /* 0x0001d80000100800 */
[----:B------:R-:W-:-:S04]  /*1ef50*/  @!P5 IMAD.IADD R18, R18, 0x1, -R0 ;  /* 0x000000011212d824 */ /* 0x000fc800078e0a00 */
[----:B0-----:R-:W-:-:S04]  /*1ef60*/  IMAD.MOV.U32 R5, RZ, RZ, R18 ;  /* 0x000000ffff057224 */ /* 0x001fc800078e0012 */
[----:B------:R-:W-:Y:S01]  /*1ef70*/  @!P6 IMAD.MOV R5, RZ, RZ, -R5 ;  /* 0x000000ffff05e224 */ /* 0x000fe200078e0a05 */
[----:B----4-:R-:W-:Y:S02]  /*1ef80*/  IABS R20, R27 ;  /* 0x0000001b00147213 */ /* 0x010fe40000000000 */
[----:B------:R-:W-:Y:S02]  /*1ef90*/  ISETP.GE.AND P6, PT, R27, RZ, PT ;  /* 0x000000ff1b00720c */ /* 0x000fe40003fc6270 */
[----:B------:R-:W4:Y:S01]  /*1efa0*/  LDL.LU R27, [R1+0xd00] ;  /* 0x000d0000011b7983 */ /* 0x000f220000300800 */
[----:B------:R-:W-:-:S04]  /*1efb0*/  IMAD.HI.U32 R17, R6, R9, RZ ;  /* 0x0000000906117227 */ /* 0x000fc800078e00ff */
[----:B------:R-:W-:Y:S01]  /*1efc0*/  IMAD.MOV R17, RZ, RZ, -R17 ;  /* 0x000000ffff117224 */ /* 0x000fe200078e0a11 */
[----:B------:R-:W-:-:S03]  /*1efd0*/  IABS R2, R25 ;  /* 0x0000001900027213 */ /* 0x000fc60000000000 */
[----:B------:R-:W-:Y:S02]  /*1efe0*/  IMAD R9, R0, R17, R9 ;  /* 0x0000001100097224 */ /* 0x000fe400078e0209 */
[----:B------:R-:W-:Y:S01]  /*1eff0*/  IMAD.HI.U32 R17, R6, R7, RZ ;  /* 0x0000000706117227 */ /* 0x000fe200078e00ff */
[----:B------:R-:W-:-:S03]  /*1f000*/  ISETP.GT.U32.AND P2, PT, R0, R10, PT ;  /* 0x0000000a0000720c */ /* 0x000fc60003f44070 */
[----:B------:R-:W-:-:S04]  /*1f010*/  IMAD.HI.U32 R16, R6, R2, RZ ;  /* 0x0000000206107227 */ /* 0x000fc800078e00ff */
[----:B------:R-:W-:Y:S02]  /*1f020*/  IMAD.MOV R17, RZ, RZ, -R17 ;  /* 0x000000ffff117224 */ /* 0x000fe400078e0a11 */
[----:B------:R-:W-:Y:S02]  /*1f030*/  IMAD.MOV R16, RZ, RZ, -R16 ;  /* 0x000000ffff107224 */ /* 0x000fe400078e0a10 */
[C---:B------:R-:W-:Y:S01]  /*1f040*/  IMAD R7, R0.reuse, R17, R7 ;  /* 0x0000001100077224 */ /* 0x040fe200078e0207 */
[C---:B------:R-:W-:Y:S01]  /*1f050*/  ISETP.GT.U32.AND P3, PT, R0.reuse, R9, PT ;  /* 0x000000090000720c */ /* 0x040fe20003f64070 */
[----:B------:R-:W-:-:S03]  /*1f060*/  IMAD R2, R0, R16, R2 ;  /* 0x0000001000027224 */ /* 0x000fc600078e0202 */
[----:B------:R-:W-:Y:S01]  /*1f070*/  ISETP.GT.U32.AND P5, PT, R0, R7, PT ;  /* 0x000000070000720c */ /* 0x000fe20003fa4070 */
[----:B------:R-:W-:Y:S01]  /*1f080*/  @!P2 IMAD.IADD R10, R10, 0x1, -R0 ;  /* 0x000000010a0aa824 */ /* 0x000fe200078e0a00 */
[----:B------:R-:W-:Y:S01]  /*1f090*/  ISETP.GT.U32.AND P2, PT, R0, R2, PT ;  /* 0x000000020000720c */ /* 0x000fe20003f44070 */
[----:B------:R-:W-:-:S04]  /*1f0a0*/  IMAD.MOV.U32 R8, RZ, RZ, R20 ;  /* 0x000000ffff087224 */ /* 0x000fc800078e0014 */
[----:B------:R-:W-:Y:S01]  /*1f0b0*/  IMAD.HI.U32 R19, R6, R8, RZ ;  /* 0x0000000806137227 */ /* 0x000fe200078e00ff */
[----:B------:R-:W-:Y:S01]  /*1f0c0*/  IABS R16, R14 ;  /* 0x0000000e00107213 */ /* 0x000fe20000000000 */
[----:B------:R0:W-:Y:S02]  /*1f0d0*/  STL [R1+0x7c], R5 ;  /* 0x00007c0501007387 */ /* 0x0001e40000100800 */
[--C-:B------:R-:W-:Y:S02]  /*1f0e0*/  @!P3 IMAD.IADD R9, R9, 0x1, -R0.reuse ;  /* 0x000000010909b824 */ /* 0x100fe400078e0a00 */
[----:B------:R-:W-:Y:S02]  /*1f0f0*/  IMAD.MOV R19, RZ, RZ, -R19 ;  /* 0x000000ffff137224 */ /* 0x000fe400078e0a13 */
[----:B------:R-:W-:Y:S01]  /*1f100*/  @!P5 IMAD.IADD R7, R7, 0x1, -R0 ;  /* 0x000000010707d824 */ /* 0x000fe200078e0a00 */
[C---:B------:R-:W-:Y:S01]  /*1f110*/  ISETP.GT.U32.AND P3, PT, R0.reuse, R9, PT ;  /* 0x000000090000720c */ /* 0x040fe20003f64070 */
[----:B------:R-:W-:Y:S01]  /*1f120*/  IMAD R8, R0, R19, R8 ;  /* 0x0000001300087224 */ /* 0x000fe200078e0208 */
[----:B0-----:R-:W4:Y:S01]  /*1f130*/  LDL.LU R5, [R1+0xd04] ;  /* 0x000d040001057983 */ /* 0x001f220000300800 */
[----:B------:R-:W-:Y:S01]  /*1f140*/  @!P2 IMAD.IADD R2, R2, 0x1, -R0 ;  /* 0x000000010202a824 */ /* 0x000fe200078e0a00 */
[----:B------:R-:W-:Y:S01]  /*1f150*/  ISETP.GT.U32.AND P2, PT, R0, R7, PT ;  /* 0x000000070000720c */ /* 0x000fe20003f44070 */
[----:B------:R-:W-:Y:S01]  /*1f160*/  IMAD.HI.U32 R21, R6, R16, RZ ;  /* 0x0000001006157227 */ /* 0x000fe200078e00ff */
[----:B------:R-:W-:-:S03]  /*1f170*/  ISETP.GT.U32.AND P5, PT, R0, R8, PT ;  /* 0x000000080000720c */ /* 0x000fc60003fa4070 */
[----:B------:R-:W-:Y:S02]  /*1f180*/  IMAD.MOV R21, RZ, RZ, -R21 ;  /* 0x000000ffff157224 */ /* 0x000fe400078e0a15 */
[----:B------:R-:W-:Y:S02]  /*1f190*/  IMAD.MOV.U32 R11, RZ, RZ, R10 ;  /* 0x000000ffff0b7224 */ /* 0x000fe400078e000a */
[C---:B------:R-:W-:Y:S02]  /*1f1a0*/  IMAD R16, R0.reuse, R21, R16 ;  /* 0x0000001500107224 */ /* 0x040fe400078e0210 */
[----:B------:R-:W-:Y:S01]  /*1f1b0*/  @!P4 IMAD.MOV R11, RZ, RZ, -R11 ;  /* 0x000000ffff0bc224 */ /* 0x000fe200078e0a0b */
[----:B------:R-:W-:Y:S01]  /*1f1c0*/  ISETP.GT.U32.AND P4, PT, R0, R2, PT ;  /* 0x000000020000720c */ /* 0x000fe20003f84070 */
[--C-:B------:R-:W-:Y:S01]  /*1f1d0*/  @!P3 IMAD.IADD R9, R9, 0x1, -R0.reuse ;  /* 0x000000010909b824 */ /* 0x100fe200078e0a00 */
[----:B---3--:R-:W-:Y:S01]  /*1f1e0*/  IABS R17, R26 ;  /* 0x0000001a00117213 */ /* 0x008fe20000000000 */
[----:B------:R-:W-:Y:S01]  /*1f1f0*/  @!P2 IMAD.IADD R7, R7, 0x1, -R0 ;  /* 0x000000010707a824 */ /* 0x000fe200078e0a00 */
[----:B------:R-:W-:-:S02]  /*1f200*/  ISETP.GE.AND P3, PT, R25, RZ, PT ;  /* 0x000000ff1900720c */ /* 0x000fc40003f66270 */
[----:B------:R-:W-:Y:S01]  /*1f210*/  ISETP.GT.U32.AND P2, PT, R0, R16, PT ;  /* 0x000000100000720c */ /* 0x000fe20003f44070 */
[----:B------:R-:W3:Y:S01]  /*1f220*/  LDL.LU R25, [R1+0xd08] ;  /* 0x000d080001197983 */ /* 0x000ee20000300800 */
[----:B------:R-:W-:-:S03]  /*1f230*/  @!P5 IMAD.IADD R8, R8, 0x1, -R0 ;  /* 0x000000010808d824 */ /* 0x000fc600078e0a00 */
[----:B------:R0:W-:Y:S01]  /*1f240*/  STL [R1+0x74], R11 ;  /* 0x0000740b01007387 */ /* 0x0001e20000100800 */
[----:B------:R-:W-:Y:S01]  /*1f250*/  IMAD.HI.U32 R20, R6, R17, RZ ;  /* 0x0000001106147227 */ /* 0x000fe200078e00ff */
[----:B------:R-:W-:-:S03]  /*1f260*/  ISETP.GT.U32.AND P5, PT, R0, R8, PT ;  /* 0x000000080000720c */ /* 0x000fc60003fa4070 */
[----:B------:R-:W-:Y:S02]  /*1f270*/  @!P1 IMAD.MOV R9, RZ, RZ, -R9 ;  /* 0x000000ffff099224 */ /* 0x000fe400078e0a09 */
[----:B0-----:R-:W-:Y:S02]  /*1f280*/  IMAD.MOV.U32 R11, RZ, RZ, R7 ;  /* 0x000000ffff0b7224 */ /* 0x001fe400078e0007 */
[----:B------:R-:W-:Y:S02]  /*1f290*/  IMAD.MOV R20, RZ, RZ, -R20 ;  /* 0x000000ffff147224 */ /* 0x000fe400078e0a14 */
[----:B------:R-:W-:Y:S01]  /*1f2a0*/  @!P0 IMAD.MOV R11, RZ, RZ, -R11 ;  /* 0x000000ffff0b8224 */ /* 0x000fe200078e0a0b */
[----:B------:R-:W-:Y:S01]  /*1f2b0*/  STL [R1+0x70], R9 ;  /* 0x0000700901007387 */ /* 0x000fe20000100800 */
[--C-:B------:R-:W-:Y:S01]  /*1f2c0*/  @!P4 IMAD.IADD R2, R2, 0x1, -R0.reuse ;  /* 0x000000010202c824 */ /* 0x100fe200078e0a00 */
[----:B------:R-:W-:Y:S01]  /*1f2d0*/  ISETP.GE.AND P4, PT, R26, RZ, PT ;  /* 0x000000ff1a00720c */ /* 0x000fe20003f86270 */
[----:B------:R-:W-:Y:S01]  /*1f2e0*/  IMAD R17, R0, R20, R17 ;  /* 0x0000001400117224 */ /* 0x000fe200078e0211 */
[----:B------:R-:W-:Y:S01]  /*1f2f0*/  STL [R1+0x6c], R11 ;  /* 0x00006c0b01007387 */ /* 0x000fe20000100800 */
[----:B------:R-:W-:Y:S01]  /*1f300*/  @!P2 IMAD.IADD R16, R16, 0x1, -R0 ;  /* 0x000000011010a824 */ /* 0x000fe200078e0a00 */
[----:B------:R-:W-:-:S02]  /*1f310*/  IABS R19, R4 ;  /* 0x0000000400137213 */ /* 0x000fc40000000000 */
[----:B------:R-:W3:Y:S01]  /*1f320*/  LDL.LU R26, [R1+0xd0c] ;  /* 0x000d0c00011a7983 */ /* 0x000ee20000300800 */
[----:B------:R-:W-:Y:S01]  /*1f330*/  ISETP.GE.AND P2, PT, R4, RZ, PT ;  /* 0x000000ff0400720c */ /* 0x000fe20003f46270 */
[----:B------:R-:W-:Y:S01]  /*1f340*/  IMAD.MOV.U32 R4, RZ, RZ, R2 ;  /* 0x000000ffff047224 */ /* 0x000fe200078e0002 */
[----:B------:R-:W-:Y:S01]  /*1f350*/  ISETP.GT.U32.AND P0, PT, R0, R17, PT ;  /* 0x000000110000720c */ /* 0x000fe20003f04070 */
[----:B------:R-:W-:Y:S02]  /*1f360*/  @!P5 IMAD.IADD R8, R8, 0x1, -R0 ;  /* 0x000000010808d824 */ /* 0x000fe400078e0a00 */
[----:B------:R-:W-:-:S05]  /*1f370*/  @!P3 IMAD.MOV R4, RZ, RZ, -R4 ;  /* 0x000000ffff04b224 */ /* 0x000fca00078e0a04 */
[----:B------:R0:W-:Y:S05]  /*1f380*/  STL [R1+0x68], R4 ;  /* 0x0000680401007387 */ /* 0x0001ea0000100800 */
[----:B------:R-:W-:Y:S02]  /*1f390*/  @!P0 IMAD.IADD R17, R17, 0x1, -R0 ;  /* 0x0000000111118824 */ /* 0x000fe400078e0a00 */
[----:B0-----:R-:W-:Y:S01]  /*1f3a0*/  IMAD.MOV.U32 R4, RZ, RZ, R8 ;  /* 0x000000ffff047224 */ /* 0x001fe200078e0008 */
[----:B------:R-:W-:-:S03]  /*1f3b0*/  ISETP.GT.U32.AND P0, PT, R0, R16, PT ;  /* 0x000000100000720c */ /* 0x000fc60003f04070 */
[----:B------:R-:W-:-:S05]  /*1f3c0*/  @!P6 IMAD.MOV R4, RZ, RZ, -R4 ;  /* 0x000000ffff04e224 */ /* 0x000fca00078e0a04 */
[----:B------:R0:W-:Y:S04]  /*1f3d0*/  STL [R1+0x64], R4 ;  /* 0x0000640401007387 */ /* 0x0001e80000100800 */
[----:B0-----:R-:W3:Y:S01]  /*1f3e0*/  LDL.LU R4, [R1+0xd10] ;  /* 0x000d100001047983 */ /* 0x001ee20000300800 */
[----:B------:R-:W-:Y:S01]  /*1f3f0*/  @!P0 IMAD.IADD R16, R16, 0x1, -R0 ;  /* 0x0000000110108824 */ /* 0x000fe200078e0a00 */
[----:B--2---:R-:W-:Y:S02]  /*1f400*/  IABS R18, R28 ;  /* 0x0000001c00127213 */ /* 0x004fe40000000000 */
[----:B------:R-:W-:Y:S02]  /*1f410*/  ISETP.GE.AND P0, PT, R28, RZ, PT ;  /* 0x000000ff1c00720c */ /* 0x000fe40003f06270 */
[----:B------:R-:W2:Y:S01]  /*1f420*/  LDL.LU R28, [R1+0xd14] ;  /* 0x000d1400011c7983 */ /* 0x000ea20000300800 */
[----:B------:R-:W-:-:S13]  /*1f430*/  ISETP.GE.AND P1, PT, R14, RZ, PT ;  /* 0x000000ff0e00720c */ /* 0x000fda0003f26270 */
[----:B------:R-:W-:-:S05]  /*1f440*/  @!P1 IMAD.MOV R16, RZ, RZ, -R16 ;  /* 0x000000ffff109224 */ /* 0x000fca00078e0a10 */
[----:B------:R-:W-:Y:S01]  /*1f450*/  STL [R1+0x3d18], R16 ;  /* 0x003d181001007387 */ /* 0x000fe20000100800 */
[----:B----4-:R-:W-:Y:S02]  /*1f460*/  IABS R20, R27 ;  /* 0x0000001b00147213 */ /* 0x010fe40000000000 */
[----:B------:R-:W-:Y:S02]  /*1f470*/  ISETP.GE.AND P1, PT, R27, RZ, PT ;  /* 0x000000ff1b00720c */ /* 0x000fe40003f26270 */
[----:B------:R-:W4:Y:S01]  /*1f480*/  LDL.LU R27, [R1+0xd18] ;  /* 0x000d1800011b7983 */ /* 0x000f220000300800 */
[----:B------:R-:W-:-:S04]  /*1f490*/  IMAD.HI.U32 R10, R6, R19, RZ ;  /* 0x00000013060a7227 */ /* 0x000fc800078e00ff */
[----:B------:R-:W-:-:S04]  /*1f4a0*/  IMAD.HI.U32 R7, R6, R18, RZ ;  /* 0x0000001206077227 */ /* 0x000fc800078e00ff */
[----:B------:R-:W-:Y:S02]  /*1f4b0*/  IMAD.MOV R10, RZ, RZ, -R10 ;  /* 0x000000ffff0a7224 */ /* 0x000fe400078e0a0a */
[----:B------:R-:W-:Y:S02]  /*1f4c0*/  IMAD.MOV R7, RZ, RZ, -R7 ;  /* 0x000000ffff077224 */ /* 0x000fe400078e0a07 */
[C---:B------:R-:W-:Y:S02]  /*1f4d0*/  IMAD R10, R0.reuse, R10, R19 ;  /* 0x0000000a000a7224 */ /* 0x040fe400078e0213 */
[C---:B------:R-:W-:Y:S01]  /*1f4e0*/  IMAD R7, R0.reuse, R7, R18 ;  /* 0x0000000700077224 */ /* 0x040fe200078e0212 */
[C---:B------:R-:W-:Y:S02]  /*1f4f0*/  ISETP.GT.U32.AND P3, PT, R0.reuse, R17, PT ;  /* 0x000000110000720c */ /* 0x040fe40003f64070 */
[C---:B------:R-:W-:Y:S02]  /*1f500*/  ISETP.GT.U32.AND P5, PT, R0.reuse, R10, PT ;  /* 0x0000000a0000720c */ /* 0x040fe40003fa4070 */
[----:B------:R-:W-:Y:S01]  /*1f510*/  ISETP.GT.U32.AND P6, PT, R0, R7, PT ;  /* 0x000000070000720c */ /* 0x000fe20003fc4070 */
[----:B------:R-:W-:-:S04]  /*1f520*/  IMAD.HI.U32 R2, R6, R20, RZ ;  /* 0x0000001406027227 */ /* 0x000fc800078e00ff */
[----:B------:R-:W-:-:S04]  /*1f530*/  IMAD.MOV R2, RZ, RZ, -R2 ;  /* 0x000000ffff027224 */ /* 0x000fc800078e0a02 */
[----:B------:R-:W-:Y:S02]  /*1f540*/  IMAD R2, R0, R2, R20 ;  /* 0x0000000200027224 */ /* 0x000fe400078e0214 */
[--C-:B------:R-:W-:Y:S02]  /*1f550*/  @!P5 IMAD.IADD R10, R10, 0x1, -R0.reuse ;  /* 0x000000010a0ad824 */ /* 0x100fe400078e0a00 */
[--C-:B------:R-:W-:Y:S02]  /*1f560*/  @!P6 IMAD.IADD R7, R7, 0x1, -R0.reuse ;  /* 0x000000010707e824 */ /* 0x100fe400078e0a00 */
[----:B------:R-:W-:Y:S01]  /*1f570*/  @!P3 IMAD.IADD R17, R17, 0x1, -R0 ;  /* 0x000000011111b824 */ /* 0x000fe200078e0a00 */
[C---:B------:R-:W-:Y:S02]  /*1f580*/  ISETP.GT.U32.AND P3, PT, R0.reuse, R2, PT ;  /* 0x000000020000720c */ /* 0x040fe40003f64070 */
[C---:B------:R-:W-:Y:S02]  /*1f590*/  ISETP.GT.U32.AND P5, PT, R0.reuse, R10, PT ;  /* 0x0000000a0000720c */ /* 0x040fe40003fa4070 */
[----:B------:R-:W-:-:S02]  /*1f5a0*/  ISETP.GT.U32.AND P6, PT, R0, R7, PT ;  /* 0x000000070000720c */ /* 0x000fc40003fc4070 */
[----:B------:R-:W-:-:S05]  /*1f5b0*/  IABS R19, R5 ;  /* 0x0000000500137213 */ /* 0x000fca0000000000 */
[----:B------:R-:W-:-:S04]  /*1f5c0*/  IMAD.HI.U32 R18, R6, R19, RZ ;  /* 0x0000001306127227 */ /* 0x000fc800078e00ff */
[----:B------:R-:W-:Y:S02]  /*1f5d0*/  IMAD.MOV R18, RZ, RZ, -R18 ;  /* 0x000000ffff127224 */ /* 0x000fe400078e0a12 */
[--C-:B------:R-:W-:Y:S02]  /*1f5e0*/  @!P3 IMAD.IADD R2, R2, 0x1, -R0.reuse ;  /* 0x000000010202b824 */ /* 0x100fe400078e0a00 */
[----:B------:R-:W-:Y:S02]  /*1f5f0*/  IMAD R19, R0, R18, R19 ;  /* 0x0000001200137224 */ /* 0x000fe400078e0213 */
[--C-:B------:R-:W-:Y:S02]  /*1f600*/  @!P5 IMAD.IADD R10, R10, 0x1, -R0.reuse ;  /* 0x000000010a0ad824 */ /* 0x100fe400078e0a00 */
[----:B------:R-:W-:Y:S01]  /*1f610*/  @!P6 IMAD.IADD R7, R7, 0x1, -R0 ;  /* 0x000000010707e824 */ /* 0x000fe200078e0a00 */
[----:B------:R-:W-:Y:S01]  /*1f620*/  ISETP.GE.AND P3, PT, R5, RZ, PT ;  /* 0x000000ff0500720c */ /* 0x000fe20003f66270 */
[----:B------:R-:W-:Y:S01]  /*1f630*/  @!P4 IMAD.MOV R17, RZ, RZ, -R17 ;  /* 0x000000ffff11c224 */ /* 0x000fe200078e0a11 */
[C---:B------:R-:W-:Y:S01]  /*1f640*/  ISETP.GT.U32.AND P4, PT, R0.reuse, R2, PT ;  /* 0x000000020000720c */ /* 0x040fe20003f84070 */
[----:B------:R-:W-:Y:S01]  /*1f650*/  IMAD.MOV.U32 R11, RZ, RZ, R10 ;  /* 0x000000ffff0b7224 */ /* 0x000fe200078e000a */
[----:B------:R-:W-:Y:S01]  /*1f660*/  ISETP.GT.U32.AND P5, PT, R0, R19, PT ;  /* 0x000000130000720c */ /* 0x000fe20003fa4070 */
[----:B------:R-:W-:-:S02]  /*1f670*/  IMAD.MOV.U32 R5, RZ, RZ, R7 ;  /* 0x000000ffff057224 */ /* 0x000fc400078e0007 */
[----:B------:R-:W-:-:S03]  /*1f680*/  @!P2 IMAD.MOV R11, RZ, RZ, -R11 ;  /* 0x000000ffff0ba224 */ /* 0x000fc600078e0a0b */
[----:B------:R-:W-:Y:S01]  /*1f690*/  @!P0 IADD3 R5, -R5, RZ, RZ ;  /* 0x000000ff05058210 */ /* 0x000fe20007ffe1ff */
[----:B------:R-:W-:Y:S01]  /*1f6a0*/  STL [R1+0x3d1c], R17 ;  /* 0x003d1c1101007387 */ /* 0x000fe20000100800 */
[----:B---3--:R-:W-:Y:S02]  /*1f6b0*/  IABS R9, R25 ;  /* 0x0000001900097213 */ /* 0x008fe40000000000 */
[----:B------:R-:W-:Y:S01]  /*1f6c0*/  ISETP.GE.AND P2, PT, R25, RZ, PT ;  /* 0x000000ff1900720c */ /* 0x000fe20003f46270 */
[----:B------:R-:W-:Y:S01]  /*1f6d0*/  STL [R1+0x28], R11 ;  /* 0x0000280b01007387 */ /* 0x000fe20000100800 */
[----:B------:R-:W-:-:S03]  /*1f6e0*/  @!P4 IMAD.IADD R2, R2, 0x1, -R0 ;  /* 0x000000010202c824 */ /* 0x000fc600078e0a00 */
[----:B------:R0:W-:Y:S01]  /*1f6f0*/  STL [R1+0x5c], R5 ;  /* 0x00005c0501007387 */ /* 0x0001e20000100800 */
[----:B------:R-:W-:-:S03]  /*1f700*/  @!P5 IMAD.IADD R19, R19, 0x1, -R0 ;  /* 0x000000011313d824 */ /* 0x000fc600078e0a00 */
[----:B------:R-:W3:Y:S01]  /*1f710*/  LDL.LU R25, [R1+0xd1c] ;  /* 0x000d1c0001197983 */ /* 0x000ee20000300800 */
[----:B------:R-:W-:Y:S02]  /*1f720*/  IABS R8, R26 ;  /* 0x0000001a00087213 */ /* 0x000fe40000000000 */
[----:B------:R-:W-:Y:S02]  /*1f730*/  ISETP.GE.AND P4, PT, R26, RZ, PT ;  /* 0x000000ff1a00720c */ /* 0x000fe40003f86270 */
[----:B------:R-:W3:Y:S04]  /*1f740*/  LDL.LU R26, [R1+0xd20] ;  /* 0x000d2000011a7983 */ /* 0x000ee80000300800 */
[----:B0-----:R-:W3:Y:S01]  /*1f750*/  LDL.LU R5, [R1+0xd24] ;  /* 0x000d240001057983 */ /* 0x001ee20000300800 */
[----:B------:R-:W-:Y:S01]  /*1f760*/  ISETP.GT.U32.AND P5, PT, R0, R19, PT ;  /* 0x000000130000720c */ /* 0x000fe20003fa4070 */
[----:B------:R-:W-:-:S04]  /*1f770*/  IMAD.HI.U32 R18, R6, R8, RZ ;  /* 0x0000000806127227 */ /* 0x000fc800078e00ff */
[----:B------:R-:W-:Y:S02]  /*1f780*/  IMAD.MOV R18, RZ, RZ, -R18 ;  /* 0x000000ffff127224 */ /* 0x000fe400078e0a12 */
[----:B------:R-:W-:-:S04]  /*1f790*/  IMAD.HI.U32 R20, R6, R9, RZ ;  /* 0x0000000906147227 */ /* 0x000fc800078e00ff */
[C---:B------:R-:W-:Y:S02]  /*1f7a0*/  IMAD R8, R0.reuse, R18, R8 ;  /* 0x0000001200087224 */ /* 0x040fe400078e0208 */
[----:B------:R-:W-:Y:S02]  /*1f7b0*/  @!P5 IMAD.IADD R19, R19, 0x1, -R0 ;  /* 0x000000011313d824 */ /* 0x000fe400078e0a00 */
[----:B------:R-:W-:Y:S02]  /*1f7c0*/  IMAD.MOV.U32 R11, RZ, RZ, R2 ;  /* 0x000000ffff0b7224 */ /* 0x000fe400078e0002 */
[----:B------:R-:W-:Y:S02]  /*1f7d0*/  IMAD.MOV R20, RZ, RZ, -R20 ;  /* 0x000000ffff147224 */ /* 0x000fe400078e0a14 */
[----:B------:R-:W-:Y:S02]  /*1f7e0*/  @!P1 IMAD.MOV R11, RZ, RZ, -R11 ;  /* 0x000000ffff0b9224 */ /* 0x000fe400078e0a0b */
[----:B------:R-:W-:Y:S01]  /*1f7f0*/  IMAD R9, R0, R20, R9 ;  /* 0x0000001400097224 */ /* 0x000fe200078e0209 */
[----:B------:R-:W-:-:S02]  /*1f800*/  IABS R18, R4 ;  /* 0x0000000400127213 */ /* 0x000fc40000000000 */
[----:B------:R-:W-:Y:S01]  /*1f810*/  ISETP.GE.AND P5, PT, R4, RZ, PT ;  /* 0x000000ff0400720c */ /* 0x000fe20003fa6270 */
[----:B------:R-:W-:-:S04]  /*1f820*/  IMAD.MOV.U32 R4, RZ, RZ, R19 ;  /* 0x000000ffff047224 */ /* 0x000fc800078e0013 */
[----:B------:R-:W-:Y:S01]  /*1f830*/  @!P3 IMAD.MOV R4, RZ, RZ, -R4 ;  /* 0x000000ffff04b224 */ /* 0x000fe200078e0a04 */
[----:B------:R-:W-:Y:S01]  /*1f840*/  STL [R1+0x58], R11 ;  /* 0x0000580b01007387 */ /* 0x000fe20000100800 */
[----:B------:R-:W-:Y:S02]  /*1f850*/  ISETP.GT.U32.AND P6, PT, R0, R9, PT ;  /* 0x000000090000720c */ /* 0x000fe40003fc4070 */
[----:B--2---:R-:W-:Y:S01]  /*1f860*/  IABS R7, R28 ;  /* 0x0000001c00077213 */ /* 0x004fe20000000000 */
[----:B------:R0:W-:Y:S01]  /*1f870*/  STL [R1+0x54], R4 ;  /* 0x0000540401007387 */ /* 0x0001e20000100800 */
[----:B------:R-:W-:-:S03]  /*1f880*/  ISETP.GE.AND P3, PT, R28, RZ, PT ;  /* 0x000000ff1c00720c */ /* 0x000fc60003f66270 */
[----:B0-----:R-:W2:Y:S04]  /*1f890*/  LDL.LU R4, [R1+0xd28] ;  /* 0x000d280001047983 */ /* 0x001ea80000300800 */
[----:B------:R-:W2:Y:S02]  /*1f8a0*/  LDL.LU R28, [R1+0xd2c] ;  /* 0x000d2c00011c7983 */ /* 0x000ea40000300800 */
[----:B------:R-:W-:-:S05]  /*1f8b0*/  @!P6 IMAD.IADD R9, R9, 0x1, -R0 ;  /* 0x000000010909e824 */ /* 0x000fca00078e0a00 */
[----:B------:R-:W-:-:S13]  /*1f8c0*/  ISETP.GT.U32.AND P6, PT, R0, R9, PT ;  /* 0x000000090000720c */ /* 0x000fda0003fc4070 */
[----:B------:R-:W-:Y:S01]  /*1f8d0*/  @!P6 IMAD.IADD R9, R9, 0x1, -R0 ;  /* 0x000000010909e824 */ /* 0x000fe200078e0a00 */
[----:B----4-:R-:W-:Y:S02]  /*1f8e0*/  IABS R21, R27 ;  /* 0x0000001b00157213 */ /* 0x010fe40000000000 */
[----:B------:R-:W-:Y:S02]  /*1f8f0*/  ISETP.GE.AND P6, PT, R27, RZ, PT ;  /* 0x000000ff1b00720c */ /* 0x000fe40003fc6270 */
[----:B------:R-:W4:Y:S01]  /*1f900*/  LDL.LU R27, [R1+0xd30] ;  /* 0x000d3000011b7983 */ /* 0x000f220000300800 */
[----:B------:R-:W-:Y:S01]  /*1f910*/  ISETP.GT.U32.AND P0, PT, R0, R8, PT ;  /* 0x000000080000720c */ /* 0x000fe20003f04070 */
[----:B------:R-:W-:-:S04]  /*1f920*/  IMAD.MOV.U32 R10, RZ, RZ, R18 ;  /* 0x000000ffff0a7224 */ /* 0x000fc800078e0012 */
[----:B------:R-:W-:-:S04]  /*1f930*/  IMAD.HI.U32 R18, R6, R10, RZ ;  /* 0x0000000a06127227 */ /* 0x000fc800078e00ff */
[----:B------:R-:W-:-:S04]  /*1f940*/  IMAD.MOV R18, RZ, RZ, -R18 ;  /* 0x000000ffff127224 */ /* 0x000fc800078e0a12 */
[----:B------:R-:W-:Y:S02]  /*1f950*/  @!P0 IMAD.IADD R8, R8, 0x1, -R0 ;  /* 0x0000000108088824 */ /* 0x000fe400078e0a00 */
[----:B------:R-:W-:Y:S02]  /*1f960*/  IMAD R10, R0, R18, R10 ;  /* 0x00000012000a7224 */ /* 0x000fe400078e020a */
[----:B------:R-:W-:Y:S01]  /*1f970*/  IMAD.HI.U32 R18, R6, R7, RZ ;  /* 0x0000000706127227 */ /* 0x000fe200078e00ff */
[C---:B------:R-:W-:Y:S02]  /*1f980*/  ISETP.GT.U32.AND P0, PT, R0.reuse, R8, PT ;  /* 0x000000080000720c */ /* 0x040fe40003f04070 */
[----:B------:R-:W-:Y:S01]  /*1f990*/  ISETP.GT.U32.AND P1, PT, R0, R10, PT ;  /* 0x0000000a0000720c */ /* 0x000fe20003f24070 */
[----:B------:R-:W-:Y:S02]  /*1f9a0*/  IMAD.MOV R18, RZ, RZ, -R18 ;  /* 0x000000ffff127224 */ /* 0x000fe400078e0a12 */
[----:B------:R-:W-:-:S04]  /*1f9b0*/  IMAD.HI.U32 R2, R6, R21, RZ ;  /* 0x0000001506027227 */ /* 0x000fc800078e00ff */
[----:B------:R-:W-:Y:S02]  /*1f9c0*/  IMAD R7, R0, R18, R7 ;  /* 0x0000001200077224 */ /* 0x000fe400078e0207 */
[----:B------:R-:W-:Y:S02]  /*1f9d0*/  IMAD.MOV R2, RZ, RZ, -R2 ;  /* 0x000000ffff027224 */ /* 0x000fe400078e0a02 */
[--C-:B------:R-:W-:Y:S01]  /*1f9e0*/  @!P0 IMAD.IADD R8, R8, 0x1, -R0.reuse ;  /* 0x0000000108088824 */ /* 0x100fe200078e0a00 */
[----:B------:R-:W-:Y:S01]  /*1f9f0*/  ISETP.GT.U32.AND P0, PT, R0, R7, PT ;  /* 0x000000070000720c */ /* 0x000fe20003f04070 */
[----:B------:R-:W-:Y:S02]  /*1fa00*/  @!P1 IMAD.IADD R10, R10, 0x1, -R0 ;  /* 0x000000010a0a9824 */ /* 0x000fe400078e0a00 */
[C---:B------:R-:W-:Y:S02]  /*1fa10*/  IMAD R21, R0.reuse, R2, R21 ;  /* 0x0000000200157224 */ /* 0x040fe400078e0215 */
[----:B------:R-:W-:Y:S01]  /*1fa20*/  @!P2 IMAD.MOV R9, RZ, RZ, -R9 ;  /* 0x000000ffff09a224 */ /* 0x000fe200078e0a09 */
[C---:B------:R-:W-:Y:S01]  /*1fa30*/  ISETP.GT.U32.AND P1, PT, R0.reuse, R10, PT ;  /* 0x0000000a0000720c */ /* 0x040fe20003f24070 */
[----:B------:R-:W-:Y:S01]  /*1fa40*/  IMAD.MOV.U32 R11, RZ, RZ, R8 ;  /* 0x000000ffff0b7224 */ /* 0x000fe200078e0008 */
[----:B------:R-:W-:-:S03]  /*1fa50*/  ISETP.GT.U32.AND P2, PT, R0, R21, PT ;  /* 0x000000150000720c */ /* 0x000fc60003f44070 */
[----:B------:R-:W-:Y:S02]  /*1fa60*/  @!P4 IMAD.MOV R11, RZ, RZ, -R11 ;  /* 0x000000ffff0bc224 */ /* 0x000fe400078e0a0b */
[--C-:B------:R-:W-:Y:S01]  /*1fa70*/  @!P0 IMAD.IADD R7, R7, 0x1, -R0.reuse ;  /* 0x0000000107078824 */ /* 0x100fe200078e0a00 */
[----:B------:R0:W-:Y:S04]  /*1fa80*/  STL [R1+0x50], R9 ;  /* 0x0000500901007387 */ /* 0x0001e80000100800 */
[----:B------:R-:W-:Y:S01]  /*1fa90*/  STL [R1+0x134], R11 ;  /* 0x0001340b01007387 */ /* 0x000fe20000100800 */
[----:B------:R-:W-:Y:S01]  /*1faa0*/  ISETP.GT.U32.AND P0, PT, R0, R7, PT ;  /* 0x000000070000720c */ /* 0x000fe20003f04070 */
[--C-:B------:R-:W-:Y:S02]  /*1fab0*/  @!P1 IMAD.IADD R10, R10, 0x1, -R0.reuse ;  /* 0x000000010a0a9824 */ /* 0x100fe400078e0a00 */
[----:B------:R-:W-:-:S05]  /*1fac0*/  @!P2 IMAD.IADD R21, R21, 0x1, -R0 ;  /* 0x000000011515a824 */ /* 0x000fca00078e0a00 */
[----:B------:R-:W-:-:S05]  /*1fad0*/  ISETP.GT.U32.AND P2, PT, R0, R21, PT ;  /* 0x000000150000720c */ /* 0x000fca0003f44070 */
[----:B------:R-:W-:Y:S01]  /*1fae0*/  @!P0 IMAD.IADD R7, R7, 0x1, -R0 ;  /* 0x0000000107078824 */ /* 0x000fe200078e0a00 */
[----:B---3--:R-:W-:Y:S02]  /*1faf0*/  IABS R19, R25 ;  /* 0x0000001900137213 */ /* 0x008fe40000000000 */
[----:B------:R-:W-:Y:S02]  /*1fb00*/  ISETP.GE.AND P4, PT, R25, RZ, PT ;  /* 0x000000ff1900720c */ /* 0x000fe40003f86270 */
[----:B------:R-:W3:Y:S01]  /*1fb10*/  LDL.LU R25, [R1+0xd34] ;  /* 0x000d340001197983 */ /* 0x000ee20000300800 */
[----:B------:R-:W-:Y:S02]  /*1fb20*/  IABS R18, R26 ;  /* 0x0000001a00127213 */ /* 0x000fe40000000000 */
[----:B------:R-:W-:Y:S02]  /*1fb30*/  ISETP.GE.AND P1, PT, R26, RZ, PT ;  /* 0x000000ff1a00720c */ /* 0x000fe40003f26270 */
[----:B------:R-:W-:Y:S01]  /*1fb40*/  IABS R2, R5 ;  /* 0x0000000500027213 */ /* 0x000fe20000000000 */
[----:B------:R-:W3:Y:S01]  /*1fb50*/  LDL.LU R26, [R1+0xd38] ;  /* 0x000d3800011a7983 */ /* 0x000ee20000300800 */
[----:B0-----:R-:W-:-:S04]  /*1fb60*/  IMAD.HI.U32 R9, R6, R18, RZ ;  /* 0x0000001206097227 */ /* 0x001fc800078e00ff */
[----:B------:R-:W-:-:S04]  /*1fb70*/  IMAD.HI.U32 R8, R6, R2, RZ ;  /* 0x0000000206087227 */ /* 0x000fc800078e00ff */
[----:B------:R-:W-:Y:S02]  /*1fb80*/  IMAD.MOV R9, RZ, RZ, -R9 ;  /* 0x000000ffff097224 */ /* 0x000fe400078e0a09 */
[----:B------:R-:W-:Y:S02]  /*1fb90*/  IMAD.MOV R8, RZ, RZ, -R8 ;  /* 0x000000ffff087224 */ /* 0x000fe400078e0a08 */
[C---:B------:R-:W-:Y:S02]  /*1fba0*/  IMAD R18, R0.reuse, R9, R18 ;  /* 0x0000000900127224 */ /* 0x040fe400078e0212 */
[C---:B------:R-:W-:Y:S02]  /*1fbb0*/  IMAD R2, R0.reuse, R8, R2 ;  /* 0x0000000800027224 */ /* 0x040fe400078e0202 */
[----:B------:R-:W-:Y:S01]  /*1fbc0*/  IMAD.MOV.U32 R9, RZ, RZ, R7 ;  /* 0x000000ffff097224 */ /* 0x000fe200078e0007 */
[----:B------:R-:W-:Y:S01]  /*1fbd0*/  ISETP.GT.U32.AND P0, PT, R0, R18, PT ;  /* 0x000000120000720c */ /* 0x000fe20003f04070 */
[----:B------:R-:W-:-:S02]  /*1fbe0*/  @!P2 IMAD.IADD R21, R21, 0x1, -R0 ;  /* 0x000000011515a824 */ /* 0x000fc400078e0a00 */
[----:B------:R-:W-:Y:S01]  /*1fbf0*/  @!P3 IMAD.MOV R9, RZ, RZ, -R9 ;  /* 0x000000ffff09b224 */ /* 0x000fe200078e0a09 */
[----:B------:R-:W-:Y:S02]  /*1fc00*/  ISETP.GT.U32.AND P3, PT, R0, R2, PT ;  /* 0x000000020000720c */ /* 0x000fe40003f64070 */
[----:B------:R-:W-:Y:S01]  /*1fc10*/  ISETP.GE.AND P2, PT, R5, RZ, PT ;  /* 0x000000ff0500720c */ /* 0x000fe20003f46270 */
[----:B------:R-:W-:Y:S02]  /*1fc20*/  IMAD.MOV.U32 R5, RZ, RZ, R21 ;  /* 0x000000ffff057224 */ /* 0x000fe400078e0015 */
[----:B------:R-:W-:Y:S02]  /*1fc30*/  @!P5 IMAD.MOV R10, RZ, RZ, -R10 ;  /* 0x000000ffff0ad224 */ /* 0x000fe400078e0a0a */
[----:B------:R-:W-:-:S03]  /*1fc40*/  @!P6 IMAD.MOV R5, RZ, RZ, -R5 ;  /* 0x000000ffff05e224 */ /* 0x000fc600078e0a05 */
[----:B------:R2:W-:Y:S01]  /*1fc50*/  STL [R1+0x38], R10 ;  /* 0x0000380a01007387 */ /* 0x0005e20000100800 */
[----:B------:R-:W-:-:S03]  /*1fc60*/  @!P0 IMAD.IADD R18, R18, 0x1, -R0 ;  /* 0x0000000112128824 */ /* 0x000fc600078e0a00 */
[----:B------:R-:W-:Y:S01]  /*1fc70*/  STL [R1+0x108], R9 ;  /* 0x0001080901007387 */ /* 0x000fe20000100800 */
[----:B------:R-:W-:-:S03]  /*1fc80*/  @!P3 IMAD.IADD R2, R2, 0x1, -R0 ;  /* 0x000000010202b824 */ /* 0x000fc600078e0a00 */
[----:B------:R-:W3:Y:S04]  /*1fc90*/  LDL.LU R29, [R1+0xd3c] ;  /* 0x000d3c00011d7983 */ /* 0x000ee80000300800 */
[----:B------:R0:W-:Y:S01]  /*1fca0*/  STL [R1+0xf8], R5 ;  /* 0x0000f80501007387 */ /* 0x0001e20000100800 */
[----:B------:R-:W-:Y:S02]  /*1fcb0*/  ISETP.GT.U32.AND P0, PT, R0, R18, PT ;  /* 0x000000120000720c */ /* 0x000fe40003f04070 */
[----:B--2---:R-:W-:Y:S01]  /*1fcc0*/  IABS R10, R4 ;  /* 0x00000004000a7213 */ /* 0x004fe20000000000 */
[----:B0-----:R-:W2:Y:S01]  /*1fcd0*/  LDL.LU R5, [R1+0xd40] ;  /* 0x000d400001057983 */ /* 0x001ea20000300800 */
[----:B------:R-:W-:Y:S02]  /*1fce0*/  ISETP.GE.AND P3, PT, R4, RZ, PT ;  /* 0x000000ff0400720c */ /* 0x000fe40003f66270 */
[----:B------:R-:W-:Y:S01]  /*1fcf0*/  IABS R8, R28 ;  /* 0x0000001c00087213 */ /* 0x000fe20000000000 */
[----:B------:R-:W2:Y:S04]  /*1fd00*/  LDL.LU R4, [R1+0xd44] ;  /* 0x000d440001047983 */ /* 0x000ea80000300800 */
[----:B------:R-:W-:-:S04]  /*1fd10*/  IMAD.HI.U32 R9, R6, R8, RZ ;  /* 0x0000000806097227 */ /* 0x000fc800078e00ff */
[----:B------:R-:W-:-:S04]  /*1fd20*/  IMAD.MOV R9, RZ, RZ, -R9 ;  /* 0x000000ffff097224 */ /* 0x000fc800078e0a09 */
[----:B------:R-:W-:Y:S02]  /*1fd30*/  IMAD R8, R0, R9, R8 ;  /* 0x0000000900087224 */ /* 0x000fe400078e0208 */
[----:B------:R-:W-:-:S03]  /*1fd40*/  @!P0 IMAD.IADD R18, R18, 0x1, -R0 ;  /* 0x0000000112128824 */ /* 0x000fc600078e0a00 */
[----:B------:R-:W-:-:S13]  /*1fd50*/  ISETP.GT.U32.AND P0, PT, R0, R8, PT ;  /* 0x000000080000720c */ /* 0x000fda0003f04070 */
[----:B------:R-:W-:Y:S01]  /*1fd60*/  @!P0 IMAD.IADD R8, R8, 0x1, -R0 ;  /* 0x0000000108088824 */ /* 0x000fe200078e0a00 */
[----:B----4-:R-:W-:Y:S02]  /*1fd70*/  IABS R7, R27 ;  /* 0x0000001b00077213 */ /* 0x010fe40000000000 */
[----:B------:R-:W-:Y:S02]  /*1fd80*/  ISETP.GE.AND P0, PT, R27, RZ, PT ;  /* 0x000000ff1b00720c */ /* 0x000fe40003f06270 */
[----:B------:R-:W4:Y:S01]  /*1fd90*/  LDL.LU R27, [R1+0xd48] ;  /* 0x000d4800011b7983 */ /* 0x000f220000300800 */
        /* <DEDUP_REMOVED lines=8> */
[----:B------:R-:W-:Y:S02]  /*1fe20*/  IMAD R10, R0, R20, R10 ;  /* 0x00000014000a7224 */ /* 0x000fe400078e020a */
[----:B------:R-:W-:-:S06]  /*1fe30*/  IMAD.HI.U32 R20, R6, R7, RZ ;  /* 0x0000000706147227 */ /* 0x000fcc00078e00ff */
[----:B------:R-:W-:Y:S01]  /*1fe40*/  @!P5 IMAD.IADD R19, R19, 0x1, -R0 ;  /* 0x000000011313d824 */ /* 0x000fe200078e0a00 */
[----:B------:R-:W-:Y:S01]  /*1fe50*/  ISETP.GT.U32.AND P5, PT, R0, R10, PT ;  /* 0x0000000a0000720c */ /* 0x000fe20003fa4070 */
[----:B------:R-:W-:-:S04]  /*1fe60*/  IMAD.MOV R20, RZ, RZ, -R20 ;  /* 0x000000ffff147224 */ /* 0x000fc800078e0a14 */
[C---:B------:R-:W-:Y:S01]  /*1fe70*/  IMAD R7, R0.reuse, R20, R7 ;  /* 0x0000001400077224 */ /* 0x040fe200078e0207 */
[----:B------:R-:W-:-:S07]  /*1fe80*/  ISETP.GT.U32.AND P6, PT, R0, R2, PT ;  /* 0x000000020000720c */ /* 0x000fce0003fc4070 */
[----:B------:R-:W-:Y:S01]  /*1fe90*/  @!P5 IMAD.IADD R10, R10, 0x1, -R0 ;  /* 0x000000010a0ad824 */ /* 0x000fe200078e0a00 */
[----:B------:R-:W-:Y:S01]  /*1fea0*/  ISETP.GT.U32.AND P5, PT, R0, R7, PT ;  /* 0x000000070000720c */ /* 0x000fe20003fa4070 */
[----:B------:R-:W-:Y:S02]  /*1feb0*/  IMAD.MOV.U32 R12, RZ, RZ, R19 ;  /* 0x000000ffff0c7224 */ /* 0x000fe400078e0013 */
[----:B------:R-:W-:Y:S02]  /*1fec0*/  IMAD.MOV.U32 R11, RZ, RZ, R18 ;  /* 0x000000ffff0b7224 */ /* 0x000fe400078e0012 */
[----:B------:R-:W-:Y:S02]  /*1fed0*/  @!P6 IMAD.IADD R2, R2, 0x1, -R0 ;  /* 0x000000010202e824 */ /* 0x000fe400078e0a00 */
[----:B------:R-:W-:-:S06]  /*1fee0*/  @!P4 IMAD.MOV R12, RZ, RZ, -R12 ;  /* 0x000000ffff0cc224 */ /* 0x000fcc00078e0a0c */
[----:B------:R-:W-:Y:S01]  /*1fef0*/  @!P5 IMAD.IADD R7, R7, 0x1, -R0 ;  /* 0x000000010707d824 */ /* 0x000fe200078e0a00 */
[----:B---3--:R-:W-:-:S04]  /*1ff00*/  IABS R22, R25 ;  /* 0x0000001900167213 */ /* 0x008fc80000000000 */
[----:B------:R-:W-:Y:S01]  /*1ff10*/  ISETP.GT.U32.AND P5, PT, R0, R7, PT ;  /* 0x000000070000720c */ /* 0x000fe20003fa4070 */
[----:B------:R-:W-:Y:S01]  /*1ff20*/  IMAD.HI.U32 R23, R6, R22, RZ ;  /* 0x0000001606177227 */ /* 0x000fe200078e00ff */
[----:B------:R-:W-:Y:S02]  /*1ff30*/  ISETP.GT.U32.AND P4, PT, R0, R10, PT ;  /* 0x0000000a0000720c */ /* 0x000fe40003f84070 */
[----:B------:R-:W-:Y:S01]  /*1ff40*/  IABS R9, R26 ;  /* 0x0000001a00097213 */ /* 0x000fe20000000000 */
[----:B------:R-:W-:Y:S01]  /*1ff50*/  IMAD.MOV R23, RZ, RZ, -R23 ;  /* 0x000000ffff177224 */ /* 0x000fe200078e0a17 */
[----:B------:R-:W-:Y:S01]  /*1ff60*/  @!P1 IADD3 R11, -R11, RZ, RZ ;  /* 0x000000ff0b0b9210 */ /* 0x000fe20007ffe1ff */
[----:B------:R-:W-:Y:S02]  /*1ff70*/  @!P2 IMAD.MOV R2, RZ, RZ, -R2 ;  /* 0x000000ffff02a224 */ /* 0x000fe400078e0a02 */
[----:B------:R-:W-:Y:S01]  /*1ff80*/  IMAD.HI.U32 R21, R6, R9, RZ ;  /* 0x0000000906157227 */ /* 0x000fe200078e00ff */
[----:B------:R-:W-:Y:S03]  /*1ff90*/  STL [R1+0x34], R12 ;  /* 0x0000340c01007387 */ /* 0x000fe60000100800 */
[----:B------:R-:W-:-:S02]  /*1ffa0*/  IMAD.MOV R21, RZ, RZ, -R21 ;  /* 0x000000ffff157224 */ /* 0x000fc400078e0a15 */
[----:B------:R-:W-:Y:S01]  /*1ffb0*/  IMAD R22, R0, R23, R22 ;  /* 0x0000001700167224 */ /* 0x000fe200078e0216 */
[----:B------:R0:W-:Y:S01]  /*1ffc0*/  STL [R1+0x30], R11 ;  /* 0x0000300b01007387 */ /* 0x0001e20000100800 */
[----:B------:R-:W-:Y:S01]  /*1ffd0*/  ISETP.GE.AND P6, PT, R28, RZ, PT ;  /* 0x000000ff1c00720c */ /* 0x000fe20003fc6270 */
[C---:B------:R-:W-:Y:S02]  /*1ffe0*/  IMAD R9, R0.reuse, R21, R9 ;  /* 0x0000001500097224 */ /* 0x040fe400078e0209 */
[----:B------:R1:W-:Y:S01]  /*1fff0*/  STL [R1+0xd8], R2 ;  /* 0x0000d80201007387 */ /* 0x0003e20000100800 */
[----:B------:R-:W-:Y:S01]  /*20000*/  ISETP.GT.U32.AND P2, PT, R0, R22, PT ;  /* 0x000000160000720c */ /* 0x000fe20003f44070 */
[--C-:B------:R-:W-:Y:S02]  /*20010*/  @!P5 IMAD.IADD R7, R7, 0x1, -R0.reuse ;  /* 0x000000010707d824 */ /* 0x100fe400078e0a00 */
[----:B------:R-:W3:Y:S01]  /*20020*/  LDL.LU R28, [R1+0xd4c] ;  /* 0x000d4c00011c7983 */ /* 0x000ee20000300800 */
[----:B------:R-:W-:Y:S01]  /*20030*/  ISETP.GE.AND P5, PT, R25, RZ, PT ;  /* 0x000000ff1900720c */ /* 0x000fe20003fa6270 */
[--C-:B------:R-:W-:Y:S01]  /*20040*/  @!P4 IMAD.IADD R10, R10, 0x1, -R0.reuse ;  /* 0x000000010a0ac824 */ /* 0x100fe200078e0a00 */
[C---:B------:R-:W-:Y:S01]  /*20050*/  ISETP.GT.U32.AND P4, PT, R0.reuse, R9, PT ;  /* 0x000000090000720c */ /* 0x040fe20003f84070 */
[----:B------:R-:W3:Y:S04]  /*20060*/  LDL.LU R25, [R1+0xd50] ;  /* 0x000d500001197983 */ /* 0x000ee80000300800 */
[----:B0-----:R-:W3:Y:S01]  /*20070*/  LDL.LU R11, [R1+0xd54] ;  /* 0x000d5400010b7983 */ /* 0x001ee20000300800 */
[----:B------:R-:W-:Y:S01]  /*20080*/  ISETP.GT.U32.AND P1, PT, R0, R8, PT ;  /* 0x000000080000720c */ /* 0x000fe20003f24070 */
[----:B------:R-:W-:Y:S01]  /*20090*/  @!P2 IMAD.IADD R22, R22, 0x1, -R0 ;  /* 0x000000011616a824 */ /* 0x000fe200078e0a00 */
[----:B------:R-:W-:-:S02]  /*200a0*/  ISETP.GE.AND P2, PT, R26, RZ, PT ;  /* 0x000000ff1a00720c */ /* 0x000fc40003f46270 */
[----:B------:R-:W3:Y:S03]  /*200b0*/  LDL.LU R26, [R1+0xd58] ;  /* 0x000d5800011a7983 */ /* 0x000ee60000300800 */
[----:B------:R-:W-:Y:S02]  /*200c0*/  @!P4 IMAD.IADD R9, R9, 0x1, -R0 ;  /* 0x000000010909c824 */ /* 0x000fe400078e0a00 */
[----:B------:R-:W-:-:S03]  /*200d0*/  @!P3 IMAD.MOV R10, RZ, RZ, -R10 ;  /* 0x000000ffff0ab224 */ /* 0x000fc600078e0a0a */
[----:B------:R-:W-:Y:S01]  /*200e0*/  ISETP.GT.U32.AND P3, PT, R0, R9, PT ;  /* 0x000000090000720c */ /* 0x000fe20003f64070 */
[----:B------:R-:W-:Y:S02]  /*200f0*/  @!P1 IMAD.IADD R8, R8, 0x1, -R0 ;  /* 0x0000000108089824 */ /* 0x000fe400078e0a00 */
[----:B------:R-:W-:Y:S02]  /*20100*/  IMAD.MOV.U32 R15, RZ, RZ, R7 ;  /* 0x000000ffff0f7224 */ /* 0x000fe400078e0007 */
[----:B------:R-:W-:Y:S01]  /*20110*/  IMAD.MOV.U32 R14, RZ, RZ, R8 ;  /* 0x000000ffff0e7224 */ /* 0x000fe200078e0008 */
[----:B--2---:R-:W-:-:S05]  /*20120*/  IABS R23, R4 ;  /* 0x0000000400177213 */ /* 0x004fca0000000000 */
[----:B-1----:R-:W-:-:S04]  /*20130*/  IMAD.HI.U32 R2, R6, R23, RZ ;  /* 0x0000001706027227 */ /* 0x002fc800078e00ff */
[----:B------:R-:W-:Y:S02]  /*20140*/  IMAD.MOV R2, RZ, RZ, -R2 ;  /* 0x000000ffff027224 */ /* 0x000fe400078e0a02 */
[----:B------:R-:W-:Y:S02]  /*20150*/  @!P6 IMAD.MOV R14, RZ, RZ, -R14 ;  /* 0x000000ffff0ee224 */ /* 0x000fe400078e0a0e */
[C---:B------:R-:W-:Y:S02]  /*20160*/  IMAD R23, R0.reuse, R2, R23 ;  /* 0x0000000200177224 */ /* 0x040fe400078e0217 */
[----:B------:R-:W-:Y:S01]  /*20170*/  @!P0 IMAD.MOV R15, RZ, RZ, -R15 ;  /* 0x000000ffff0f8224 */ /* 0x000fe200078e0a0f */
[----:B------:R-:W-:Y:S01]  /*20180*/  STL [R1+0x8c], R10 ;  /* 0x00008c0a01007387 */ /* 0x000fe20000100800 */
[----:B------:R-:W-:Y:S01]  /*20190*/  @!P3 IMAD.IADD R9, R9, 0x1, -R0 ;  /* 0x000000010909b824 */ /* 0x000fe200078e0a00 */
[----:B------:R-:W-:Y:S02]  /*201a0*/  ISETP.GT.U32.AND P3, PT, R0, R23, PT ;  /* 0x000000170000720c */ /* 0x000fe40003f64070 */
[----:B------:R-:W-:Y:S01]  /*201b0*/  STL [R1+0x3d04], R14 ;  /* 0x003d040e01007387 */ /* 0x000fe20000100800 */
[----:B------:R-:W-:-:S02]  /*201c0*/  IABS R20, R29 ;  /* 0x0000001d00147213 */ /* 0x000fc40000000000 */
[----:B------:R-:W-:Y:S01]  /*201d0*/  ISETP.GE.AND P6, PT, R29, RZ, PT ;  /* 0x000000ff1d00720c */ /* 0x000fe20003fc6270 */
[----:B------:R-:W-:Y:S04]  /*201e0*/  STL [R1+0x3d08], R15 ;  /* 0x003d080f01007387 */ /* 0x000fe80000100800 */
[----:B------:R-:W2:Y:S01]  /*201f0*/  LDL.LU R29, [R1+0xd5c] ;  /* 0x000d5c00011d7983 */ /* 0x000ea20000300800 */
[----:B------:R-:W-:Y:S01]  /*20200*/  IABS R21, R5 ;  /* 0x0000000500157213 */ /* 0x000fe20000000000 */
[----:B------:R-:W-:-:S04]  /*20210*/  IMAD.HI.U32 R19, R6, R20, RZ ;  /* 0x0000001406137227 */ /* 0x000fc800078e00ff */
[----:B------:R-:W-:Y:S02]  /*20220*/  IMAD.MOV R18, RZ, RZ, -R19 ;  /* 0x000000ffff127224 */ /* 0x000fe400078e0a13 */
[----:B------:R-:W-:Y:S02]  /*20230*/  IMAD.MOV.U32 R19, RZ, RZ, R21 ;  /* 0x000000ffff137224 */ /* 0x000fe400078e0015 */
[----:B------:R-:W-:Y:S01]  /*20240*/  @!P3 IMAD.IADD R23, R23, 0x1, -R0 ;  /* 0x000000011717b824 */ /* 0x000fe200078e0a00 */
[----:B----4-:R-:W-:Y:S02]  /*20250*/  IABS R21, R27 ;  /* 0x0000001b00157213 */ /* 0x010fe40000000000 */
[----:B------:R-:W-:Y:S02]  /*20260*/  ISETP.GE.AND P3, PT, R27, RZ, PT ;  /* 0x000000ff1b00720c */ /* 0x000fe40003f66270 */
[----:B------:R-:W4:Y:S01]  /*20270*/  LDL.LU R27, [R1+0xd60] ;  /* 0x000d6000011b7983 */ /* 0x000f220000300800 */
[----:B------:R-:W-:-:S02]  /*20280*/  IMAD R18, R0, R18, R20 ;  /* 0x0000001200127224 */ /* 0x000fc400078e0214 */
[----:B------:R-:W-:-:S04]  /*20290*/  IMAD.HI.U32 R20, R6, R19, RZ ;  /* 0x0000001306147227 */ /* 0x000fc800078e00ff */
[----:B------:R-:W-:Y:S01]  /*202a0*/  IMAD.MOV R20, RZ, RZ, -R20 ;  /* 0x000000ffff147224 */ /* 0x000fe200078e0a14 */
[----:B------:R-:W-:-:S03]  /*202b0*/  ISETP.GT.U32.AND P1, PT, R0, R18, PT ;  /* 0x000000120000720c */ /* 0x000fc60003f24070 */
[----:B------:R-:W-:Y:S02]  /*202c0*/  IMAD R19, R0, R20, R19 ;  /* 0x0000001400137224 */ /* 0x000fe400078e0213 */
[----:B------:R-:W-:-:S03]  /*202d0*/  IMAD.HI.U32 R2, R6, R21, RZ ;  /* 0x0000001506027227 */ /* 0x000fc600078e00ff */
[----:B------:R-:W-:Y:S01]  /*202e0*/  ISETP.GT.U32.AND P0, PT, R0, R19, PT ;  /* 0x000000130000720c */ /* 0x000fe20003f04070 */
[----:B------:R-:W-:-:S04]  /*202f0*/  IMAD.MOV R2, RZ, RZ, -R2 ;  /* 0x000000ffff027224 */ /* 0x000fc800078e0a02 */
[----:B------:R-:W-:Y:S02]  /*20300*/  @!P1 IMAD.IADD R18, R18, 0x1, -R0 ;  /* 0x0000000112129824 */ /* 0x000fe400078e0a00 */
[----:B------:R-:W-:-:S03]  /*20310*/  IMAD R21, R0, R2, R21 ;  /* 0x0000000200157224 */ /* 0x000fc600078e0215 */
[----:B------:R-:W-:-:S03]  /*20320*/  ISETP.GT.U32.AND P1, PT, R0, R18, PT ;  /* 0x000000120000720c */ /* 0x000fc60003f24070 */
[----:B------:R-:W-:Y:S01]  /*20330*/  @!P0 IMAD.IADD R19, R19, 0x1, -R0 ;  /* 0x0000000113138824 */ /* 0x000fe200078e0a00 */
[C---:B------:R-:W-:Y:S02]  /*20340*/  ISETP.GT.U32.AND P0, PT, R0.reuse, R21, PT ;  /* 0x000000150000720c */ /* 0x040fe40003f04070 */
[----:B------:R-:W-:-:S07]  /*20350*/  ISETP.GT.U32.AND P4, PT, R0, R22, PT ;  /* 0x000000160000720c */ /* 0x000fce0003f84070 */
[--C-:B------:R-:W-:Y:S01]  /*20360*/  @!P1 IMAD.IADD R18, R18, 0x1, -R0.reuse ;  /* 0x0000000112129824 */ /* 0x100fe200078e0a00 */
[----:B------:R-:W-:Y:S01]  /*20370*/  ISETP.GE.AND P1, PT, R4, RZ, PT ;  /* 0x000000ff0400720c */ /* 0x000fe20003f26270 */
[----:B------:R-:W-:Y:S02]  /*20380*/  IMAD.MOV.U32 R4, RZ, RZ, R9 ;  /* 0x000000ffff047224 */ /* 0x000fe400078e0009 */
[--C-:B------:R-:W-:Y:S02]  /*20390*/  @!P0 IMAD.IADD R21, R21, 0x1, -R0.reuse ;  /* 0x0000000115158824 */ /* 0x100fe400078e0a00 */
[----:B------:R-:W-:Y:S01]  /*203a0*/  @!P4 IMAD.IADD R22, R22, 0x1, -R0 ;  /* 0x000000011616c824 */ /* 0x000fe200078e0a00 */
[----:B------:R-:W-:Y:S01]  /*203b0*/  ISETP.GE.AND P4, PT, R5, RZ, PT ;  /* 0x000000ff0500720c */ /* 0x000fe20003f86270 */
[----:B------:R-:W-:Y:S01]  /*203c0*/  @!P2 IMAD.MOV R4, RZ, RZ, -R4 ;  /* 0x000000ffff04a224 */ /* 0x000fe200078e0a04 */
[C---:B------:R-:W-:Y:S01]  /*203d0*/  ISETP.GT.U32.AND P2, PT, R0.reuse, R21, PT ;  /* 0x000000150000720c */ /* 0x040fe20003f44070 */
[----:B------:R-:W-:Y:S01]  /*203e0*/  IMAD.MOV.U32 R5, RZ, RZ, R22 ;  /* 0x000000ffff057224 */ /* 0x000fe200078e0016 */
[----:B------:R-:W-:-:S03]  /*203f0*/  ISETP.GT.U32.AND P0, PT, R0, R19, PT ;  /* 0x000000130000720c */ /* 0x000fc60003f04070 */
[----:B------:R-:W-:Y:S01]  /*20400*/  @!P5 IMAD.MOV R5, RZ, RZ, -R5 ;  /* 0x000000ffff05d224 */ /* 0x000fe200078e0a05 */
[----:B------:R-:W-:Y:S01]  /*20410*/  ISETP.GT.U32.AND P5, PT, R0, R23, PT ;  /* 0x000000170000720c */ /* 0x000fe20003fa4070 */
[----:B------:R-:W-:-:S03]  /*20420*/  @!P6 IMAD.MOV R18, RZ, RZ, -R18 ;  /* 0x000000ffff12e224 */ /* 0x000fc600078e0a12 */
[----:B------:R0:W-:Y:S03]  /*20430*/  STL [R1+0x3d0c], R5 ;  /* 0x003d0c0501007387 */ /* 0x0001e60000100800 */
[--C-:B------:R-:W-:Y:S01]  /*20440*/  @!P2 IMAD.IADD R21, R21, 0x1, -R0.reuse ;  /* 0x000000011515a824 */ /* 0x100fe200078e0a00 */
[----:B------:R1:W-:Y:S01]  /*20450*/  STL [R1+0x3d10], R4 ;  /* 0x003d100401007387 */ /* 0x0003e20000100800 */
[----:B------:R-:W-:-:S03]  /*20460*/  @!P0 IMAD.IADD R19, R19, 0x1, -R0 ;  /* 0x0000000113138824 */ /* 0x000fc600078e0a00 */
[----:B------:R-:W-:Y:S01]  /*20470*/  STL [R1+0x3d14], R18 ;  /* 0x003d141201007387 */ /* 0x000fe20000100800 */
[----:B------:R-:W-:-:S04]  /*20480*/  @!P5 IMAD.IADD R23, R23, 0x1, -R0 ;  /* 0x000000011717d824 */ /* 0x000fc800078e0a00 */
[----:B0-----:R-:W-:Y:S01]  /*20490*/  IMAD.MOV.U32 R5, RZ, RZ, R23 ;  /* 0x000000ffff057224 */ /* 0x001fe200078e0017 */
[----:B---3--:R-:W-:Y:S02]  /*204a0*/  IABS R20, R28 ;  /* 0x0000001c00147213 */ /* 0x008fe40000000000 */
[----:B------:R-:W-:-:S03]  /*204b0*/  IABS R10, R25 ;  /* 0x00000019000a7213 */ /* 0x000fc60000000000 */
[----:B------:R-:W-:Y:S01]  /*204c0*/  IMAD.HI.U32 R2, R6, R20, RZ ;  /* 0x0000001406027227 */ /* 0x000fe200078e00ff */
[----:B------:R-:W-:-:S03]  /*204d0*/  IABS R8, R11 ;  /* 0x0000000b00087213 */ /* 0x000fc60000000000 */
[----:B------:R-:W-:Y:S02]  /*204e0*/  IMAD.MOV R2, RZ, RZ, -R2 ;  /* 0x000000ffff027224 */ /* 0x000fe400078e0a02 */
[----:B------:R-:W-:-:S04]  /*204f0*/  IMAD.HI.U32 R24, R6, R10, RZ ;  /* 0x0000000a06187227 */ /* 0x000fc800078e00ff */
[----:B------:R-:W-:Y:S02]  /*20500*/  IMAD R20, R0, R2, R20 ;  /* 0x0000000200147224 */ /* 0x000fe400078e0214 */
[----:B------:R-:W-:Y:S01]  /*20510*/  IMAD.HI.U32 R7, R6, R8, RZ ;  /* 0x0000000806077227 */ /* 0x000fe200078e00ff */
[----:B------:R-:W-:-:S03]  /*20520*/  IABS R2, R26 ;  /* 0x0000001a00027213 */ /* 0x000fc60000000000 */
[----:B------:R-:W-:Y:S01]  /*20530*/  IMAD.MOV R24, RZ, RZ, -R24 ;  /* 0x000000ffff187224 */ /* 0x000fe200078e0a18 */
[C---:B------:R-:W-:Y:S01]  /*20540*/  ISETP.GT.U32.AND P6, PT, R0.reuse, R20, PT ;  /* 0x000000140000720c */ /* 0x040fe20003fc4070 */
[----:B------:R-:W-:Y:S02]  /*20550*/  IMAD.MOV R7, RZ, RZ, -R7 ;  /* 0x000000ffff077224 */ /* 0x000fe400078e0a07 */
[----:B------:R-:W-:Y:S01]  /*20560*/  IMAD R10, R0, R24, R10 ;  /* 0x00000018000a7224 */ /* 0x000fe200078e020a */
[----:B------:R-:W-:Y:S01]  /*20570*/  ISETP.GE.AND P2, PT, R28, RZ, PT ;  /* 0x000000ff1c00720c */ /* 0x000fe20003f46270 */
[----:B------:R-:W-:Y:S01]  /*20580*/  IMAD.MOV.U32 R9, RZ, RZ, R2 ;  /* 0x000000ffff097224 */ /* 0x000fe200078e0002 */
[----:B------:R-:W3:Y:S01]  /*20590*/  LDL.LU R28, [R1+0xd64] ;  /* 0x000d6400011c7983 */ /* 0x000ee20000300800 */
[C---:B------:R-:W-:Y:S01]  /*205a0*/  IMAD R8, R0.reuse, R7, R8 ;  /* 0x0000000700087224 */ /* 0x040fe200078e0208 */
[----:B------:R-:W-:Y:S01]  /*205b0*/  ISETP.GT.U32.AND P0, PT, R0, R10, PT ;  /* 0x0000000a0000720c */ /* 0x000fe20003f04070 */
[----:B------:R-:W-:-:S03]  /*205c0*/  IMAD.HI.U32 R22, R6, R9, RZ ;  /* 0x0000000906167227 */ /* 0x000fc600078e00ff */
[----:B------:R-:W-:Y:S01]  /*205d0*/  ISETP.GT.U32.AND P5, PT, R0, R8, PT ;  /* 0x000000080000720c */ /* 0x000fe20003fa4070 */
[----:B------:R-:W-:Y:S02]  /*205e0*/  IMAD.MOV R22, RZ, RZ, -R22 ;  /* 0x000000ffff167224 */ /* 0x000fe400078e0a16 */
[--C-:B------:R-:W-:Y:S02]  /*205f0*/  @!P6 IMAD.IADD R20, R20, 0x1, -R0.reuse ;  /* 0x000000011414e824 */ /* 0x100fe400078e0a00 */
[----:B------:R-:W-:Y:S02]  /*20600*/  IMAD R9, R0, R22, R9 ;  /* 0x0000001600097224 */ /* 0x000fe400078e0209 */
[----:B------:R-:W-:Y:S02]  /*20610*/  @!P1 IMAD.MOV R5, RZ, RZ, -R5 ;  /* 0x000000ffff059224 */ /* 0x000fe400078e0a05 */
[----:B------:R-:W-:Y:S01]  /*20620*/  @!P0 IMAD.IADD R10, R10, 0x1, -R0 ;  /* 0x000000010a0a8824 */ /* 0x000fe200078e0a00 */
[----:B------:R-:W-:-:S02]  /*20630*/  ISETP.GT.U32.AND P0, PT, R0, R20, PT ;  /* 0x000000140000720c */ /* 0x000fc40003f04070 */
[----:B------:R-:W-:Y:S01]  /*20640*/  ISETP.GT.U32.AND P1, PT, R0, R9, PT ;  /* 0x000000090000720c */ /* 0x000fe20003f24070 */
[----:B------:R-:W-:Y:S01]  /*20650*/  @!P5 IMAD.IADD R8, R8, 0x1, -R0 ;  /* 0x000000010808d824 */ /* 0x000fe200078e0a00 */
[----:B------:R-:W-:Y:S01]  /*20660*/  ISETP.GE.AND P6, PT, R25, RZ, PT ;  /* 0x000000ff1900720c */ /* 0x000fe20003fc6270 */
[----:B-1----:R-:W-:Y:S01]  /*20670*/  IMAD.MOV.U32 R4, RZ, RZ, R21 ;  /* 0x000000ffff047224 */ /* 0x002fe200078e0015 */
[----:B------:R-:W3:Y:S01]  /*20680*/  LDL.LU R25, [R1+0xd68] ;  /* 0x000d680001197983 */ /* 0x000ee20000300800 */
[----:B------:R-:W-:Y:S01]  /*20690*/  @!P4 IMAD.MOV R19, RZ, RZ, -R19 ;  /* 0x000000ffff13c224 */ /* 0x000fe200078e0a13 */
[C---:B------:R-:W-:Y:S01]  /*206a0*/  ISETP.GT.U32.AND P5, PT, R0.reuse, R8, PT ;  /* 0x000000080000720c */ /* 0x040fe20003fa4070 */
[----:B------:R-:W-:Y:S01]  /*206b0*/  @!P3 IMAD.MOV R4, RZ, RZ, -R4 ;  /* 0x000000ffff04b224 */ /* 0x000fe200078e0a04 */
[----:B------:R-:W-:Y:S02]  /*206c0*/  ISETP.GT.U32.AND P4, PT, R0, R10, PT ;  /* 0x0000000a0000720c */ /* 0x000fe40003f84070 */
[----:B------:R-:W-:Y:S01]  /*206d0*/  STL [R1+0x3d20], R19 ;  /* 0x003d201301007387 */ /* 0x000fe20000100800 */
[----:B------:R-:W-:Y:S01]  /*206e0*/  @!P0 IMAD.IADD R20, R20, 0x1, -R0 ;  /* 0x0000000114148824 */ /* 0x000fe200078e0a00 */
[----:B--2---:R-:W-:-:S05]  /*206f0*/  IABS R2, R29 ;  /* 0x0000001d00027213 */ /* 0x004fca0000000000 */
[----:B------:R-:W-:Y:S01]  /*20700*/  IMAD.HI.U32 R22, R6, R2, RZ ;  /* 0x0000000206167227 */ /* 0x000fe200078e00ff */
[----:B------:R-:W-:Y:S01]  /*20710*/  STL [R1+0x14], R5 ;  /* 0x0000140501007387 */ /* 0x000fe20000100800 */
[----:B------:R-:W-:Y:S02]  /*20720*/  ISETP.GE.AND P0, PT, R26, RZ, PT ;  /* 0x000000ff1a00720c */ /* 0x000fe40003f06270 */
[----:B------:R-:W-:Y:S01]  /*20730*/  IMAD.MOV R22, RZ, RZ, -R22 ;  /* 0x000000ffff167224 */ /* 0x000fe200078e0a16 */
[----:B------:R0:W-:Y:S01]  /*20740*/  STL [R1+0x18], R4 ;  /* 0x0000180401007387 */ /* 0x0001e20000100800 */
[----:B------:R-:W-:Y:S02]  /*20750*/  @!P1 IMAD.IADD R9, R9, 0x1, -R0 ;  /* 0x0000000109099824 */ /* 0x000fe400078e0a00 */
[----:B------:R-:W-:Y:S01]  /*20760*/  IMAD R2, R0, R22, R2 ;  /* 0x0000001600027224 */ /* 0x000fe200078e0202 */
[----:B------:R-:W2:Y:S01]  /*20770*/  LDL.LU R26, [R1+0xd6c] ;  /* 0x000d6c00011a7983 */ /* 0x000ea20000300800 */
[----:B------:R-:W-:Y:S01]  /*20780*/  ISETP.GE.AND P3, PT, R11, RZ, PT ;  /* 0x000000ff0b00720c */ /* 0x000fe20003f66270 */
[----:B------:R-:W-:-:S02]  /*20790*/  @!P5 IMAD.IADD R8, R8, 0x1, -R0 ;  /* 0x000000010808d824 */ /* 0x000fc400078e0a00 */
[----:B0-----:R-:W-:Y:S01]  /*207a0*/  IMAD.MOV.U32 R4, RZ, RZ, R20 ;  /* 0x000000ffff047224 */ /* 0x001fe200078e0014 */
[----:B------:R-:W-:Y:S01]  /*207b0*/  ISETP.GT.U32.AND P5, PT, R0, R2, PT ;  /* 0x000000020000720c */ /* 0x000fe20003fa4070 */
[----:B------:R-:W-:Y:S02]  /*207c0*/  @!P4 IMAD.IADD R10, R10, 0x1, -R0 ;  /* 0x000000010a0ac824 */ /* 0x000fe400078e0a00 */
[----:B------:R-:W-:Y:S01]  /*207d0*/  @!P2 IMAD.MOV R4, RZ, RZ, -R4 ;  /* 0x000000ffff04a224 */ /* 0x000fe200078e0a04 */
[----:B------:R-:W-:Y:S01]  /*207e0*/  ISETP.GT.U32.AND P2, PT, R0, R9, PT ;  /* 0x000000090000720c */ /* 0x000fe20003f44070 */
[----:B------:R-:W-:-:S04]  /*207f0*/  IMAD.MOV.U32 R5, RZ, RZ, R10 ;  /* 0x000000ffff057224 */ /* 0x000fc800078e000a */
[----:B------:R-:W-:-:S04]  /*20800*/  @!P6 IMAD.MOV R5, RZ, RZ, -R5 ;  /* 0x000000ffff05e224 */ /* 0x000fc800078e0a05 */
[----:B------:R-:W-:-:S04]  /*20810*/  @!P5 IMAD.IADD R2, R2, 0x1, -R0 ;  /* 0x000000010202d824 */ /* 0x000fc800078e0a00 */
[----:B------:R-:W-:Y:S01]  /*20820*/  @!P2 IMAD.IADD R9, R9, 0x1, -R0 ;  /* 0x000000010909a824 */ /* 0x000fe200078e0a00 */
[----:B------:R-:W-:Y:S02]  /*20830*/  ISETP.GT.U32.AND P5, PT, R0, R2, PT ;  /* 0x000000020000720c */ /* 0x000fe40003fa4070 */
[----:B------:R-:W-:-:S11]  /*20840*/  ISETP.GE.AND P4, PT, R29, RZ, PT ;  /* 0x000000ff1d00720c */ /* 0x000fd60003f86270 */
[----:B------:R-:W-:Y:S01]  /*20850*/  @!P5 IMAD.IADD R2, R2, 0x1, -R0 ;  /* 0x000000010202d824 */ /* 0x000fe200078e0a00 */
[----:B----4-:R-:W-:Y:S02]  /*20860*/  IABS R7, R27 ;  /* 0x0000001b00077213 */ /* 0x010fe40000000000 */
[----:B------:R-:W-:Y:S02]  /*20870*/  ISETP.GE.AND P1, PT, R27, RZ, PT ;  /* 0x000000ff1b00720c */ /* 0x000fe40003f26270 */
[----:B------:R-:W4:Y:S04]  /*20880*/  LDL.LU R27, [R1+0xd70] ;  /* 0x000d7000011b7983 */ /* 0x000f280000300800 */
[----:B------:R-:W4:Y:S04]  /*20890*/  LDL.LU R18, [R1+0xd74] ;  /* 0x000d740001127983 */ /* 0x000f280000300800 */
[----:B------:R0:W-:Y:S02]  /*208a0*/  STL [R1+0x3c], R4 ;  /* 0x00003c0401007387 */ /* 0x0001e40000100800 */
[----:B0-----:R-:W-:-:S02]  /*208b0*/  IMAD.MOV.U32 R4, RZ, RZ, R8 ;  /* 0x000000ffff047224 */ /* 0x001fc400078e0008 */
[----:B------:R0:W-:Y:S02]  /*208c0*/  STL [R1+0x44], R5 ;  /* 0x0000440501007387 */ /* 0x0001e40000100800 */
[----:B------:R-:W-:Y:S02]  /*208d0*/  @!P3 IMAD.MOV R4, RZ, RZ, -R4 ;  /* 0x000000ffff04b224 */ /* 0x000fe400078e0a04 */
[----:B0-----:R-:W4:Y:S04]  /*208e0*/  LDL.LU R5, [R1+0xd78] ;  /* 0x000d780001057983 */ /* 0x001f280000300800 */
[----:B------:R0:W-:Y:S02]  /*208f0*/  STL [R1+0x4c], R4 ;  /* 0x00004c0401007387 */ /* 0x0001e40000100800 */
[----:B0-----:R-:W-:-:S04]  /*20900*/  IMAD.MOV.U32 R4, RZ, RZ, R9 ;  /* 0x000000ffff047224 */ /* 0x001fc800078e0009 */
[----:B------:R-:W-:-:S05]  /*20910*/  @!P0 IMAD.MOV R4, RZ, RZ, -R4 ;  /* 0x000000ffff048224 */ /* 0x000fca00078e0a04 */
[----:B------:R0:W-:Y:S04]  /*20920*/  STL [R1+0x24], R4 ;  /* 0x0000240401007387 */ /* 0x0001e80000100800 */
[----:B------:R-:W4:Y:S01]  /*20930*/  LDL.LU R15, [R1+0xd7c] ;  /* 0x000d7c00010f7983 */ /* 0x000f220000300800 */
[----:B0-----:R-:W-:-:S04]  /*20940*/  IMAD.MOV.U32 R4, RZ, RZ, R2 ;  /* 0x000000ffff047224 */ /* 0x001fc800078e0002 */
[----:B------:R-:W-:Y:S02]  /*20950*/  @!P4 IMAD.MOV R4, RZ, RZ, -R4 ;  /* 0x000000ffff04c224 */ /* 0x000fe400078e0a04 */
[----:B------:R-:W-:-:S03]  /*20960*/  IMAD.HI.U32 R21, R6, R7, RZ ;  /* 0x0000000706157227 */ /* 0x000fc600078e00ff */
[----:B------:R0:W-:Y:S04]  /*20970*/  STL [R1+0x2c], R4 ;  /* 0x00002c0401007387 */ /* 0x0001e80000100800 */
[----:B------:R-:W4:Y:S01]  /*20980*/  LDL.LU R14, [R1+0xd80] ;  /* 0x000d8000010e7983 */ /* 0x000f220000300800 */
[----:B------:R-:W-:-:S03]  /*20990*/  IADD3 R21, -R21, RZ, RZ ;  /* 0x000000ff15157210 */ /* 0x000fc60007ffe1ff */
[----:B------:R-:W4:Y:S02]  /*209a0*/  LDL.LU R17, [R1+0xd84] ;  /* 0x000d840001117983 */ /* 0x000f240000300800 */
[C---:B------:R-:W-:Y:S02]  /*209b0*/  IMAD R7, R0.reuse, R21, R7 ;  /* 0x0000001500077224 */ /* 0x040fe400078e0207 */
[----:B------:R-:W4:Y:S03]  /*209c0*/  LDL.LU R16, [R1+0xd88] ;  /* 0x000d880001107983 */ /* 0x000f260000300800 */
[----:B------:R-:W-:Y:S01]  /*209d0*/  ISETP.GT.U32.AND P6, PT, R0, R7, PT ;  /* 0x000000070000720c */ /* 0x000fe20003fc4070 */
[----:B------:R-:W4:Y:S04]  /*209e0*/  LDL.LU R13, [R1+0xd8c] ;  /* 0x000d8c00010d7983 */ /* 0x000f280000300800 */
[----:B------:R-:W4:Y:S04]  /*209f0*/  LDL.LU R12, [R1+0xd90] ;  /* 0x000d9000010c7983 */ /* 0x000f280000300800 */
[----:B------:R-:W4:Y:S04]  /*20a00*/  LDL.LU R11, [R1+0xd94] ;  /* 0x000d9400010b7983 */ /* 0x000f280000300800 */
[----:B------:R-:W-:-:S05]  /*20a10*/  @!P6 IMAD.IADD R7, R7, 0x1, -R0 ;  /* 0x000000010707e824 */ /* 0x000fca00078e0a00 */
[----:B------:R-:W-:-:S13]  /*20a20*/  ISETP.GT.U32.AND P6, PT, R0, R7, PT ;  /* 0x000000070000720c */ /* 0x000fda0003fc4070 */
[----:B------:R-:W-:-:S04]  /*20a30*/  @!P6 IMAD.IADD R7, R7, 0x1, -R0 ;  /* 0x000000010707e824 */ /* 0x000fc800078e0a00 */
[----:B0-----:R-:W-:-:S04]  /*20a40*/  IMAD.MOV.U32 R4, RZ, RZ, R7 ;  /* 0x000000ffff047224 */ /* 0x001fc800078e0007 */
[----:B------:R-:W-:-:S05]  /*20a50*/  @!P1 IMAD.MOV R4, RZ, RZ, -R4 ;  /* 0x000000ffff049224 */ /* 0x000fca00078e0a04 */
[----:B------:R0:W-:Y:S04]  /*20a60*/  STL [R1+0x1c], R4 ;  /* 0x00001c0401007387 */ /* 0x0001e80000100800 */
[----:B------:R-:W4:Y:S01]  /*20a70*/  LDL R29, [R1+0x9f0] ;  /* 0x0009f000011d7983 */ /* 0x000f220000100800 */
[----:B---3--:R-:W-:-:S05]  /*20a80*/  IABS R20, R28 ;  /* 0x0000001c00147213 */ /* 0x008fca0000000000 */
[----:B------:R-:W-:-:S04]  /*20a90*/  IMAD.HI.U32 R10, R6, R20, RZ ;  /* 0x00000014060a7227 */ /* 0x000fc800078e00ff */
[----:B------:R-:W-:-:S04]  /*20aa0*/  IMAD.MOV R10, RZ, RZ, -R10 ;  /* 0x000000ffff0a7224 */ /* 0x000fc800078e0a0a */
[----:B------:R-:W-:-:S05]  /*20ab0*/  IMAD R20, R0, R10, R20 ;  /* 0x0000000a00147224 */ /* 0x000fca00078e0214 */
[----:B------:R-:W-:Y:S02]  /*20ac0*/  ISETP.GT.U32.AND P5, PT, R0, R20, PT ;  /* 0x000000140000720c */ /* 0x000fe40003fa4070 */
[----:B------:R-:W-:-:S05]  /*20ad0*/  IABS R21, R25 ;  /* 0x0000001900157213 */ /* 0x000fca0000000000 */
[----:B------:R-:W-:-:S04]  /*20ae0*/  IMAD.HI.U32 R8, R6, R21, RZ ;  /* 0x0000001506087227 */ /* 0x000fc800078e00ff */
[----:B------:R-:W-:Y:S02]  /*20af0*/  IMAD.MOV R8, RZ, RZ, -R8 ;  /* 0x000000ffff087224 */ /* 0x000fe400078e0a08 */
[----:B------:R-:W-:Y:S02]  /*20b00*/  @!P5 IMAD.IADD R20, R20, 0x1, -R0 ;  /* 0x000000011414d824 */ /* 0x000fe400078e0a00 */
[----:B------:R-:W-:-:S03]  /*20b10*/  IMAD R21, R0, R8, R21 ;  /* 0x0000000800157224 */ /* 0x000fc600078e0215 */
[----:B------:R-:W-:Y:S02]  /*20b20*/  ISETP.GT.U32.AND P5, PT, R0, R20, PT ;  /* 0x000000140000720c */ /* 0x000fe40003fa4070 */
[----:B------:R-:W-:Y:S02]  /*20b30*/  ISETP.GE.AND P2, PT, R25, RZ, PT ;  /* 0x000000ff1900720c */ /* 0x000fe40003f46270 */
[----:B--2---:R-:W-:-:S09]  /*20b40*/  IABS R22, R26 ;  /* 0x0000001a00167213 */ /* 0x004fd20000000000 */
[----:B------:R-:W-:Y:S02]  /*20b50*/  @!P5 IMAD.IADD R20, R20, 0x1, -R0 ;  /* 0x000000011414d824 */ /* 0x000fe400078e0a00 */
[----:B------:R-:W-:Y:S01]  /*20b60*/  IMAD.HI.U32 R2, R6, R22, RZ ;  /* 0x0000001606027227 */ /* 0x000fe200078e00ff */
[----:B------:R-:W-:-:S03]  /*20b70*/  ISETP.GT.U32.AND P4, PT, R0, R21, PT ;  /* 0x000000150000720c */ /* 0x000fc60003f84070 */
[----:B------:R-:W-:-:S04]  /*20b80*/  IMAD.MOV R2, RZ, RZ, -R2 ;  /* 0x000000ffff027224 */ /* 0x000fc800078e0a02 */
[----:B------:R-:W-:Y:S01]  /*20b90*/  IMAD R22, R0, R2, R22 ;  /* 0x0000000200167224 */ /* 0x000fe200078e0216 */
[----:B------:R-:W-:-:S04]  /*20ba0*/  ISETP.GE.AND P0, PT, R26, RZ, PT ;  /* 0x000000ff1a00720c */ /* 0x000fc80003f06270 */
[----:B------:R-:W-:Y:S01]  /*20bb0*/  ISETP.GT.U32.AND P1, PT, R0, R22, PT ;  /* 0x000000160000720c */ /* 0x000fe20003f24070 */
[----:B------:R-:W-:-:S05]  /*20bc0*/  @!P4 IMAD.IADD R21, R21, 0x1, -R0 ;  /* 0x000000011515c824 */ /* 0x000fca00078e0a00 */
[----:B------:R-:W-:-:S07]  /*20bd0*/  ISETP.GT.U32.AND P4, PT, R0, R21, PT ;  /* 0x000000150000720c */ /* 0x000fce0003f84070 */
[----:B------:R-:W-:Y:S01]  /*20be0*/  @!P1 IMAD.IADD R22, R22, 0x1, -R0 ;  /* 0x0000000116169824 */ /* 0x000fe200078e0a00 */
[----:B------:R-:W-:-:S04]  /*20bf0*/  ISETP.GE.AND P3, PT, R28, RZ, PT ;  /* 0x000000ff1c00720c */ /* 0x000fc80003f66270 */
[----:B------:R-:W-:Y:S01]  /*20c00*/  ISETP.GT.U32.AND P1, PT, R0, R22, PT ;  /* 0x000000160000720c */ /* 0x000fe20003f24070 */
[----:B------:R-:W-:-:S08]  /*20c10*/  @!P4 IMAD.IADD R21, R21, 0x1, -R0 ;  /* 0x000000011515c824 */ /* 0x000fd000078e0a00 */
[----:B------:R-:W-:-:S04]  /*20c20*/  @!P3 IMAD.MOV R20, RZ, RZ, -R20 ;  /* 0x000000ffff14b224 */ /* 0x000fc800078e0a14 */
[----:B------:R-:W-:Y:S01]  /*20c30*/  @!P1 IMAD.IADD R22, R22, 0x1, -R0 ;  /* 0x0000000116169824 */ /* 0x000fe200078e0a00 */
[----:B----4-:R-:W-:-:S05]  /*20c40*/  IABS R23, R27 ;  /* 0x0000001b00177213 */ /* 0x010fca0000000000 */
[----:B------:R-:W-:-:S04]  /*20c50*/  IMAD.HI.U32 R8, R6, R23, RZ ;  /* 0x0000001706087227 */ /* 0x000fc800078e00ff */
[----:B------:R-:W-:-:S04]  /*20c60*/  IMAD.MOV R8, RZ, RZ, -R8 ;  /* 0x000000ffff087224 */ /* 0x000fc800078e0a08 */
[----:B------:R-:W-:-:S05]  /*20c70*/  IMAD R23, R0, R8, R23 ;  /* 0x0000000800177224 */ /* 0x000fca00078e0217 */
[----:B------:R-:W-:Y:S02]  /*20c80*/  ISETP.GT.U32.AND P5, PT, R0, R23, PT ;  /* 0x000000170000720c */ /* 0x000fe40003fa4070 */
[----:B------:R-:W-:-:S11]  /*20c90*/  IABS R25, R5 ;  /* 0x0000000500197213 */ /* 0x000fd60000000000 */
[----:B------:R-:W-:Y:S02]  /*20ca0*/  @!P5 IMAD.IADD R23, R23, 0x1, -R0 ;  /* 0x000000011717d824 */ /* 0x000fe400078e0a00 */
[----:B------:R-:W-:-:S04]  /*20cb0*/  IMAD.HI.U32 R2, R6, R25, RZ ;  /* 0x0000001906027227 */ /* 0x000fc800078e00ff */
[----:B------:R-:W-:Y:S01]  /*20cc0*/  IMAD.MOV R2, RZ, RZ, -R2 ;  /* 0x000000ffff027224 */ /* 0x000fe200078e0a02 */
[----:B------:R-:W-:-:S03]  /*20cd0*/  ISETP.GT.U32.AND P5, PT, R0, R23, PT ;  /* 0x000000170000720c */ /* 0x000fc60003fa4070 */
[----:B------:R-:W-:Y:S01]  /*20ce0*/  IMAD R25, R0, R2, R25 ;  /* 0x0000000200197224 */ /* 0x000fe200078e0219 */
[----:B------:R-:W-:Y:S02]  /*20cf0*/  IABS R24, R18 ;  /* 0x0000001200187213 */ /* 0x000fe40000000000 */
[----:B------:R-:W-:-:S05]  /*20d00*/  IABS R26, R15 ;  /* 0x0000000f001a7213 */ /* 0x000fca0000000000 */
[----:B------:R-:W-:-:S04]  /*20d10*/  IMAD.HI.U32 R2, R6, R26, RZ ;  /* 0x0000001a06027227 */ /* 0x000fc800078e00ff */
[----:B------:R-:W-:Y:S02]  /*20d20*/  IMAD.MOV R2, RZ, RZ, -R2 ;  /* 0x000000ffff027224 */ /* 0x000fe400078e0a02 */
[----:B------:R-:W-:-:S04]  /*20d30*/  IMAD.HI.U32 R9, R6, R24, RZ ;  /* 0x0000001806097227 */ /* 0x000fc800078e00ff */
[C---:B------:R-:W-:Y:S02]  /*20d40*/  IMAD R26, R0.reuse, R2, R26 ;  /* 0x00000002001a7224 */ /* 0x040fe400078e021a */
[----:B------:R-:W-:Y:S01]  /*20d50*/  IMAD.MOV R7, RZ, RZ, -R9 ;  /* 0x000000ffff077224 */ /* 0x000fe200078e0a09 */
[----:B------:R-:W-:Y:S01]  /*20d60*/  ISETP.GE.AND P6, PT, R27, RZ, PT ;  /* 0x000000ff1b00720c */ /* 0x000fe20003fc6270 */
[----:B------:R-:W-:Y:S01]  /*20d70*/  @!P5 IMAD.IADD R23, R23, 0x1, -R0 ;  /* 0x000000011717d824 */ /* 0x000fe200078e0a00 */
[----:B------:R-:W-:Y:S01]  /*20d80*/  IABS R27, R14 ;  /* 0x0000000e001b7213 */ /* 0x000fe20000000000 */
[C---:B------:R-:W-:Y:S01]  /*20d90*/  IMAD R24, R0.reuse, R7, R24 ;  /* 0x0000000700187224 */ /* 0x040fe200078e0218 */
[----:B------:R-:W-:-:S03]  /*20da0*/  ISETP.GT.U32.AND P5, PT, R0, R26, PT ;  /* 0x0000001a0000720c */ /* 0x000fc60003fa4070 */
[----:B------:R-:W-:Y:S01]  /*20db0*/  IMAD.HI.U32 R8, R6, R27, RZ ;  /* 0x0000001b06087227 */ /* 0x000fe200078e00ff */
[----:B------:R-:W-:-:S03]  /*20dc0*/  ISETP.GT.U32.AND P4, PT, R0, R24, PT ;  /* 0x000000180000720c */ /* 0x000fc60003f84070 */
[----:B------:R-:W-:Y:S01]  /*20dd0*/  IMAD.MOV R8, RZ, RZ, -R8 ;  /* 0x000000ffff087224 */ /* 0x000fe200078e0a08 */
[----:B------:R-:W-:-:S03]  /*20de0*/  ISETP.GT.U32.AND P1, PT, R0, R25, PT ;  /* 0x000000190000720c */ /* 0x000fc60003f24070 */
[----:B------:R-:W-:Y:S01]  /*20df0*/  IMAD R27, R0, R8, R27 ;  /* 0x00000008001b7224 */ /* 0x000fe200078e021b */
[----:B------:R-:W-:Y:S01]  /*20e00*/  IABS R8, R13 ;  /* 0x0000000d00087213 */ /* 0x000fe20000000000 */
[----:B------:R-:W-:-:S04]  /*20e10*/  @!P5 IMAD.IADD R26, R26, 0x1, -R0 ;  /* 0x000000011a1ad824 */ /* 0x000fc800078e0a00 */
[----:B------:R-:W-:Y:S01]  /*20e20*/  @!P4 IMAD.IADD R24, R24, 0x1, -R0 ;  /* 0x000000011818c824 */ /* 0x000fe200078e0a00 */
[----:B------:R-:W-:Y:S01]  /*20e30*/  ISETP.GT.U32.AND P3, PT, R0, R26, PT ;  /* 0x0000001a0000720c */ /* 0x000fe20003f64070 */
[----:B------:R-:W-:-:S03]  /*20e40*/  IMAD.HI.U32 R19, R6, R8, RZ ;  /* 0x0000000806137227 */ /* 0x000fc600078e00ff */
[C---:B------:R-:W-:Y:S01]  /*20e50*/  ISETP.GT.U32.AND P4, PT, R0.reuse, R24, PT ;  /* 0x000000180000720c */ /* 0x040fe20003f84070 */
[----:B------:R-:W-:Y:S01]  /*20e60*/  IMAD.MOV R19, RZ, RZ, -R19 ;  /* 0x000000ffff137224 */ /* 0x000fe200078e0a13 */
[----:B------:R-:W-:Y:S01]  /*20e70*/  IABS R9, R16 ;  /* 0x0000001000097213 */ /* 0x000fe20000000000 */
[----:B------:R-:W-:Y:S02]  /*20e80*/  @!P1 IMAD.IADD R25, R25, 0x1, -R0 ;  /* 0x0000000119199824 */ /* 0x000fe400078e0a00 */
[----:B------:R-:W-:-:S04]  /*20e90*/  IMAD R8, R0, R19, R8 ;  /* 0x0000001300087224 */ /* 0x000fc800078e0208 */
[----:B------:R-:W-:Y:S02]  /*20ea0*/  @!P3 IADD3 R26, R26, -R0, RZ ;  /* 0x800000001a1ab210 */ /* 0x000fe40007ffe0ff */
[----:B------:R-:W-:Y:S01]  /*20eb0*/  ISETP.GT.U32.AND P3, PT, R0, R8, PT ;  /* 0x000000080000720c */ /* 0x000fe20003f64070 */
[----:B------:R-:W-:Y:S01]  /*20ec0*/  IMAD.HI.U32 R2, R6, R9, RZ ;  /* 0x0000000906027227 */ /* 0x000fe200078e00ff */
[----:B------:R-:W-:Y:S02]  /*20ed0*/  ISETP.GT.U32.AND P1, PT, R0, R25, PT ;  /* 0x000000190000720c */ /* 0x000fe40003f24070 */
[----:B------:R-:W-:Y:S01]  /*20ee0*/  IABS R10, R17 ;  /* 0x00000011000a7213 */ /* 0x000fe20000000000 */
[----:B------:R-:W-:Y:S01]  /*20ef0*/  @!P4 IMAD.IADD R24, R24, 0x1, -R0 ;  /* 0x000000011818c824 */ /* 0x000fe200078e0a00 */
[----:B------:R-:W-:Y:S01]  /*20f00*/  ISETP.GT.U32.AND P4, PT, R0, R27, PT ;  /* 0x0000001b0000720c */ /* 0x000fe20003f84070 */
[----:B------:R-:W-:Y:S02]  /*20f10*/  IMAD.MOV R2, RZ, RZ, -R2 ;  /* 0x000000ffff027224 */ /* 0x000fe400078e0a02 */
[----:B------:R-:W-:-:S04]  /*20f20*/  IMAD.HI.U32 R7, R6, R10, RZ ;  /* 0x0000000a06077227 */ /* 0x000fc800078e00ff */
[----:B------:R-:W-:Y:S02]  /*20f30*/  IMAD R9, R0, R2, R9 ;  /* 0x0000000200097224 */ /* 0x000fe400078e0209 */
[----:B------:R-:W-:Y:S02]  /*20f40*/  IMAD.MOV R7, RZ, RZ, -R7 ;  /* 0x000000ffff077224 */ /* 0x000fe400078e0a07 */
[--C-:B------:R-:W-:Y:S02]  /*20f50*/  @!P3 IMAD.IADD R8, R8, 0x1, -R0.reuse ;  /* 0x000000010808b824 */ /* 0x100fe400078e0a00 */
[----:B------:R-:W-:Y:S01]  /*20f60*/  @!P1 IMAD.IADD R25, R25, 0x1, -R0 ;  /* 0x0000000119199824 */ /* 0x000fe200078e0a00 */
[C---:B------:R-:W-:Y:S01]  /*20f70*/  ISETP.GT.U32.AND P1, PT, R0.reuse, R9, PT ;  /* 0x000000090000720c */ /* 0x040fe20003f24070 */
[C---:B------:R-:W-:Y:S01]  /*20f80*/  IMAD R10, R0.reuse, R7, R10 ;  /* 0x00000007000a7224 */ /* 0x040fe200078e020a */
[----:B------:R-:W-:Y:S01]  /*20f90*/  IABS R7, R12 ;  /* 0x0000000c00077213 */ /* 0x000fe20000000000 */
[----:B------:R-:W-:Y:S01]  /*20fa0*/  @!P0 IMAD.MOV R22, RZ, RZ, -R22 ;  /* 0x000000ffff168224 */ /* 0x000fe200078e0a16 */
[----:B------:R-:W-:Y:S01]  /*20fb0*/  ISETP.GT.U32.AND P0, PT, R0, R8, PT ;  /* 0x000000080000720c */ /* 0x000fe20003f04070 */
[----:B------:R-:W-:Y:S01]  /*20fc0*/  @!P4 IMAD.IADD R27, R27, 0x1, -R0 ;  /* 0x000000011b1bc824 */ /* 0x000fe200078e0a00 */
[----:B------:R-:W-:Y:S01]  /*20fd0*/  IABS R2, R11 ;  /* 0x0000000b00027213 */ /* 0x000fe20000000000 */
[----:B0-----:R-:W-:-:S03]  /*20fe0*/  IMAD.HI.U32 R4, R6, R7, RZ ;  /* 0x0000000706047227 */ /* 0x001fc600078e00ff */
[C---:B------:R-:W-:Y:S01]  /*20ff0*/  ISETP.GT.U32.AND P4, PT, R0.reuse, R27, PT ;  /* 0x0000001b0000720c */ /* 0x040fe20003f84070 */
[----:B------:R-:W-:Y:S01]  /*21000*/  IMAD.MOV R4, RZ, RZ, -R4 ;  /* 0x000000ffff047224 */ /* 0x000fe200078e0a04 */
[----:B------:R-:W-:Y:S01]  /*21010*/  IABS R28, R29 ;  /* 0x0000001d001c7213 */ /* 0x000fe20000000000 */
[----:B------:R-:W-:Y:S01]  /*21020*/  @!P1 IMAD.IADD R9, R9, 0x1, -R0 ;  /* 0x0000000109099824 */ /* 0x000fe200078e0a00 */
[----:B------:R-:W-:Y:S01]  /*21030*/  ISETP.GT.U32.AND P5, PT, R0, R10, PT ;  /* 0x0000000a0000720c */ /* 0x000fe20003fa4070 */
[----:B------:R-:W-:-:S04]  /*21040*/  IMAD.HI.U32 R19, R6, R2, RZ ;  /* 0x0000000206137227 */ /* 0x000fc800078e00ff */
[----:B------:R-:W-:Y:S02]  /*21050*/  IMAD R7, R0, R4, R7 ;  /* 0x0000000400077224 */ /* 0x000fe400078e0207 */
[--C-:B------:R-:W-:Y:S01]  /*21060*/  @!P0 IMAD.IADD R8, R8, 0x1, -R0.reuse ;  /* 0x0000000108088824 */ /* 0x100fe200078e0a00 */
[----:B------:R-:W-:Y:S01]  /*21070*/  ISETP.GE.AND P0, PT, R16, RZ, PT ;  /* 0x000000ff1000720c */ /* 0x000fe20003f06270 */
[----:B------:R-:W-:Y:S01]  /*21080*/  IMAD.HI.U32 R4, R6, R28, RZ ;  /* 0x0000001c06047227 */ /* 0x000fe200078e00ff */
[C---:B------:R-:W-:Y:S01]  /*21090*/  ISETP.GT.U32.AND P1, PT, R0.reuse, R9, PT ;  /* 0x000000090000720c */ /* 0x040fe20003f24070 */
[----:B------:R-:W0:Y:S02]  /*210a0*/  S2R R16, SR_TID.X ;  /* 0x0000000000107919 */ /* 0x000e240000002100 */
[----:B------:R-:W-:Y:S02]  /*210b0*/  IMAD.MOV R6, RZ, RZ, -R19 ;  /* 0x000000ffff067224 */ /* 0x000fe400078e0a13 */
[----:B------:R-:W-:Y:S01]  /*210c0*/  @!P4 IMAD.IADD R27, R27, 0x1, -R0 ;  /* 0x000000011b1bc824 */ /* 0x000fe200078e0a00 */
[C---:B------:R-:W-:Y:S01]  /*210d0*/  ISETP.GT.U32.AND P4, PT, R0.reuse, R7, PT ;  /* 0x000000070000720c */ /* 0x040fe20003f84070 */
[----:B------:R-:W-:-:S02]  /*210e0*/  IMAD R6, R0, R6, R2 ;  /* 0x0000000600067224 */ /* 0x000fc400078e0202 */
[----:B------:R-:W-:Y:S02]  /*210f0*/  IMAD.MOV R2, RZ, RZ, -R4 ;  /* 0x000000ffff027224 */ /* 0x000fe400078e0a04 */
[----:B------:R-:W-:Y:S02]  /*21100*/  @!P5 IMAD.IADD R10, R10, 0x1, -R0 ;  /* 0x000000010a0ad824 */ /* 0x000fe400078e0a00 */
[C---:B------:R-:W-:Y:S02]  /*21110*/  IMAD R2, R0.reuse, R2, R28 ;  /* 0x0000000200027224 */ /* 0x040fe400078e021c */
[--C-:B------:R-:W-:Y:S01]  /*21120*/  @!P1 IMAD.IADD R9, R9, 0x1, -R0.reuse ;  /* 0x0000000109099824 */ /* 0x100fe200078e0a00 */
[C---:B------:R-:W-:Y:S02]  /*21130*/  ISETP.GT.U32.AND P5, PT, R0.reuse, R10, PT ;  /* 0x0000000a0000720c */ /* 0x040fe40003fa4070 */
[C---:B------:R-:W-:Y:S01]  /*21140*/  ISETP.GT.U32.AND P1, PT, R0.reuse, R2, PT ;  /* 0x000000020000720c */ /* 0x040fe20003f24070 */
[----:B------:R-:W-:Y:S01]  /*21150*/  @!P4 IMAD.IADD R7, R7, 0x1, -R0 ;  /* 0x000000010707c824 */ /* 0x000fe200078e0a00 */
[----:B------:R-:W-:Y:S01]  /*21160*/  ISETP.GT.U32.AND P3, PT, R0, R6, PT ;  /* 0x000000060000720c */ /* 0x000fe20003f64070 */
[----:B------:R-:W-:-:S03]  /*21170*/  @!P2 IMAD.MOV R21, RZ, RZ, -R21 ;  /* 0x000000ffff15a224 */ /* 0x000fc600078e0a15 */
[----:B------:R-:W-:Y:S01]  /*21180*/  ISETP.GT.U32.AND P4, PT, R0, R7, PT ;  /* 0x000000070000720c */ /* 0x000fe20003f84070 */
[----:B------:R-:W-:Y:S01]  /*21190*/  @!P6 IMAD.MOV R23, RZ, RZ, -R23 ;  /* 0x000000ffff17e224 */ /* 0x000fe200078e0a17 */
[----:B------:R-:W-:-:S03]  /*211a0*/  ISETP.GE.AND P2, PT, R18, RZ, PT ;  /* 0x000000ff1200720c */ /* 0x000fc60003f46270 */
[--C-:B------:R-:W-:Y:S01]  /*211b0*/  @!P5 IMAD.IADD R10, R10, 0x1, -R0.reuse ;  /* 0x000000010a0ad824 */ /* 0x100fe200078e0a00 */
[----:B------:R-:W-:Y:S01]  /*211c0*/  ISETP.GE.AND P5, PT, R5, RZ, PT ;  /* 0x000000ff0500720c */ /* 0x000fe20003fa6270 */
[--C-:B------:R-:W-:Y:S01]  /*211d0*/  @!P1 IMAD.IADD R2, R2, 0x1, -R0.reuse ;  /* 0x0000000102029824 */ /* 0x100fe200078e0a00 */
[----:B------:R-:W-:Y:S02]  /*211e0*/  ISETP.GE.AND P6, PT, R15, RZ, PT ;  /* 0x000000ff0f00720c */ /* 0x000fe40003fc6270 */
[----:B------:R-:W-:Y:S02]  /*211f0*/  ISETP.GE.AND P1, PT, R12, RZ, PT ;  /* 0x000000ff0c00720c */ /* 0x000fe40003f26270 */
[----:B------:R-:W1:Y:S01]  /*21200*/  LDC R12, c[0x0][0x230] ;  /* 0x00008c00ff0c7b82 */ /* 0x000e620000000800 */
[C---:B0-----:R-:W-:Y:S01]  /*21210*/  LOP3.LUT R4, R16.reuse, 0x7, RZ, 0xc0, !PT ;  /* 0x0000000710047812 */ /* 0x041fe200078ec0ff */
[----:B------:R-:W-:Y:S01]  /*21220*/  @!P4 IMAD.IADD R7, R7, 0x1, -R0 ;  /* 0x000000010707c824 */ /* 0x000fe200078e0a00 */
[----:B------:R-:W-:Y:S01]  /*21230*/  ISETP.GE.AND P4, PT, R13, RZ, PT ;  /* 0x000000ff0d00720c */ /* 0x000fe20003f86270 */
[----:B------:R-:W-:-:S02]  /*21240*/  IMAD.SHL.U32 R28, R16, 0x2, RZ ;  /* 0x00000002101c7824 */ /* 0x000fc400078e00ff */
[----:B------:R-:W-:Y:S02]  /*21250*/  IMAD R5, R4, 0x90, RZ ;  /* 0x0000009004057824 */ /* 0x000fe400078e02ff */
[----:B------:R-:W-:Y:S02]  /*21260*/  @!P3 IMAD.IADD R6, R6, 0x1, -R0 ;  /* 0x000000010606b824 */ /* 0x000fe400078e0a00 */
[----:B------:R-:W-:Y:S01]  /*21270*/  IMAD R13, R4, 0x110, RZ ;  /* 0x00000110040d7824 */ /* 0x000fe200078e02ff */
[----:B------:R-:W-:Y:S01]  /*21280*/  STL [R1+0x3d24], R20 ;  /* 0x003d241401007387 */ /* 0x000fe20000100800 */
[----:B------:R-:W-:Y:S02]  /*21290*/  @!P2 IMAD.MOV R24, RZ, RZ, -R24 ;  /* 0x000000ffff18a224 */ /* 0x000fe400078e0a18 */
[----:B------:R-:W-:Y:S01]  /*212a0*/  @!P5 IMAD.MOV R25, RZ, RZ, -R25 ;  /* 0x000000ffff19d224 */ /* 0x000fe200078e0a19 */
[----:B------:R-:W-:Y:S01]  /*212b0*/  STL [R1+0x3d28], R21 ;  /* 0x003d281501007387 */ /* 0x000fe20000100800 */
[----:B------:R-:W-:Y:S01]  /*212c0*/  @!P6 IMAD.MOV R26, RZ, RZ, -R26 ;  /* 0x000000ffff1ae224 */ /* 0x000fe200078e0a1a */
[----:B------:R-:W-:Y:S01]  /*212d0*/  LOP3.LUT R5, R5, 0x10, R28, 0x78, !PT ;  /* 0x0000001005057812 */ /* 0x000fe200078e781c */
[----:B------:R-:W-:Y:S01]  /*212e0*/  IMAD.SHL.U32 R4, R16, 0x40, RZ ;  /* 0x0000004010047824 */ /* 0x000fe200078e00ff */
[----:B------:R-:W-:Y:S01]  /*212f0*/  STL [R1+0x3d2c], R22 ;  /* 0x003d2c1601007387 */ /* 0x000fe20000100800 */
[----:B------:R-:W-:-:S02]  /*21300*/  ISETP.GT.U32.AND P5, PT, R0, R6, PT ;  /* 0x000000060000720c */ /* 0x000fc40003fa4070 */
[----:B------:R-:W-:Y:S01]  /*21310*/  LOP3.LUT R28, R13, 0x30, R28, 0x78, !PT ;  /* 0x000000300d1c7812 */ /* 0x000fe200078e781c */
[----:B------:R-:W-:Y:S01]  /*21320*/  STL [R1+0x3d30], R23 ;  /* 0x003d301701007387 */ /* 0x000fe20000100800 */
[----:B------:R-:W-:-:S03]  /*21330*/  LOP3.LUT R5, R5, 0x400, R4, 0xf8, !PT ;  /* 0x0000040005057812 */ /* 0x000fc600078ef804 */
[----:B------:R-:W-:Y:S01]  /*21340*/  STL [R1+0x3d34], R24 ;  /* 0x003d341801007387 */ /* 0x000fe20000100800 */
[----:B------:R-:W-:-:S03]  /*21350*/  LOP3.LUT R28, R28, 0x800, R4, 0xf8, !PT ;  /* 0x000008001c1c7812 */ /* 0x000fc600078ef804 */
[----:B------:R-:W-:Y:S04]  /*21360*/  STL [R1+0x3d38], R25 ;  /* 0x003d381901007387 */ /* 0x000fe80000100800 */
[----:B------:R-:W-:Y:S04]  /*21370*/  STL [R1+0x3d3c], R26 ;  /* 0x003d3c1a01007387 */ /* 0x000fe80000100800 */
[----:B------:R-:W2:Y:S04]  /*21380*/  LDL.LU R18, [R1+0xa90] ;  /* 0x000a900001127983 */ /* 0x000ea80000300800 */
[----:B------:R-:W3:Y:S01]  /*21390*/  LDL.LU R4, [R1+0xa8c] ;  /* 0x000a8c0001047983 */ /* 0x000ee20000300800 */
[----:B-1----:R-:W-:-:S03]  /*213a0*/  VIADD R12, R12, 0x7f ;  /* 0x0000007f0c0c7836 */ /* 0x002fc60000000000 */
[----:B------:R-:W4:Y:S01]  /*213b0*/  LDL.LU R5, [R1+0xa80] ;  /* 0x000a800001057983 */ /* 0x000f220000300800 */
[----:B------:R-:W-:Y:S01]  /*213c0*/  @!P5 IMAD.IADD R6, R6, 0x1, -R0 ;  /* 0x000000010606d824 */ /* 0x000fe200078e0a00 */
[----:B------:R-:W-:Y:S02]  /*213d0*/  ISETP.GE.AND P5, PT, R11, RZ, PT ;  /* 0x000000ff0b00720c */ /* 0x000fe40003fa6270 */
[----:B------:R-:W4:Y:S01]  /*213e0*/  LDL.LU R13, [R1+0xa78] ;  /* 0x000a7800010d7983 */ /* 0x000f220000300800 */
[----:B------:R-:W-:Y:S02]  /*213f0*/  SHF.R.S32.HI R11, RZ, 0x1f, R12 ;  /* 0x0000001fff0b7819 */ /* 0x000fe4000001140c */
[----:B------:R-:W-:Y:S02]  /*21400*/  ISETP.GE.AND P2, PT, R14, RZ, PT ;  /* 0x000000ff0e00720c */ /* 0x000fe40003f46270 */
[----:B------:R-:W-:Y:S02]  /*21410*/  LEA.HI R11, R11, R12, RZ, 0x7 ;  /* 0x0000000c0b0b7211 */ /* 0x000fe400078f38ff */
[----:B------:R-:W4:Y:S01]  /*21420*/  LDL.LU R12, [R1+0xa74] ;  /* 0x000a7400010c7983 */ /* 0x000f220000300800 */
[----:B------:R-:W-:-:S03]  /*21430*/  ISETP.GT.U32.AND P6, PT, R0, R2, PT ;  /* 0x000000020000720c */ /* 0x000fc60003fc4070 */
[----:B------:R-:W-:Y:S05]  /*21440*/  STL [R1+0x3b3c], R28 ;  /* 0x003b3c1c01007387 */ /* 0x000fea0000100800 */
[----:B------:R-:W-:-:S05]  /*21450*/  @!P2 IMAD.MOV R27, RZ, RZ, -R27 ;  /* 0x000000ffff1ba224 */ /* 0x000fca00078e0a1b */
[----:B------:R-:W-:Y:S01]  /*21460*/  @!P6 IMAD.IADD R2, R2, 0x1, -R0 ;  /* 0x000000010202e824 */ /* 0x000fe200078e0a00 */
[----:B------:R-:W-:Y:S01]  /*21470*/  STL [R1+0x3d4c], R27 ;  /* 0x003d4c1b01007387 */ /* 0x000fe20000100800 */
[----:B------:R-:W-:-:S03]  /*21480*/  ISETP.GE.AND P6, PT, R29, RZ, PT ;  /* 0x000000ff1d00720c */ /* 0x000fc60003fc6270 */
[----:B------:R-:W4:Y:S04]  /*21490*/  LDL.LU R29, [R1+0xa70] ;  /* 0x000a7000011d7983 */ /* 0x000f280000300800 */
[----:B------:R-:W4:Y:S01]  /*214a0*/  LDL.LU R11, [R1+0xa6c] ;  /* 0x000a6c00010b7983 */ /* 0x000f220000300800 */
[----:B------:R-:W-:-:S03]  /*214b0*/  ISETP.GE.AND P3, PT, R17, RZ, PT ;  /* 0x000000ff1100720c */ /* 0x000fc60003f66270 */
[----:B------:R-:W4:Y:S04]  /*214c0*/  LDL.LU R15, [R1+0xa64] ;  /* 0x000a6400010f7983 */ /* 0x000f280000300800 */
[----:B------:R-:W4:Y:S04]  /*214d0*/  LDL.LU R14, [R1+0xa60] ;  /* 0x000a6000010e7983 */ /* 0x000f280000300800 */
[----:B------:R-:W4:Y:S04]  /*214e0*/  LDL.LU R17, [R1+0xa58] ;  /* 0x000a580001117983 */ /* 0x000f280000300800 */
[----:B------:R-:W4:Y:S01]  /*214f0*/  LDL.LU R16, [R1+0xa54] ;  /* 0x000a540001107983 */ /* 0x000f220000300800 */
[----:B------:R-:W-:Y:S01]  /*21500*/  @!P3 IMAD.MOV R10, RZ, RZ, -R10 ;  /* 0x000000ffff0ab224 */ /* 0x000fe200078e0a0a */
[----:B------:R-:W-:Y:S01]  /*21510*/  ISETP.NE.AND P2, PT, R3, RZ, PT ;  /* 0x000000ff0300720c */ /* 0x000fe20003f45270 */
[----:B------:R-:W-:Y:S01]  /*21520*/  @!P0 IMAD.MOV R9, RZ, RZ, -R9 ;  /* 0x000000ffff098224 */ /* 0x000fe200078e0a09 */
[----:B------:R-:W-:-:S02]  /*21530*/  LOP3.LUT R3, RZ, R3, RZ, 0x33, !PT ;  /* 0x00000003ff037212 */ /* 0x000fc400078e33ff */
[----:B------:R-:W-:Y:S04]  /*21540*/  STL [R1+0x3d50], R10 ;  /* 0x003d500a01007387 */ /* 0x000fe80000100800 */
[----:B------:R3:W-:Y:S01]  /*21550*/  STL [R1+0x3d58], R9 ;  /* 0x003d580901007387 */ /* 0x0007e20000100800 */
[C---:B--2---:R-:W-:Y:S02]  /*21560*/  SEL R0, R3.reuse, R18, !P2 ;  /* 0x0000001203007207 */ /* 0x044fe40005000000 */
[----:B---3--:R-:W-:-:S03]  /*21570*/  SEL R9, R3, R4, !P2 ;  /* 0x0000000403097207 */ /* 0x008fc60005000000 */
[----:B------:R0:W-:Y:S01]  /*21580*/  STL [R1+0x7e8], R0 ;  /* 0x0007e80001007387 */ /* 0x0001e20000100800 */
[----:B----4-:R-:W-:-:S03]  /*21590*/  SEL R4, R3, R5, !P2 ;  /* 0x0000000503047207 */ /* 0x010fc60005000000 */
[----:B------:R1:W-:Y:S01]  /*215a0*/  STL [R1+0x7e4], R9 ;  /* 0x0007e40901007387 */ /* 0x0003e20000100800 */
[----:B0-----:R-:W-:-:S03]  /*215b0*/  SEL R0, R3, R13, !P2 ;  /* 0x0000000d03007207 */ /* 0x001fc60005000000 */
[----:B-1----:R-:W2:Y:S04]  /*215c0*/  LDL.LU R9, [R1+0xa50] ;  /* 0x000a500001097983 */ /* 0x002ea80000300800 */
[----:B------:R-:W-:Y:S04]  /*215d0*/  STL [R1+0x7e0], R4 ;  /* 0x0007e00401007387 */ /* 0x000fe80000100800 */
[----:B------:R-:W3:Y:S04]  /*215e0*/  LDL.LU R13, [R1+0xa4c] ;  /* 0x000a4c00010d7983 */ /* 0x000ee80000300800 */
[----:B------:R0:W-:Y:S04]  /*215f0*/  STL [R1+0x7dc], R0 ;  /* 0x0007dc0001007387 */ /* 0x0001e80000100800 */
[----:B------:R-:W4:Y:S04]  /*21600*/  LDL.LU R10, [R1+0xa40] ;  /* 0x000a4000010a7983 */ /* 0x000f280000300800 */
[----:B------:R-:W4:Y:S01]  /*21610*/  LDL.LU R27, [R1+0xa38] ;  /* 0x000a3800011b7983 */ /* 0x000f220000300800 */
[----:B0-----:R-:W-:-:S05]  /*21620*/  SEL R0, R3, R12, !P2 ;  /* 0x0000000c03007207 */ /* 0x001fca0005000000 */
[----:B------:R0:W-:Y:S04]  /*21630*/  STL [R1+0x7d8], R0 ;  /* 0x0007d80001007387 */ /* 0x0001e80000100800 */
[----:B0-----:R-:W4:Y:S04]  /*21640*/  LDL.LU R0, [R1+0xa34] ;  /* 0x000a340001007983 */ /* 0x001f280000300800 */
[----:B------:R-:W4:Y:S04]  /*21650*/  LDL.LU R28, [R1+0xa30] ;  /* 0x000a3000011c7983 */ /* 0x000f280000300800 */
[----:B------:R-:W4:Y:S04]  /*21660*/  LDL.LU R26, [R1+0xa2c] ;  /* 0x000a2c00011a7983 */ /* 0x000f280000300800 */
[----:B------:R-:W4:Y:S04]  /*21670*/  LDL.LU R25, [R1+0xa24] ;  /* 0x000a240001197983 */ /* 0x000f280000300800 */
[----:B------:R-:W4:Y:S04]  /*21680*/  LDL.LU R18, [R1+0xa1c] ;  /* 0x000a1c0001127983 */ /* 0x000f280000300800 */
[----:B------:R-:W4:Y:S01]  /*21690*/  LDL.LU R12, [R1+0xa14] ;  /* 0x000a1400010c7983 */ /* 0x000f220000300800 */
[----:B------:R-:W-:-:S03]  /*216a0*/  SEL R4, R3, R29, !P2 ;  /* 0x0000001d03047207 */ /* 0x000fc60005000000 */
[----:B------:R-:W4:Y:S01]  /*216b0*/  LDL.LU R29, [R1+0xa10] ;  /* 0x000a1000011d7983 */ /* 0x000f220000300800 */
[----:B------:R-:W-:-:S03]  /*216c0*/  SEL R11, R3, R11, !P2 ;  /* 0x0000000b030b7207 */ /* 0x000fc60005000000 */
[----:B------:R0:W-:Y:S01]  /*216d0*/  STL [R1+0x7d4], R4 ;  /* 0x0007d40401007387 */ /* 0x0001e20000100800 */
[----:B------:R-:W-:-:S03]  /*216e0*/  SEL R20, R3, R15, !P2 ;  /* 0x0000000f03147207 */ /* 0x000fc60005000000 */
[----:B0-----:R-:W4:Y:S04]  /*216f0*/  LDL.LU R4, [R1+0xa0c] ;  /* 0x000a0c0001047983 */ /* 0x001f280000300800 */
[----:B------:R-:W4:Y:S04]  /*21700*/  LDL.LU R5, [R1+0xa08] ;  /* 0x000a080001057983 */ /* 0x000f280000300800 */
[----:B------:R0:W-:Y:S01]  /*21710*/  STL [R1+0x7d0], R11 ;  /* 0x0007d00b01007387 */ /* 0x0001e20000100800 */
[C---:B------:R-:W-:Y:S02]  /*21720*/  SEL R19, R3.reuse, R14, !P2 ;  /* 0x0000000e03137207 */ /* 0x040fe40005000000 */
[C---:B------:R-:W-:Y:S01]  /*21730*/  SEL R15, R3.reuse, R17, !P2 ;  /* 0x00000011030f7207 */ /* 0x040fe20005000000 */
[----:B0-----:R-:W4:Y:S01]  /*21740*/  LDL.LU R11, [R1+0xa04] ;  /* 0x000a0400010b7983 */ /* 0x001f220000300800 */
[----:B------:R-:W-:-:S03]  /*21750*/  SEL R14, R3, R16, !P2 ;  /* 0x00000010030e7207 */ /* 0x000fc60005000000 */
[----:B------:R0:W-:Y:S04]  /*21760*/  STL [R1+0x7cc], R20 ;  /* 0x0007cc1401007387 */ /* 0x0001e80000100800 */
[----:B------:R1:W-:Y:S04]  /*21770*/  STL [R1+0x7c8], R19 ;  /* 0x0007c81301007387 */ /* 0x0003e80000100800 */
[----:B------:R-:W4:Y:S04]  /*21780*/  LDL.LU R24, [R1+0xa00] ;  /* 0x000a000001187983 */ /* 0x000f280000300800 */
[----:B------:R1:W-:Y:S04]  /*21790*/  STL [R1+0x7c4], R15 ;  /* 0x0007c40f01007387 */ /* 0x0003e80000100800 */
[----:B------:R-:W4:Y:S04]  /*217a0*/  LDL.LU R23, [R1+0x9fc] ;  /* 0x0009fc0001177983 */ /* 0x000f280000300800 */
[----:B------:R1:W-:Y:S04]  /*217b0*/  STL [R1+0x7c0], R14 ;  /* 0x0007c00e01007387 */ /* 0x0003e80000100800 */
[----:B------:R-:W4:Y:S04]  /*217c0*/  LDL.LU R22, [R1+0x9f8] ;  /* 0x0009f80001167983 */ /* 0x000f280000300800 */
[----:B------:R-:W4:Y:S04]  /*217d0*/  LDL.LU R21, [R1+0x9ec] ;  /* 0x0009ec0001157983 */ /* 0x000f280000300800 */
[----:B0-----:R-:W4:Y:S04]  /*217e0*/  LDL.LU R20, [R1+0x9e4] ;  /* 0x0009e40001147983 */ /* 0x001f280000300800 */
[----:B-1----:R-:W4:Y:S04]  /*217f0*/  LDL.LU R19, [R1+0x9e0] ;  /* 0x0009e00001137983 */ /* 0x002f280000300800 */
[----:B------:R-:W4:Y:S04]  /*21800*/  LDL.LU R15, [R1+0x9dc] ;  /* 0x0009dc00010f7983 */ /* 0x000f280000300800 */
[----:B------:R-:W4:Y:S04]  /*21810*/  LDL.LU R14, [R1+0x9cc] ;  /* 0x0009cc00010e7983 */ /* 0x000f280000300800 */
[----:B------:R-:W4:Y:S04]  /*21820*/  LDL.LU R17, [R1+0x9c4] ;  /* 0x0009c40001117983 */ /* 0x000f280000300800 */
[----:B------:R-:W4:Y:S01]  /*21830*/  LDL.LU R16, [R1+0x9c0] ;  /* 0x0009c00001107983 */ /* 0x000f220000300800 */
[----:B--2---:R-:W-:-:S05]  /*21840*/  SEL R9, R3, R9, !P2 ;  /* 0x0000000903097207 */ /* 0x004fca0005000000 */
[----:B------:R3:W-:Y:S02]  /*21850*/  STL [R1+0x7bc], R9 ;  /* 0x0007bc0901007387 */ /* 0x0007e40000100800 */
[C---:B---3--:R-:W-:Y:S02]  /*21860*/  SEL R9, R3.reuse, R13, !P2 ;  /* 0x0000000d03097207 */ /* 0x048fe40005000000 */
[----:B------:R-:W2:Y:S01]  /*21870*/  LDL.LU R13, [R1+0x9a8] ;  /* 0x0009a800010d7983 */ /* 0x000ea20000300800 */
[----:B----4-:R-:W-:-:S03]  /*21880*/  SEL R10, R3, R10, !P2 ;  /* 0x0000000a030a7207 */ /* 0x010fc60005000000 */
[----:B------:R0:W-:Y:S04]  /*21890*/  STL [R1+0x7b8], R9 ;  /* 0x0007b80901007387 */ /* 0x0001e80000100800 */
[----:B------:R1:W-:Y:S01]  /*218a0*/  STL [R1+0x7b4], R10 ;  /* 0x0007b40a01007387 */ /* 0x0003e20000100800 */
[C---:B0-----:R-:W-:Y:S02]  /*218b0*/  SEL R9, R3.reuse, R27, !P2 ;  /* 0x0000001b03097207 */ /* 0x041fe40005000000 */
[----:B-1----:R-:W-:-:S03]  /*218c0*/  SEL R10, R3, R0, !P2 ;  /* 0x00000000030a7207 */ /* 0x002fc60005000000 */
[----:B------:R0:W-:Y:S01]  /*218d0*/  STL [R1+0x7b0], R9 ;  /* 0x0007b00901007387 */ /* 0x0001e20000100800 */
[----:B------:R-:W-:-:S03]  /*218e0*/  SEL R0, R3, R28, !P2 ;  /* 0x0000001c03007207 */ /* 0x000fc60005000000 */
[----:B------:R1:W-:Y:S01]  /*218f0*/  STL [R1+0x7ac], R10 ;  /* 0x0007ac0a01007387 */ /* 0x0003e20000100800 */
[----:B0-----:R-:W-:-:S03]  /*21900*/  SEL R9, R3, R26, !P2 ;  /* 0x0000001a03097207 */ /* 0x001fc60005000000 */
[----:B------:R0:W-:Y:S01]  /*21910*/  STL [R1+0x7a8], R0 ;  /* 0x0007a80001007387 */ /* 0x0001e20000100800 */
[----:B-1----:R-:W-:-:S03]  /*21920*/  SEL R10, R3, R25, !P2 ;  /* 0x00000019030a7207 */ /* 0x002fc60005000000 */
[----:B------:R1:W-:Y:S04]  /*21930*/  STL [R1+0x7a4], R9 ;  /* 0x0007a40901007387 */ /* 0x0003e80000100800 */
[----:B------:R-:W-:Y:S01]  /*21940*/  STL [R1+0x7a0], R10 ;  /* 0x0007a00a01007387 */ /* 0x000fe20000100800 */
[C---:B0-----:R-:W-:Y:S02]  /*21950*/  SEL R0, R3.reuse, R18, !P2 ;  /* 0x0000001203007207 */ /* 0x041fe40005000000 */
[C---:B-1----:R-:W-:Y:S02]  /*21960*/  SEL R9, R3.reuse, R12, !P2 ;  /* 0x0000000c03097207 */ /* 0x042fe40005000000 */
[----:B------:R-:W3:Y:S04]  /*21970*/  LDL.LU R12, [R1+0x9a4] ;  /* 0x0009a400010c7983 */ /* 0x000ee80000300800 */
[----:B------:R0:W-:Y:S04]  /*21980*/  STL [R1+0x79c], R0 ;  /* 0x00079c0001007387 */ /* 0x0001e80000100800 */
[----:B------:R1:W-:Y:S01]  /*21990*/  STL [R1+0x798], R9 ;  /* 0x0007980901007387 */ /* 0x0003e20000100800 */
[----:B0-----:R-:W-:-:S03]  /*219a0*/  SEL R0, R3, R29, !P2 ;  /* 0x0000001d03007207 */ /* 0x001fc60005000000 */
[----:B------:R-:W4:Y:S01]  /*219b0*/  LDL.LU R29, [R1+0x9a0] ;  /* 0x0009a000011d7983 */ /* 0x000f220000300800 */
[C---:B-1----:R-:W-:Y:S02]  /*219c0*/  SEL R9, R3.reuse, R4, !P2 ;  /* 0x0000000403097207 */ /* 0x042fe40005000000 */
[C---:B------:R-:W-:Y:S01]  /*219d0*/  SEL R4, R3.reuse, R5, !P2 ;  /* 0x0000000503047207 */ /* 0x040fe20005000000 */
[----:B------:R0:W-:Y:S04]  /*219e0*/  STL [R1+0x794], R0 ;  /* 0x0007940001007387 */ /* 0x0001e80000100800 */
[----:B------:R-:W-:Y:S04]  /*219f0*/  STL [R1+0x790], R9 ;  /* 0x0007900901007387 */ /* 0x000fe80000100800 */
[----:B------:R-:W4:Y:S01]  /*21a00*/  LDL.LU R18, [R1+0x99c] ;  /* 0x00099c0001127983 */ /* 0x000f220000300800 */
[----:B0-----:R-:W-:-:S03]  /*21a10*/  SEL R0, R3, R11, !P2 ;  /* 0x0000000b03007207 */ /* 0x001fc60005000000 */
[----:B------:R0:W-:Y:S04]  /*21a20*/  STL [R1+0x78c], R4 ;  /* 0x00078c0401007387 */ /* 0x0001e80000100800 */
[----:B0-----:R-:W4:Y:S04]  /*21a30*/  LDL.LU R4, [R1+0x988] ;  /* 0x0009880001047983 */ /* 0x001f280000300800 */
[----:B------:R0:W-:Y:S04]  /*21a40*/  STL [R1+0x788], R0 ;  /* 0x0007880001007387 */ /* 0x0001e80000100800 */
[----:B------:R-:W4:Y:S01]  /*21a50*/  LDL.LU R5, [R1+0x984] ;  /* 0x0009840001057983 */ /* 0x000f220000300800 */
[----:B------:R-:W-:-:S03]  /*21a60*/  SEL R9, R3, R23, !P2 ;  /* 0x0000001703097207 */ /* 0x000fc60005000000 */
[----:B------:R-:W4:Y:S01]  /*21a70*/  LDL.LU R11, [R1+0x980] ;  /* 0x00098000010b7983 */ /* 0x000f220000300800 */
[C---:B0-----:R-:W-:Y:S02]  /*21a80*/  SEL R0, R3.reuse, R24, !P2 ;  /* 0x0000001803007207 */ /* 0x041fe40005000000 */
[----:B------:R-:W-:-:S03]  /*21a90*/  SEL R10, R3, R22, !P2 ;  /* 0x00000016030a7207 */ /* 0x000fc60005000000 */
[----:B------:R0:W-:Y:S04]  /*21aa0*/  STL [R1+0x784], R0 ;  /* 0x0007840001007387 */ /* 0x0001e80000100800 */
[----:B------:R1:W-:Y:S01]  /*21ab0*/  STL [R1+0x780], R9 ;  /* 0x0007800901007387 */ /* 0x0003e20000100800 */
[----:B0-----:R-:W-:-:S03]  /*21ac0*/  SEL R0, R3, R21, !P2 ;  /* 0x0000001503007207 */ /* 0x001fc60005000000 */
[----:B------:R0:W-:Y:S01]  /*21ad0*/  STL [R1+0x77c], R10 ;  /* 0x00077c0a01007387 */ /* 0x0001e20000100800 */
[----:B-1----:R-:W-:-:S03]  /*21ae0*/  SEL R9, R3, R20, !P2 ;  /* 0x0000001403097207 */ /* 0x002fc60005000000 */
[----:B------:R1:W-:Y:S04]  /*21af0*/  STL [R1+0x778], R0 ;  /* 0x0007780001007387 */ /* 0x0003e80000100800 */
[----:B------:R1:W-:Y:S01]  /*21b00*/  STL [R1+0x774], R9 ;  /* 0x0007740901007387 */ /* 0x0003e20000100800 */
[C---:B0-----:R-:W-:Y:S02]  /*21b10*/  SEL R10, R3.reuse, R19, !P2 ;  /* 0x00000013030a7207 */ /* 0x041fe40005000000 */
[----:B-1----:R-:W-:-:S03]  /*21b20*/  SEL R0, R3, R15, !P2 ;  /* 0x0000000f03007207 */ /* 0x002fc60005000000 */
[----:B------:R0:W-:Y:S01]  /*21b30*/  STL [R1+0x770], R10 ;  /* 0x0007700a01007387 */ /* 0x0001e20000100800 */
[----:B------:R-:W-:-:S03]  /*21b40*/  SEL R9, R3, R14, !P2 ;  /* 0x0000000e03097207 */ /* 0x000fc60005000000 */
[----:B------:R1:W-:Y:S04]  /*21b50*/  STL [R1+0x76c], R0 ;  /* 0x00076c0001007387 */ /* 0x0003e80000100800 */
[----:B------:R1:W-:Y:S01]  /*21b60*/  STL [R1+0x768], R9 ;  /* 0x0007680901007387 */ /* 0x0003e20000100800 */
[C---:B0-----:R-:W-:Y:S02]  /*21b70*/  SEL R10, R3.reuse, R17, !P2 ;  /* 0x00000011030a7207 */ /* 0x041fe40005000000 */
[C---:B-1----:R-:W-:Y:S01]  /*21b80*/  SEL R0, R3.reuse, R16, !P2 ;  /* 0x0000001003007207 */ /* 0x042fe20005000000 */
[----:B------:R-:W4:Y:S04]  /*21b90*/  LDL.LU R9, [R1+0x97c] ;  /* 0x00097c0001097983 */ /* 0x000f280000300800 */
[----:B------:R0:W-:Y:S04]  /*21ba0*/  STL [R1+0x764], R10 ;  /* 0x0007640a01007387 */ /* 0x0001e80000100800 */
[----:B------:R-:W4:Y:S04]  /*21bb0*/  LDL.LU R16, [R1+0x978] ;  /* 0x0009780001107983 */ /* 0x000f280000300800 */
[----:B------:R2:W-:Y:S04]  /*21bc0*/  STL [R1+0x760], R0 ;  /* 0x0007600001007387 */ /* 0x0005e80000100800 */
[----:B0-----:R-:W4:Y:S04]  /*21bd0*/  LDL.LU R10, [R1+0x970] ;  /* 0x00097000010a7983 */ /* 0x001f280000300800 */
[----:B------:R-:W4:Y:S01]  /*21be0*/  LDL.LU R27, [R1+0x96c] ;  /* 0x00096c00011b7983 */ /* 0x000f220000300800 */
[----:B--2---:R-:W-:-:S05]  /*21bf0*/  SEL R0, R3, R13, !P2 ;  /* 0x0000000d03007207 */ /* 0x004fca0005000000 */
[----:B------:R0:W-:Y:S04]  /*21c00*/  STL [R1+0x75c], R0 ;  /* 0x00075c0001007387 */ /* 0x0001e80000100800 */
[----:B0-----:R-:W2:Y:S04]  /*21c10*/  LDL.LU R0, [R1+0x968] ;  /* 0x0009680001007983 */ /* 0x001ea80000300800 */
[----:B------:R-:W2:Y:S04]  /*21c20*/  LDL.LU R28, [R1+0x964] ;  /* 0x00096400011c7983 */ /* 0x000ea80000300800 */
[----:B------:R-:W2:Y:S04]  /*21c30*/  LDL.LU R26, [R1+0x95c] ;  /* 0x00095c00011a7983 */ /* 0x000ea80000300800 */
[----:B------:R-:W2:Y:S04]  /*21c40*/  LDL.LU R25, [R1+0x958] ;  /* 0x0009580001197983 */ /* 0x000ea80000300800 */
[----:B------:R-:W2:Y:S04]  /*21c50*/  LDL.LU R15, [R1+0x954] ;  /* 0x00095400010f7983 */ /* 0x000ea80000300800 */
[----:B------:R-:W2:Y:S01]  /*21c60*/  LDL.LU R13, [R1+0x950] ;  /* 0x00095000010d7983 */ /* 0x000ea20000300800 */
[----:B---3--:R-:W-:-:S03]  /*21c70*/  SEL R14, R3, R12, !P2 ;  /* 0x0000000c030e7207 */ /* 0x008fc60005000000 */
[----:B------:R-:W3:Y:S04]  /*21c80*/  LDL.LU R12, [R1+0x94c] ;  /* 0x00094c00010c7983 */ /* 0x000ee80000300800 */
[----:B------:R0:W-:Y:S01]  /*21c90*/  STL [R1+0x758], R14 ;  /* 0x0007580e01007387 */ /* 0x0001e20000100800 */
[----:B----4-:R-:W-:-:S03]  /*21ca0*/  SEL R19, R3, R29, !P2 ;  /* 0x0000001d03137207 */ /* 0x010fc60005000000 */
[----:B0-----:R-:W4:Y:S04]  /*21cb0*/  LDL.LU R14, [R1+0x948] ;  /* 0x00094800010e7983 */ /* 0x001f280000300800 */
[----:B------:R-:W4:Y:S04]  /*21cc0*/  LDL.LU R17, [R1+0x944] ;  /* 0x0009440001117983 */ /* 0x000f280000300800 */
[----:B------:R0:W-:Y:S04]  /*21cd0*/  STL [R1+0x754], R19 ;  /* 0x0007541301007387 */ /* 0x0001e80000100800 */
[----:B------:R-:W4:Y:S01]  /*21ce0*/  LDL.LU R29, [R1+0x940] ;  /* 0x00094000011d7983 */ /* 0x000f220000300800 */
[----:B0-----:R-:W-:-:S02]  /*21cf0*/  SEL R19, R3, R18, !P2 ;  /* 0x0000001203137207 */ /* 0x001fc40005000000 */
[----:B------:R-:W-:-:S03]  /*21d00*/  SEL R18, R3, R4, !P2 ;  /* 0x0000000403127207 */ /* 0x000fc60005000000 */
[----:B------:R0:W-:Y:S04]  /*21d10*/  STL [R1+0x750], R19 ;  /* 0x0007501301007387 */ /* 0x0001e80000100800 */
[----:B------:R1:W-:Y:S01]  /*21d20*/  STL [R1+0x74c], R18 ;  /* 0x00074c1201007387 */ /* 0x0003e20000100800 */
[----:B------:R-:W-:-:S03]  /*21d30*/  SEL R5, R3, R5, !P2 ;  /* 0x0000000503057207 */ /* 0x000fc60005000000 */
[----:B------:R-:W4:Y:S01]  /*21d40*/  LDL.LU R24, [R1+0x93c] ;  /* 0x00093c0001187983 */ /* 0x000f220000300800 */
[----:B------:R-:W-:-:S03]  /*21d50*/  SEL R4, R3, R11, !P2 ;  /* 0x0000000b03047207 */ /* 0x000fc60005000000 */
[----:B------:R-:W-:Y:S04]  /*21d60*/  STL [R1+0x748], R5 ;  /* 0x0007480501007387 */ /* 0x000fe80000100800 */
[----:B------:R-:W4:Y:S04]  /*21d70*/  LDL.LU R23, [R1+0x92c] ;  /* 0x00092c0001177983 */ /* 0x000f280000300800 */
[----:B------:R1:W-:Y:S04]  /*21d80*/  STL [R1+0x744], R4 ;  /* 0x0007440401007387 */ /* 0x0003e80000100800 */
[----:B------:R-:W4:Y:S04]  /*21d90*/  LDL.LU R22, [R1+0x928] ;  /* 0x0009280001167983 */ /* 0x000f280000300800 */
[----:B------:R-:W4:Y:S04]  /*21da0*/  LDL.LU R21, [R1+0x920] ;  /* 0x0009200001157983 */ /* 0x000f280000300800 */
[----:B------:R-:W4:Y:S04]  /*21db0*/  LDL.LU R20, [R1+0x91c] ;  /* 0x00091c0001147983 */ /* 0x000f280000300800 */
[----:B0-----:R-:W4:Y:S04]  /*21dc0*/  LDL.LU R19, [R1+0x914] ;  /* 0x0009140001137983 */ /* 0x001f280000300800 */
[----:B-1----:R-:W4:Y:S04]  /*21dd0*/  LDL.LU R18, [R1+0x904] ;  /* 0x0009040001127983 */ /* 0x002f280000300800 */
[----:B------:R-:W4:Y:S04]  /*21de0*/  LDL.LU R4, [R1+0x900] ;  /* 0x0009000001047983 */ /* 0x000f280000300800 */
[----:B------:R-:W4:Y:S04]  /*21df0*/  LDL.LU R5, [R1+0x8f8] ;  /* 0x0008f80001057983 */ /* 0x000f280000300800 */
[----:B------:R-:W4:Y:S01]  /*21e00*/  LDL.LU R11, [R1+0x8f4] ;  /* 0x0008f400010b7983 */ /* 0x000f220000300800 */
[----:B------:R-:W-:-:S05]  /*21e10*/  SEL R9, R3, R9, !P2 ;  /* 0x0000000903097207 */ /* 0x000fca0005000000 */
[----:B------:R0:W-:Y:S02]  /*21e20*/  STL [R1+0x740], R9 ;  /* 0x0007400901007387 */ /* 0x0001e40000100800 */
[C---:B0-----:R-:W-:Y:S02]  /*21e30*/  SEL R9, R3.reuse, R16, !P2 ;  /* 0x0000001003097207 */ /* 0x041fe40005000000 */
[----:B------:R-:W4:Y:S01]  /*21e40*/  LDL.LU R16, [R1+0x8ec] ;  /* 0x0008ec0001107983 */ /* 0x000f220000300800 */
[----:B------:R-:W-:-:S03]  /*21e50*/  SEL R10, R3, R10, !P2 ;  /* 0x0000000a030a7207 */ /* 0x000fc60005000000 */
[----:B------:R0:W-:Y:S04]  /*21e60*/  STL [R1+0x73c], R9 ;  /* 0x00073c0901007387 */ /* 0x0001e80000100800 */
[----:B------:R2:W-:Y:S01]  /*21e70*/  STL [R1+0x738], R10 ;  /* 0x0007380a01007387 */ /* 0x0005e20000100800 */
[----:B0-----:R-:W-:-:S05]  /*21e80*/  SEL R9, R3, R27, !P2 ;  /* 0x0000001b03097207 */ /* 0x001fca0005000000 */
[----:B------:R0:W-:Y:S01]  /*21e90*/  STL [R1+0x734], R9 ;  /* 0x0007340901007387 */ /* 0x0001e20000100800 */
[C---:B--2---:R-:W-:Y:S02]  /*21ea0*/  SEL R10, R3.reuse, R0, !P2 ;  /* 0x00000000030a7207 */ /* 0x044fe40005000000 */
[----:B------:R-:W-:-:S03]  /*21eb0*/  SEL R0, R3, R28, !P2 ;  /* 0x0000001c03007207 */ /* 0x000fc60005000000 */
[----:B------:R1:W-:Y:S01]  /*21ec0*/  STL [R1+0x730], R10 ;  /* 0x0007300a01007387 */ /* 0x0003e20000100800 */
[----:B0-----:R-:W-:-:S03]  /*21ed0*/  SEL R9, R3, R26, !P2 ;  /* 0x0000001a03097207 */ /* 0x001fc60005000000 */
[----:B------:R0:W-:Y:S01]  /*21ee0*/  STL [R1+0x72c], R0 ;  /* 0x00072c0001007387 */ /* 0x0001e20000100800 */
[----:B-1----:R-:W-:-:S03]  /*21ef0*/  SEL R10, R3, R25, !P2 ;  /* 0x00000019030a7207 */ /* 0x002fc60005000000 */
[----:B------:R1:W-:Y:S01]  /*21f00*/  STL [R1+0x728], R9 ;  /* 0x0007280901007387 */ /* 0x0003e20000100800 */
[----:B0-----:R-:W-:-:S03]  /*21f10*/  SEL R0, R3, R15, !P2 ;  /* 0x0000000f03007207 */ /* 0x001fc60005000000 */
[----:B------:R-:W-:Y:S01]  /*21f20*/  STL [R1+0x724], R10 ;  /* 0x0007240a01007387 */ /* 0x000fe20000100800 */
[----:B-1----:R-:W-:-:S03]  /*21f30*/  SEL R9, R3, R13, !P2 ;  /* 0x0000000d03097207 */ /* 0x002fc60005000000 */
[----:B------:R-:W2:Y:S04]  /*21f40*/  LDL.LU R13, [R1+0x8e8] ;  /* 0x0008e800010d7983 */ /* 0x000ea80000300800 */
[----:B------:R3:W-:Y:S04]  /*21f50*/  STL [R1+0x720], R0 ;  /* 0x0007200001007387 */ /* 0x0007e80000100800 */
[----:B------:R0:W-:Y:S01]  /*21f60*/  STL [R1+0x71c], R9 ;  /* 0x00071c0901007387 */ /* 0x0001e20000100800 */
[----:B---3--:R-:W-:-:S03]  /*21f70*/  SEL R0, R3, R12, !P2 ;  /* 0x0000000c03007207 */ /* 0x008fc60005000000 */
[----:B------:R-:W3:Y:S01]  /*21f80*/  LDL.LU R12, [R1+0x8e4] ;  /* 0x0008e400010c7983 */ /* 0x000ee20000300800 */
[----:B----4-:R-:W-:-:S03]  /*21f90*/  SEL R10, R3, R14, !P2 ;  /* 0x0000000e030a7207 */ /* 0x010fc60005000000 */
[----:B------:R1:W-:Y:S01]  /*21fa0*/  STL [R1+0x718], R0 ;  /* 0x0007180001007387 */ /* 0x0003e20000100800 */
[----:B0-----:R-:W-:-:S03]  /*21fb0*/  SEL R9, R3, R17, !P2 ;  /* 0x0000001103097207 */ /* 0x001fc60005000000 */
[----:B------:R-:W-:Y:S04]  /*21fc0*/  STL [R1+0x714], R10 ;  /* 0x0007140a01007387 */ /* 0x000fe80000100800 */
[----:B------:R-:W4:Y:S01]  /*21fd0*/  LDL.LU R15, [R1+0x8e0] ;  /* 0x0008e000010f7983 */ /* 0x000f220000300800 */
[----:B-1----:R-:W-:-:S03]  /*21fe0*/  SEL R0, R3, R29, !P2 ;  /* 0x0000001d03007207 */ /* 0x002fc60005000000 */
[----:B------:R-:W-:Y:S04]  /*21ff0*/  STL [R1+0x710], R9 ;  /* 0x0007100901007387 */ /* 0x000fe80000100800 */
[----:B------:R-:W4:Y:S04]  /*22000*/  LDL.LU R14, [R1+0x8dc] ;  /* 0x0008dc00010e7983 */ /* 0x000f280000300800 */
[----:B------:R0:W-:Y:S04]  /*22010*/  STL [R1+0x70c], R0 ;  /* 0x00070c0001007387 */ /* 0x0001e80000100800 */
[----:B------:R-:W4:Y:S04]  /*22020*/  LDL.LU R17, [R1+0x8d8] ;  /* 0x0008d80001117983 */ /* 0x000f280000300800 */
[----:B------:R-:W4:Y:S01]  /*22030*/  LDL.LU R29, [R1+0x8d4] ;  /* 0x0008d400011d7983 */ /* 0x000f220000300800 */
[----:B0-----:R-:W-:-:S02]  /*22040*/  SEL R0, R3, R24, !P2 ;  /* 0x0000001803007207 */ /* 0x001fc40005000000 */
[----:B------:R-:W-:-:S03]  /*22050*/  SEL R9, R3, R23, !P2 ;  /* 0x0000001703097207 */ /* 0x000fc60005000000 */
[----:B------:R0:W-:Y:S04]  /*22060*/  STL [R1+0x708], R0 ;  /* 0x0007080001007387 */ /* 0x0001e80000100800 */
[----:B------:R1:W-:Y:S01]  /*22070*/  STL [R1+0x704], R9 ;  /* 0x0007040901007387 */ /* 0x0003e20000100800 */
[C---:B------:R-:W-:Y:S02]  /*22080*/  SEL R10, R3.reuse, R22, !P2 ;  /* 0x00000016030a7207 */ /* 0x040fe40005000000 */
[----:B0-----:R-:W-:-:S03]  /*22090*/  SEL R0, R3, R21, !P2 ;  /* 0x0000001503007207 */ /* 0x001fc60005000000 */
[----:B------:R0:W-:Y:S01]  /*220a0*/  STL [R1+0x700], R10 ;  /* 0x0007000a01007387 */ /* 0x0001e20000100800 */
[----:B-1----:R-:W-:-:S03]  /*220b0*/  SEL R9, R3, R20, !P2 ;  /* 0x0000001403097207 */ /* 0x002fc60005000000 */
[----:B------:R1:W-:Y:S04]  /*220c0*/  STL [R1+0x6fc], R0 ;  /* 0x0006fc0001007387 */ /* 0x0003e80000100800 */
[----:B------:R1:W-:Y:S01]  /*220d0*/  STL [R1+0x6f8], R9 ;  /* 0x0006f80901007387 */ /* 0x0003e20000100800 */
[C---:B0-----:R-:W-:Y:S02]  /*220e0*/  SEL R10, R3.reuse, R19, !P2 ;  /* 0x00000013030a7207 */ /* 0x041fe40005000000 */
[----:B-1----:R-:W-:-:S03]  /*220f0*/  SEL R0, R3, R18, !P2 ;  /* 0x0000001203007207 */ /* 0x002fc60005000000 */
[----:B------:R-:W-:Y:S01]  /*22100*/  STL [R1+0x6f4], R10 ;  /* 0x0006f40a01007387 */ /* 0x000fe20000100800 */
[----:B------:R-:W-:-:S03]  /*22110*/  SEL R9, R3, R4, !P2 ;  /* 0x0000000403097207 */ /* 0x000fc60005000000 */
[----:B------:R0:W-:Y:S01]  /*22120*/  STL [R1+0x6f0], R0 ;  /* 0x0006f00001007387 */ /* 0x0001e20000100800 */
[----:B------:R-:W-:-:S03]  /*22130*/  SEL R4, R3, R5, !P2 ;  /* 0x0000000503047207 */ /* 0x000fc60005000000 */
[----:B------:R1:W-:Y:S01]  /*22140*/  STL [R1+0x6ec], R9 ;  /* 0x0006ec0901007387 */ /* 0x0003e20000100800 */
[----:B0-----:R-:W-:-:S03]  /*22150*/  SEL R0, R3, R11, !P2 ;  /* 0x0000000b03007207 */ /* 0x001fc60005000000 */
[----:B-1----:R-:W4:Y:S04]  /*22160*/  LDL.LU R9, [R1+0x8d0] ;  /* 0x0008d00001097983 */ /* 0x002f280000300800 */
[----:B------:R-:W-:Y:S04]  /*22170*/  STL [R1+0x6e8], R4 ;  /* 0x0006e80401007387 */ /* 0x000fe80000100800 */
[----:B------:R-:W4:Y:S04]  /*22180*/  LDL.LU R11, [R1+0x8cc] ;  /* 0x0008cc00010b7983 */ /* 0x000f280000300800 */
        /* <DEDUP_REMOVED lines=11> */
[----:B--2---:R-:W-:-:S03]  /*22240*/  SEL R4, R3, R13, !P2 ;  /* 0x0000000d03047207 */ /* 0x004fc60005000000 */
[----:B------:R-:W2:Y:S04]  /*22250*/  LDL.LU R13, [R1+0x89c] ;  /* 0x00089c00010d7983 */ /* 0x000ea80000300800 */
[----:B------:R0:W-:Y:S01]  /*22260*/  STL [R1+0x6dc], R4 ;  /* 0x0006dc0401007387 */ /* 0x0001e20000100800 */
[----:B---3--:R-:W-:-:S03]  /*22270*/  SEL R12, R3, R12, !P2 ;  /* 0x0000000c030c7207 */ /* 0x008fc60005000000 */
[----:B0-----:R-:W3:Y:S04]  /*22280*/  LDL.LU R4, [R1+0x898] ;  /* 0x0008980001047983 */ /* 0x001ee80000300800 */
[----:B------:R-:W3:Y:S04]  /*22290*/  LDL.LU R5, [R1+0x894] ;  /* 0x0008940001057983 */ /* 0x000ee80000300800 */
[----:B------:R0:W-:Y:S04]  /*222a0*/  STL [R1+0x6d8], R12 ;  /* 0x0006d80c01007387 */ /* 0x0001e80000100800 */
[----:B0-----:R-:W3:Y:S01]  /*222b0*/  LDL.LU R12, [R1+0x890] ;  /* 0x00089000010c7983 */ /* 0x001ee20000300800 */
[----:B----4-:R-:W-:-:S02]  /*222c0*/  SEL R20, R3, R15, !P2 ;  /* 0x0000000f03147207 */ /* 0x010fc40005000000 */
[----:B------:R-:W-:-:S03]  /*222d0*/  SEL R19, R3, R14, !P2 ;  /* 0x0000000e03137207 */ /* 0x000fc60005000000 */
[----:B------:R0:W-:Y:S01]  /*222e0*/  STL [R1+0x6d4], R20 ;  /* 0x0006d41401007387 */ /* 0x0001e20000100800 */
[----:B------:R-:W-:-:S03]  /*222f0*/  SEL R15, R3, R17, !P2 ;  /* 0x00000011030f7207 */ /* 0x000fc60005000000 */
[----:B------:R1:W-:Y:S01]  /*22300*/  STL [R1+0x6d0], R19 ;  /* 0x0006d01301007387 */ /* 0x0003e20000100800 */
[----:B------:R-:W-:-:S03]  /*22310*/  SEL R14, R3, R29, !P2 ;  /* 0x0000001d030e7207 */ /* 0x000fc60005000000 */
        /* <DEDUP_REMOVED lines=12> */
[----:B------:R-:W-:-:S05]  /*223e0*/  SEL R9, R3, R9, !P2 ;  /* 0x0000000903097207 */ /* 0x000fca0005000000 */
[----:B------:R0:W-:Y:S02]  /*223f0*/  STL [R1+0x6c4], R9 ;  /* 0x0006c40901007387 */ /* 0x0001e40000100800 */
[C---:B0-----:R-:W-:Y:S02]  /*22400*/  SEL R9, R3.reuse, R11, !P2 ;  /* 0x0000000b03097207 */ /* 0x041fe40005000000 */
[C---:B------:R-:W-:Y:S01]  /*22410*/  SEL R10, R3.reuse, R10, !P2 ;  /* 0x0000000a030a7207 */ /* 0x040fe20005000000 */
[----:B------:R-:W4:Y:S04]  /*22420*/  LDL.LU R11, [R1+0x864] ;  /* 0x00086400010b7983 */ /* 0x000f280000300800 */
[----:B------:R0:W-:Y:S04]  /*22430*/  STL [R1+0x6c0], R9 ;  /* 0x0006c00901007387 */ /* 0x0001e80000100800 */
[----:B------:R1:W-:Y:S01]  /*22440*/  STL [R1+0x6bc], R10 ;  /* 0x0006bc0a01007387 */ /* 0x0003e20000100800 */
[----:B0-----:R-:W-:-:S02]  /*22450*/  SEL R9, R3, R27, !P2 ;  /* 0x0000001b03097207 */ /* 0x001fc40005000000 */
        /* <DEDUP_REMOVED lines=11> */
[----:B------:R-:W4:Y:S04]  /*22510*/  LDL.LU R16, [R1+0x860] ;  /* 0x0008600001107983 */ /* 0x000f280000300800 */
[----:B------:R2:W-:Y:S04]  /*22520*/  STL [R1+0x6a4], R0 ;  /* 0x0006a40001007387 */ /* 0x0005e80000100800 */
[----:B------:R3:W-:Y:S01]  /*22530*/  STL [R1+0x6a0], R9 ;  /* 0x0006a00901007387 */ /* 0x0007e20000100800 */
[----:B--2---:R-:W-:-:S03]  /*22540*/  SEL R0, R3, R13, !P2 ;  /* 0x0000000d03007207 */ /* 0x004fc60005000000 */
[----:B------:R-:W2:Y:S04]  /*22550*/  LDL.LU R13, [R1+0x85c] ;  /* 0x00085c00010d7983 */ /* 0x000ea80000300800 */
[----:B------:R0:W-:Y:S01]  /*22560*/  STL [R1+0x69c], R0 ;  /* 0x00069c0001007387 */ /* 0x0001e20000100800 */
[C---:B---3--:R-:W-:Y:S02]  /*22570*/  SEL R9, R3.reuse, R4, !P2 ;  /* 0x0000000403097207 */ /* 0x048fe40005000000 */
[----:B------:R-:W-:-:S03]  /*22580*/  SEL R4, R3, R5, !P2 ;  /* 0x0000000503047207 */ /* 0x000fc60005000000 */
[----:B------:R-:W-:Y:S04]  /*22590*/  STL [R1+0x698], R9 ;  /* 0x0006980901007387 */ /* 0x000fe80000100800 */
[----:B------:R-:W3:Y:S04]  /*225a0*/  LDL.LU R18, [R1+0x858] ;  /* 0x0008580001127983 */ /* 0x000ee80000300800 */
[----:B------:R1:W-:Y:S01]  /*225b0*/  STL [R1+0x694], R4 ;  /* 0x0006940401007387 */ /* 0x0003e20000100800 */
[----:B0-----:R-:W-:-:S03]  /*225c0*/  SEL R0, R3, R12, !P2 ;  /* 0x0000000c03007207 */ /* 0x001fc60005000000 */
[----:B-1----:R-:W3:Y:S04]  /*225d0*/  LDL.LU R4, [R1+0x854] ;  /* 0x0008540001047983 */ /* 0x002ee80000300800 */
[----:B------:R4:W-:Y:S04]  /*225e0*/  STL [R1+0x690], R0 ;  /* 0x0006900001007387 */ /* 0x0009e80000100800 */
[----:B------:R-:W3:Y:S04]  /*225f0*/  LDL.LU R5, [R1+0x850] ;  /* 0x0008500001057983 */ /* 0x000ee80000300800 */
[----:B------:R-:W3:Y:S01]  /*22600*/  LDL.LU R12, [R1+0x84c] ;  /* 0x00084c00010c7983 */ /* 0x000ee20000300800 */
[----:B----4-:R-:W-:-:S02]  /*22610*/  SEL R0, R3, R24, !P2 ;  /* 0x0000001803007207 */ /* 0x010fc40005000000 */
        /* <DEDUP_REMOVED lines=12> */
[----:B----4-:R-:W-:-:S03]  /*226e0*/  SEL R9, R3, R14, !P2 ;  /* 0x0000000e03097207 */ /* 0x010fc60005000000 */
[----:B------:R-:W-:Y:S04]  /*226f0*/  STL [R1+0x674], R0 ;  /* 0x0006740001007387 */ /* 0x000fe80000100800 */
[----:B------:R1:W-:Y:S01]  /*22700*/  STL [R1+0x670], R9 ;  /* 0x0006700901007387 */ /* 0x0003e20000100800 */
[----:B0-----:R-:W-:-:S03]  /*22710*/  SEL R10, R3, R17, !P2 ;  /* 0x00000011030a7207 */ /* 0x001fc60005000000 */
[----:B-1----:R-:W4:Y:S01]  /*22720*/  LDL.LU R9, [R1+0x848] ;  /* 0x0008480001097983 */ /* 0x002f220000300800 */
[----:B------:R-:W-:-:S03]  /*22730*/  SEL R0, R3, R29, !P2 ;  /* 0x0000001d03007207 */ /* 0x000fc60005000000 */
[----:B------:R0:W-:Y:S04]  /*22740*/  STL [R1+0x66c], R10 ;  /* 0x00066c0a01007387 */ /* 0x0001e80000100800 */
[----:B------:R-:W4:Y:S04]  /*22750*/  LDL.LU R29, [R1+0x844] ;  /* 0x00084400011d7983 */ /* 0x000f280000300800 */
[----:B------:R1:W-:Y:S04]  /*22760*/  STL [R1+0x668], R0 ;  /* 0x0006680001007387 */ /* 0x0003e80000100800 */
[----:B0-----:R-:W4:Y:S04]  /*22770*/  LDL.LU R10, [R1+0x840] ;  /* 0x00084000010a7983 */ /* 0x001f280000300800 */
[----:B------:R-:W4:Y:S01]  /*22780*/  LDL.LU R27, [R1+0x83c] ;  /* 0x00083c00011b7983 */ /* 0x000f220000300800 */
[----:B-1----:R-:W-:-:S05]  /*22790*/  SEL R0, R3, R11, !P2 ;  /* 0x0000000b03007207 */ /* 0x002fca0005000000 */
        /* <DEDUP_REMOVED lines=8> */
[----:B------:R-:W4:Y:S04]  /*22820*/  LDL.LU R16, [R1+0x820] ;  /* 0x0008200001107983 */ /* 0x000f280000300800 */
[----:B------:R0:W-:Y:S04]  /*22830*/  STL [R1+0x660], R14 ;  /* 0x0006600e01007387 */ /* 0x0001e80000100800 */
[----:B0-----:R-:W4:Y:S04]  /*22840*/  LDL.LU R14, [R1+0x81c] ;  /* 0x00081c00010e7983 */ /* 0x001f280000300800 */
[----:B------:R-:W4:Y:S01]  /*22850*/  LDL.LU R17, [R1+0x818] ;  /* 0x0008180001117983 */ /* 0x000f220000300800 */
[----:B--2---:R-:W-:-:S05]  /*22860*/  SEL R13, R3, R13, !P2 ;  /* 0x0000000d030d7207 */ /* 0x004fca0005000000 */
[----:B------:R0:W-:Y:S04]  /*22870*/  STL [R1+0x65c], R13 ;  /* 0x00065c0d01007387 */ /* 0x0001e80000100800 */
[----:B0-----:R-:W2:Y:S01]  /*22880*/  LDL.LU R13, [R1+0x814] ;  /* 0x00081400010d7983 */ /* 0x001ea20000300800 */
[----:B---3--:R-:W-:-:S05]  /*22890*/  SEL R19, R3, R18, !P2 ;  /* 0x0000001203137207 */ /* 0x008fca0005000000 */
[----:B------:R0:W-:Y:S01]  /*228a0*/  STL [R1+0x658], R19 ;  /* 0x0006581301007387 */ /* 0x0001e20000100800 */
[----:B------:R-:W-:-:S05]  /*228b0*/  SEL R18, R3, R4, !P2 ;  /* 0x0000000403127207 */ /* 0x000fca0005000000 */
[----:B------:R1:W-:Y:S01]  /*228c0*/  STL [R1+0x654], R18 ;  /* 0x0006541201007387 */ /* 0x0003e20000100800 */
[----:B------:R-:W-:-:S03]  /*228d0*/  SEL R5, R3, R5, !P2 ;  /* 0x0000000503057207 */ /* 0x000fc60005000000 */
[----:B------:R-:W3:Y:S01]  /*228e0*/  LDL.LU R24, [R1+0x810] ;  /* 0x0008100001187983 */ /* 0x000ee20000300800 */
[----:B------:R-:W-:-:S03]  /*228f0*/  SEL R4, R3, R12, !P2 ;  /* 0x0000000c03047207 */ /* 0x000fc60005000000 */
[----:B------:R-:W-:Y:S04]  /*22900*/  STL [R1+0x650], R5 ;  /* 0x0006500501007387 */ /* 0x000fe80000100800 */
[----:B------:R-:W3:Y:S04]  /*22910*/  LDL.LU R23, [R1+0x80c] ;  /* 0x00080c0001177983 */ /* 0x000ee80000300800 */
[----:B------:R1:W-:Y:S04]  /*22920*/  STL [R1+0x64c], R4 ;  /* 0x00064c0401007387 */ /* 0x0003e80000100800 */
[----:B------:R-:W3:Y:S04]  /*22930*/  LDL.LU R22, [R1+0x808] ;  /* 0x0008080001167983 */ /* 0x000ee80000300800 */
[----:B------:R-:W3:Y:S04]  /*22940*/  LDL.LU R21, [R1+0x804] ;  /* 0x0008040001157983 */ /* 0x000ee80000300800 */
[----:B------:R-:W3:Y:S04]  /*22950*/  LDL.LU R20, [R1+0x800] ;  /* 0x0008000001147983 */ /* 0x000ee80000300800 */
[----:B0-----:R-:W3:Y:S04]  /*22960*/  LDL.LU R19, [R1+0x7fc] ;  /* 0x0007fc0001137983 */ /* 0x001ee80000300800 */
[----:B-1----:R-:W3:Y:S04]  /*22970*/  LDL.LU R18, [R1+0x7f8] ;  /* 0x0007f80001127983 */ /* 0x002ee80000300800 */
[----:B------:R-:W3:Y:S04]  /*22980*/  LDL.LU R4, [R1+0x7f4] ;  /* 0x0007f40001047983 */ /* 0x000ee80000300800 */
[----:B------:R-:W3:Y:S04]  /*22990*/  LDL.LU R5, [R1+0x7f0] ;  /* 0x0007f00001057983 */ /* 0x000ee80000300800 */
[----:B------:R-:W3:Y:S01]  /*229a0*/  LDL.LU R12, [R1+0x7ec] ;  /* 0x0007ec00010c7983 */ /* 0x000ee20000300800 */
[----:B----4-:R-:W-:-:S05]  /*229b0*/  SEL R9, R3, R9, !P2 ;  /* 0x0000000903097207 */ /* 0x010fca0005000000 */
[----:B------:R0:W-:Y:S02]  /*229c0*/  STL [R1+0x648], R9 ;  /* 0x0006480901007387 */ /* 0x0001e40000100800 */
[C---:B0-----:R-:W-:Y:S02]  /*229d0*/  SEL R9, R3.reuse, R29, !P2 ;  /* 0x0000001d03097207 */ /* 0x041fe40005000000 */
[----:B------:R-:W4:Y:S01]  /*229e0*/  LDL.LU R29, [R1+0x5ac] ;  /* 0x0005ac00011d7983 */ /* 0x000f220000300800 */
[----:B------:R-:W-:-:S03]  /*229f0*/  SEL R10, R3, R10, !P2 ;  /* 0x0000000a030a7207 */ /* 0x000fc60005000000 */
        /* <DEDUP_REMOVED lines=14> */
[----:B------:R-:W4:Y:S04]  /*22ae0*/  LDL.LU R11, [R1+0x5a8] ;  /* 0x0005a800010b7983 */ /* 0x000f280000300800 */
[----:B------:R0:W-:Y:S04]  /*22af0*/  STL [R1+0x628], R0 ;  /* 0x0006280001007387 */ /* 0x0001e80000100800 */
[----:B------:R1:W-:Y:S01]  /*22b00*/  STL [R1+0x624], R9 ;  /* 0x0006240901007387 */ /* 0x0003e20000100800 */
[----:B0-----:R-:W-:-:S03]  /*22b10*/  SEL R0, R3, R16, !P2 ;  /* 0x0000001003007207 */ /* 0x001fc60005000000 */
[----:B------:R-:W4:Y:S01]  /*22b20*/  LDL.LU R16, [R1+0x5a4] ;  /* 0x0005a40001107983 */ /* 0x000f220000300800 */
[----:B------:R-:W-:-:S03]  /*22b30*/  SEL R10, R3, R14, !P2 ;  /* 0x0000000e030a7207 */ /* 0x000fc60005000000 */
[----:B------:R2:W-:Y:S01]  /*22b40*/  STL [R1+0x620], R0 ;  /* 0x0006200001007387 */ /* 0x0005e20000100800 */
[----:B-1----:R-:W-:-:S03]  /*22b50*/  SEL R9, R3, R17, !P2 ;  /* 0x0000001103097207 */ /* 0x002fc60005000000 */
[----:B------:R-:W-:Y:S04]  /*22b60*/  STL [R1+0x61c], R10 ;  /* 0x00061c0a01007387 */ /* 0x000fe80000100800 */
[----:B------:R-:W4:Y:S04]  /*22b70*/  LDL.LU R15, [R1+0x5a0] ;  /* 0x0005a000010f7983 */ /* 0x000f280000300800 */
[----:B------:R-:W-:Y:S04]  /*22b80*/  STL [R1+0x618], R9 ;  /* 0x0006180901007387 */ /* 0x000fe80000100800 */
[----:B------:R-:W4:Y:S01]  /*22b90*/  LDL.LU R14, [R1+0x59c] ;  /* 0x00059c00010e7983 */ /* 0x000f220000300800 */
[----:B--2---:R-:W-:-:S05]  /*22ba0*/  SEL R0, R3, R13, !P2 ;  /* 0x0000000d03007207 */ /* 0x004fca0005000000 */
[----:B------:R3:W-:Y:S04]  /*22bb0*/  STL [R1+0x614], R0 ;  /* 0x0006140001007387 */ /* 0x0007e80000100800 */
[----:B------:R-:W2:Y:S04]  /*22bc0*/  LDL.LU R17, [R1+0x598] ;  /* 0x0005980001117983 */ /* 0x000ea80000300800 */
[----:B------:R-:W2:Y:S01]  /*22bd0*/  LDL.LU R13, [R1+0x594] ;  /* 0x00059400010d7983 */ /* 0x000ea20000300800 */
[C---:B---3--:R-:W-:Y:S02]  /*22be0*/  SEL R0, R3.reuse, R24, !P2 ;  /* 0x0000001803007207 */ /* 0x048fe40005000000 */
        /* <DEDUP_REMOVED lines=12> */
[----:B---3--:R-:W-:-:S03]  /*22cb0*/  SEL R9, R3, R4, !P2 ;  /* 0x0000000403097207 */ /* 0x008fc60005000000 */
[----:B------:R0:W-:Y:S01]  /*22cc0*/  STL [R1+0x5f8], R0 ;  /* 0x0005f80001007387 */ /* 0x0001e20000100800 */
[----:B------:R-:W-:-:S03]  /*22cd0*/  SEL R4, R3, R5, !P2 ;  /* 0x0000000503047207 */ /* 0x000fc60005000000 */
[----:B------:R1:W-:Y:S01]  /*22ce0*/  STL [R1+0x5f4], R9 ;  /* 0x0005f40901007387 */ /* 0x0003e20000100800 */
[----:B0-----:R-:W-:-:S03]  /*22cf0*/  SEL R0, R3, R12, !P2 ;  /* 0x0000000c03007207 */ /* 0x001fc60005000000 */
[----:B-1----:R-:W3:Y:S04]  /*22d00*/  LDL.LU R9, [R1+0x590] ;  /* 0x0005900001097983 */ /* 0x002ee80000300800 */
[----:B------:R-:W-:Y:S04]  /*22d10*/  STL [R1+0x5f0], R4 ;  /* 0x0005f00401007387 */ /* 0x000fe80000100800 */
[----:B------:R-:W3:Y:S04]  /*22d20*/  LDL.LU R12, [R1+0x58c] ;  /* 0x00058c00010c7983 */ /* 0x000ee80000300800 */
[----:B------:R4:W-:Y:S04]  /*22d30*/  STL [R1+0x5ec], R0 ;  /* 0x0005ec0001007387 */ /* 0x0009e80000100800 */
[----:B------:R-:W3:Y:S04]  /*22d40*/  LDL.LU R10, [R1+0x588] ;  /* 0x00058800010a7983 */ /* 0x000ee80000300800 */
[----:B------:R-:W3:Y:S01]  /*22d50*/  LDL.LU R27, [R1+0x584] ;  /* 0x00058400011b7983 */ /* 0x000ee20000300800 */
[----:B----4-:R-:W-:-:S05]  /*22d60*/  SEL R0, R3, R29, !P2 ;  /* 0x0000001d03007207 */ /* 0x010fca0005000000 */
        /* <DEDUP_REMOVED lines=9> */
[----:B------:R0:W-:Y:S01]  /*22e00*/  STL [R1+0x5e4], R4 ;  /* 0x0005e40401007387 */ /* 0x0001e20000100800 */
[----:B------:R-:W-:-:S03]  /*22e10*/  SEL R16, R3, R16, !P2 ;  /* 0x0000001003107207 */ /* 0x000fc60005000000 */
[----:B0-----:R-:W4:Y:S04]  /*22e20*/  LDL.LU R4, [R1+0x564] ;  /* 0x0005640001047983 */ /* 0x001f280000300800 */
[----:B------:R-:W4:Y:S04]  /*22e30*/  LDL.LU R5, [R1+0x560] ;  /* 0x0005600001057983 */ /* 0x000f280000300800 */
[----:B------:R0:W-:Y:S01]  /*22e40*/  STL [R1+0x5e0], R16 ;  /* 0x0005e01001007387 */ /* 0x0001e20000100800 */
[----:B------:R-:W-:-:S03]  /*22e50*/  SEL R19, R3, R15, !P2 ;  /* 0x0000000f03137207 */ /* 0x000fc60005000000 */
[----:B0-----:R-:W4:Y:S01]  /*22e60*/  LDL.LU R16, [R1+0x55c] ;  /* 0x00055c0001107983 */ /* 0x001f220000300800 */
[----:B------:R-:W-:-:S03]  /*22e70*/  SEL R15, R3, R14, !P2 ;  /* 0x0000000e030f7207 */ /* 0x000fc60005000000 */
[----:B------:R0:W-:Y:S04]  /*22e80*/  STL [R1+0x5dc], R19 ;  /* 0x0005dc1301007387 */ /* 0x0001e80000100800 */
[----:B------:R1:W-:Y:S04]  /*22e90*/  STL [R1+0x5d8], R15 ;  /* 0x0005d80f01007387 */ /* 0x0003e80000100800 */
[----:B------:R-:W4:Y:S01]  /*22ea0*/  LDL.LU R24, [R1+0x558] ;  /* 0x0005580001187983 */ /* 0x000f220000300800 */
[C---:B--2---:R-:W-:Y:S02]  /*22eb0*/  SEL R14, R3.reuse, R17, !P2 ;  /* 0x00000011030e7207 */ /* 0x044fe40005000000 */
[----:B------:R-:W-:-:S03]  /*22ec0*/  SEL R13, R3, R13, !P2 ;  /* 0x0000000d030d7207 */ /* 0x000fc60005000000 */
[----:B------:R2:W-:Y:S04]  /*22ed0*/  STL [R1+0x5d4], R14 ;  /* 0x0005d40e01007387 */ /* 0x0005e80000100800 */
[----:B------:R-:W4:Y:S04]  /*22ee0*/  LDL.LU R23, [R1+0x554] ;  /* 0x0005540001177983 */ /* 0x000f280000300800 */
[----:B------:R2:W-:Y:S04]  /*22ef0*/  STL [R1+0x5d0], R13 ;  /* 0x0005d00d01007387 */ /* 0x0005e80000100800 */
[----:B------:R-:W4:Y:S04]  /*22f00*/  LDL.LU R22, [R1+0x550] ;  /* 0x0005500001167983 */ /* 0x000f280000300800 */
[----:B------:R-:W4:Y:S04]  /*22f10*/  LDL.LU R21, [R1+0x54c] ;  /* 0x00054c0001157983 */ /* 0x000f280000300800 */
[----:B------:R-:W4:Y:S04]  /*22f20*/  LDL.LU R20, [R1+0x548] ;  /* 0x0005480001147983 */ /* 0x000f280000300800 */
[----:B0-----:R-:W4:Y:S04]  /*22f30*/  LDL.LU R19, [R1+0x544] ;  /* 0x0005440001137983 */ /* 0x001f280000300800 */
[----:B-1----:R-:W4:Y:S04]  /*22f40*/  LDL.LU R15, [R1+0x540] ;  /* 0x00054000010f7983 */ /* 0x002f280000300800 */
[----:B--2---:R-:W2:Y:S04]  /*22f50*/  LDL.LU R14, [R1+0x53c] ;  /* 0x00053c00010e7983 */ /* 0x004ea80000300800 */
[----:B------:R-:W2:Y:S04]  /*22f60*/  LDL.LU R17, [R1+0x538] ;  /* 0x0005380001117983 */ /* 0x000ea80000300800 */
[----:B------:R-:W2:Y:S01]  /*22f70*/  LDL.LU R13, [R1+0x534] ;  /* 0x00053400010d7983 */ /* 0x000ea20000300800 */
[----:B---3--:R-:W-:-:S05]  /*22f80*/  SEL R9, R3, R9, !P2 ;  /* 0x0000000903097207 */ /* 0x008fca0005000000 */
[----:B------:R0:W-:Y:S02]  /*22f90*/  STL [R1+0x5cc], R9 ;  /* 0x0005cc0901007387 */ /* 0x0001e40000100800 */
[C---:B0-----:R-:W-:Y:S02]  /*22fa0*/  SEL R9, R3.reuse, R12, !P2 ;  /* 0x0000000c03097207 */ /* 0x041fe40005000000 */
[----:B------:R-:W3:Y:S01]  /*22fb0*/  LDL.LU R12, [R1+0x530] ;  /* 0x00053000010c7983 */ /* 0x000ee20000300800 */
[----:B------:R-:W-:-:S03]  /*22fc0*/  SEL R10, R3, R10, !P2 ;  /* 0x0000000a030a7207 */ /* 0x000fc60005000000 */
[----:B------:R0:W-:Y:S04]  /*22fd0*/  STL [R1+0x5c8], R9 ;  /* 0x0005c80901007387 */ /* 0x0001e80000100800 */
[----:B------:R4:W-:Y:S01]  /*22fe0*/  STL [R1+0x5c4], R10 ;  /* 0x0005c40a01007387 */ /* 0x0009e20000100800 */
[C---:B0-----:R-:W-:Y:S02]  /*22ff0*/  SEL R9, R3.reuse, R27, !P2 ;  /* 0x0000001b03097207 */ /* 0x041fe40005000000 */
[----:B----4-:R-:W-:-:S03]  /*23000*/  SEL R10, R3, R0, !P2 ;  /* 0x00000000030a7207 */ /* 0x010fc60005000000 */
[----:B------:R0:W-:Y:S01]  /*23010*/  STL [R1+0x5c0], R9 ;  /* 0x0005c00901007387 */ /* 0x0001e20000100800 */
[----:B------:R-:W-:-:S03]  /*23020*/  SEL R0, R3, R28, !P2 ;  /* 0x0000001c03007207 */ /* 0x000fc60005000000 */
[----:B------:R1:W-:Y:S01]  /*23030*/  STL [R1+0x5bc], R10 ;  /* 0x0005bc0a01007387 */ /* 0x0003e20000100800 */
[----:B0-----:R-:W-:-:S03]  /*23040*/  SEL R9, R3, R26, !P2 ;  /* 0x0000001a03097207 */ /* 0x001fc60005000000 */
[----:B------:R-:W-:Y:S01]  /*23050*/  STL [R1+0x5b8], R0 ;  /* 0x0005b80001007387 */ /* 0x000fe20000100800 */
[----:B-1----:R-:W-:-:S03]  /*23060*/  SEL R10, R3, R25, !P2 ;  /* 0x00000019030a7207 */ /* 0x002fc60005000000 */
[----:B------:R0:W-:Y:S04]  /*23070*/  STL [R1+0x5b4], R9 ;  /* 0x0005b40901007387 */ /* 0x0001e80000100800 */
[----:B------:R-:W-:Y:S01]  /*23080*/  STL [R1+0x5b0], R10 ;  /* 0x0005b00a01007387 */ /* 0x000fe20000100800 */
[----:B0-----:R-:W-:-:S03]  /*23090*/  SEL R9, R3, R29, !P2 ;  /* 0x0000001d03097207 */ /* 0x001fc60005000000 */
[----:B------:R-:W4:Y:S01]  /*230a0*/  LDL.LU R29, [R1+0x52c] ;  /* 0x00052c00011d7983 */ /* 0x000f220000300800 */
[----:B------:R-:W-:-:S05]  /*230b0*/  SEL R0, R3, R18, !P2 ;  /* 0x0000001203007207 */ /* 0x000fca0005000000 */
[----:B------:R0:W-:Y:S04]  /*230c0*/  STL [R1+0x5ac], R0 ;  /* 0x0005ac0001007387 */ /* 0x0001e80000100800 */
[----:B------:R1:W-:Y:S01]  /*230d0*/  STL [R1+0x5a8], R9 ;  /* 0x0005a80901007387 */ /* 0x0003e20000100800 */
[----:B0-----:R-:W-:-:S03]  /*230e0*/  SEL R0, R3, R11, !P2 ;  /* 0x0000000b03007207 */ /* 0x001fc60005000000 */
[----:B------:R-:W4:Y:S01]  /*230f0*/  LDL.LU R11, [R1+0x528] ;  /* 0x00052800010b7983 */ /* 0x000f220000300800 */
[----:B-1----:R-:W-:-:S03]  /*23100*/  SEL R9, R3, R4, !P2 ;  /* 0x0000000403097207 */ /* 0x002fc60005000000 */
[----:B------:R0:W-:Y:S01]  /*23110*/  STL [R1+0x5a4], R0 ;  /* 0x0005a40001007387 */ /* 0x0001e20000100800 */
[----:B------:R-:W-:-:S03]  /*23120*/  SEL R4, R3, R5, !P2 ;  /* 0x0000000503047207 */ /* 0x000fc60005000000 */
[----:B------:R-:W-:Y:S04]  /*23130*/  STL [R1+0x5a0], R9 ;  /* 0x0005a00901007387 */ /* 0x000fe80000100800 */
[----:B------:R-:W4:Y:S04]  /*23140*/  LDL.LU R18, [R1+0x524] ;  /* 0x0005240001127983 */ /* 0x000f280000300800 */
[----:B------:R1:W-:Y:S01]  /*23150*/  STL [R1+0x59c], R4 ;  /* 0x00059c0401007387 */ /* 0x0003e20000100800 */
[----:B0-----:R-:W-:-:S03]  /*23160*/  SEL R0, R3, R16, !P2 ;  /* 0x0000001003007207 */ /* 0x001fc60005000000 */
[----:B-1----:R-:W4:Y:S04]  /*23170*/  LDL.LU R4, [R1+0x520] ;  /* 0x0005200001047983 */ /* 0x002f280000300800 */
[----:B------:R0:W-:Y:S04]  /*23180*/  STL [R1+0x598], R0 ;  /* 0x0005980001007387 */ /* 0x0001e80000100800 */
[----:B------:R-:W4:Y:S04]  /*23190*/  LDL.LU R5, [R1+0x51c] ;  /* 0x00051c0001057983 */ /* 0x000f280000300800 */
[----:B------:R-:W4:Y:S01]  /*231a0*/  LDL.LU R16, [R1+0x518] ;  /* 0x0005180001107983 */ /* 0x000f220000300800 */
[----:B0-----:R-:W-:-:S05]  /*231b0*/  SEL R0, R3, R24, !P2 ;  /* 0x0000001803007207 */ /* 0x001fca0005000000 */
[----:B------:R0:W-:Y:S01]  /*231c0*/  STL [R1+0x594], R0 ;  /* 0x0005940001007387 */ /* 0x0001e20000100800 */
[----:B------:R-:W-:-:S05]  /*231d0*/  SEL R9, R3, R23, !P2 ;  /* 0x0000001703097207 */ /* 0x000fca0005000000 */
        /* <DEDUP_REMOVED lines=10> */
[----:B--2---:R-:W-:-:S03]  /*23280*/  SEL R9, R3, R14, !P2 ;  /* 0x0000000e03097207 */ /* 0x004fc60005000000 */
[----:B------:R1:W-:Y:S04]  /*23290*/  STL [R1+0x57c], R0 ;  /* 0x00057c0001007387 */ /* 0x0003e80000100800 */
[----:B------:R2:W-:Y:S01]  /*232a0*/  STL [R1+0x578], R9 ;  /* 0x0005780901007387 */ /* 0x0005e20000100800 */
[C---:B0-----:R-:W-:Y:S02]  /*232b0*/  SEL R10, R3.reuse, R17, !P2 ;  /* 0x00000011030a7207 */ /* 0x041fe40005000000 */
[C---:B-1----:R-:W-:Y:S01]  /*232c0*/  SEL R0, R3.reuse, R13, !P2 ;  /* 0x0000000d03007207 */ /* 0x042fe20005000000 */
[----:B--2---:R-:W2:Y:S04]  /*232d0*/  LDL.LU R9, [R1+0x514] ;  /* 0x0005140001097983 */ /* 0x004ea80000300800 */
[----:B------:R0:W-:Y:S04]  /*232e0*/  STL [R1+0x574], R10 ;  /* 0x0005740a01007387 */ /* 0x0001e80000100800 */
[----:B------:R-:W2:Y:S04]  /*232f0*/  LDL.LU R13, [R1+0x510] ;  /* 0x00051000010d7983 */ /* 0x000ea80000300800 */
[----:B------:R3:W-:Y:S04]  /*23300*/  STL [R1+0x570], R0 ;  /* 0x0005700001007387 */ /* 0x0007e80000100800 */
[----:B0-----:R-:W2:Y:S04]  /*23310*/  LDL.LU R10, [R1+0x50c] ;  /* 0x00050c00010a7983 */ /* 0x001ea80000300800 */
[----:B------:R-:W2:Y:S01]  /*23320*/  LDL.LU R27, [R1+0x508] ;  /* 0x00050800011b7983 */ /* 0x000ea20000300800 */
[----:B---3--:R-:W-:-:S05]  /*23330*/  SEL R0, R3, R12, !P2 ;  /* 0x0000000c03007207 */ /* 0x008fca0005000000 */
[----:B------:R0:W-:Y:S04]  /*23340*/  STL [R1+0x56c], R0 ;  /* 0x00056c0001007387 */ /* 0x0001e80000100800 */
[----:B0-----:R-:W3:Y:S04]  /*23350*/  LDL.LU R0, [R1+0x504] ;  /* 0x0005040001007983 */ /* 0x001ee80000300800 */
[----:B------:R-:W3:Y:S04]  /*23360*/  LDL.LU R28, [R1+0x500] ;  /* 0x00050000011c7983 */ /* 0x000ee80000300800 */
[----:B------:R-:W3:Y:S04]  /*23370*/  LDL.LU R26, [R1+0x4fc] ;  /* 0x0004fc00011a7983 */ /* 0x000ee80000300800 */
[----:B------:R-:W3:Y:S04]  /*23380*/  LDL.LU R25, [R1+0x4f8] ;  /* 0x0004f80001197983 */ /* 0x000ee80000300800 */
[----:B------:R-:W3:Y:S04]  /*23390*/  LDL.LU R15, [R1+0x4f4] ;  /* 0x0004f400010f7983 */ /* 0x000ee80000300800 */
[----:B------:R-:W3:Y:S01]  /*233a0*/  LDL.LU R12, [R1+0x4f0] ;  /* 0x0004f000010c7983 */ /* 0x000ee20000300800 */
[----:B----4-:R-:W-:-:S03]  /*233b0*/  SEL R14, R3, R29, !P2 ;  /* 0x0000001d030e7207 */ /* 0x010fc60005000000 */
[----:B------:R-:W4:Y:S04]  /*233c0*/  LDL.LU R29, [R1+0x4ec] ;  /* 0x0004ec00011d7983 */ /* 0x000f280000300800 */
[----:B------:R0:W-:Y:S04]  /*233d0*/  STL [R1+0x568], R14 ;  /* 0x0005680e01007387 */ /* 0x0001e80000100800 */
[----:B0-----:R-:W4:Y:S01]  /*233e0*/  LDL.LU R14, [R1+0x4e8] ;  /* 0x0004e800010e7983 */ /* 0x001f220000300800 */
[----:B------:R-:W-:-:S03]  /*233f0*/  SEL R11, R3, R11, !P2 ;  /* 0x0000000b030b7207 */ /* 0x000fc60005000000 */
[----:B------:R-:W4:Y:S04]  /*23400*/  LDL.LU R17, [R1+0x4e4] ;  /* 0x0004e40001117983 */ /* 0x000f280000300800 */
[----:B------:R0:W-:Y:S01]  /*23410*/  STL [R1+0x564], R11 ;  /* 0x0005640b01007387 */ /* 0x0001e20000100800 */
[----:B------:R-:W-:-:S03]  /*23420*/  SEL R19, R3, R18, !P2 ;  /* 0x0000001203137207 */ /* 0x000fc60005000000 */
[----:B0-----:R-:W4:Y:S04]  /*23430*/  LDL.LU R11, [R1+0x4e0] ;  /* 0x0004e000010b7983 */ /* 0x001f280000300800 */
[----:B------:R0:W-:Y:S01]  /*23440*/  STL [R1+0x560], R19 ;  /* 0x0005601301007387 */ /* 0x0001e20000100800 */
[----:B------:R-:W-:-:S05]  /*23450*/  SEL R18, R3, R4, !P2 ;  /* 0x0000000403127207 */ /* 0x000fca0005000000 */
        /* <DEDUP_REMOVED lines=15> */
[----:B--2---:R-:W-:-:S05]  /*23550*/  SEL R9, R3, R9, !P2 ;  /* 0x0000000903097207 */ /* 0x004fca0005000000 */
[----:B------:R0:W-:Y:S02]  /*23560*/  STL [R1+0x550], R9 ;  /* 0x0005500901007387 */ /* 0x0001e40000100800 */
[C---:B0-----:R-:W-:Y:S02]  /*23570*/  SEL R9, R3.reuse, R13, !P2 ;  /* 0x0000000d03097207 */ /* 0x041fe40005000000 */
[C---:B------:R-:W-:Y:S01]  /*23580*/  SEL R10, R3.reuse, R10, !P2 ;  /* 0x0000000a030a7207 */ /* 0x040fe20005000000 */
[----:B------:R-:W2:Y:S04]  /*23590*/  LDL.LU R13, [R1+0x4b4] ;  /* 0x0004b400010d7983 */ /* 0x000ea80000300800 */
[----:B------:R0:W-:Y:S04]  /*235a0*/  STL [R1+0x54c], R9 ;  /* 0x00054c0901007387 */ /* 0x0001e80000100800 */
[----:B------:R3:W-:Y:S01]  /*235b0*/  STL [R1+0x548], R10 ;  /* 0x0005480a01007387 */ /* 0x0007e20000100800 */
[----:B0-----:R-:W-:-:S05]  /*235c0*/  SEL R9, R3, R27, !P2 ;  /* 0x0000001b03097207 */ /* 0x001fca0005000000 */
[----:B------:R0:W-:Y:S01]  /*235d0*/  STL [R1+0x544], R9 ;  /* 0x0005440901007387 */ /* 0x0001e20000100800 */
[C---:B---3--:R-:W-:Y:S02]  /*235e0*/  SEL R10, R3.reuse, R0, !P2 ;  /* 0x00000000030a7207 */ /* 0x048fe40005000000 */
        /* <DEDUP_REMOVED lines=9> */
[----:B------:R-:W3:Y:S04]  /*23680*/  LDL.LU R12, [R1+0x4b0] ;  /* 0x0004b000010c7983 */ /* 0x000ee80000300800 */
[----:B------:R4:W-:Y:S04]  /*23690*/  STL [R1+0x530], R0 ;  /* 0x0005300001007387 */ /* 0x0009e80000100800 */
[----:B------:R0:W-:Y:S01]  /*236a0*/  STL [R1+0x52c], R9 ;  /* 0x00052c0901007387 */ /* 0x0001e20000100800 */
[----:B----4-:R-:W-:-:S03]  /*236b0*/  SEL R0, R3, R29, !P2 ;  /* 0x0000001d03007207 */ /* 0x010fc60005000000 */
[----:B------:R-:W4:Y:S01]  /*236c0*/  LDL.LU R29, [R1+0x4ac] ;  /* 0x0004ac00011d7983 */ /* 0x000f220000300800 */
[----:B------:R-:W-:-:S03]  /*236d0*/  SEL R10, R3, R14, !P2 ;  /* 0x0000000e030a7207 */ /* 0x000fc60005000000 */
[----:B------:R1:W-:Y:S01]  /*236e0*/  STL [R1+0x528], R0 ;  /* 0x0005280001007387 */ /* 0x0003e20000100800 */
[----:B0-----:R-:W-:-:S03]  /*236f0*/  SEL R9, R3, R17, !P2 ;  /* 0x0000001103097207 */ /* 0x001fc60005000000 */
[----:B------:R-:W-:Y:S04]  /*23700*/  STL [R1+0x524], R10 ;  /* 0x0005240a01007387 */ /* 0x000fe80000100800 */
[----:B------:R-:W4:Y:S04]  /*23710*/  LDL.LU R15, [R1+0x4a8] ;  /* 0x0004a800010f7983 */ /* 0x000f280000300800 */
[----:B------:R-:W-:Y:S04]  /*23720*/  STL [R1+0x520], R9 ;  /* 0x0005200901007387 */ /* 0x000fe80000100800 */
[----:B------:R-:W4:Y:S01]  /*23730*/  LDL.LU R14, [R1+0x4a4] ;  /* 0x0004a400010e7983 */ /* 0x000f220000300800 */
[----:B-1----:R-:W-:-:S05]  /*23740*/  SEL R0, R3, R11, !P2 ;  /* 0x0000000b03007207 */ /* 0x002fca0005000000 */
[----:B------:R0:W-:Y:S04]  /*23750*/  STL [R1+0x51c], R0 ;  /* 0x00051c0001007387 */ /* 0x0001e80000100800 */
[----:B------:R-:W4:Y:S04]  /*23760*/  LDL.LU R17, [R1+0x4a0] ;  /* 0x0004a00001117983 */ /* 0x000f280000300800 */
[----:B------:R-:W4:Y:S01]  /*23770*/  LDL.LU R11, [R1+0x49c] ;  /* 0x00049c00010b7983 */ /* 0x000f220000300800 */
[C---:B0-----:R-:W-:Y:S02]  /*23780*/  SEL R0, R3.reuse, R24, !P2 ;  /* 0x0000001803007207 */ /* 0x041fe40005000000 */
        /* <DEDUP_REMOVED lines=80> */
[----:B------:R-:W3:Y:S04]  /*23c90*/  LDL.LU R12, [R1+0x460] ;  /* 0x00046000010c7983 */ /* 0x000ee80000300800 */
[----:B------:R0:W-:Y:S01]  /*23ca0*/  STL [R1+0x4ac], R0 ;  /* 0x0004ac0001007387 */ /* 0x0001e20000100800 */
[C---:B----4-:R-:W-:Y:S02]  /*23cb0*/  SEL R9, R3.reuse, R4, !P2 ;  /* 0x0000000403097207 */ /* 0x050fe40005000000 */
[----:B------:R-:W-:-:S03]  /*23cc0*/  SEL R4, R3, R5, !P2 ;  /* 0x0000000503047207 */ /* 0x000fc60005000000 */
[----:B------:R-:W-:Y:S04]  /*23cd0*/  STL [R1+0x4a8], R9 ;  /* 0x0004a80901007387 */ /* 0x000fe80000100800 */
[----:B------:R-:W4:Y:S01]  /*23ce0*/  LDL.LU R18, [R1+0x45c] ;  /* 0x00045c0001127983 */ /* 0x000f220000300800 */
[----:B0-----:R-:W-:-:S03]  /*23cf0*/  SEL R0, R3, R29, !P2 ;  /* 0x0000001d03007207 */ /* 0x001fc60005000000 */
[----:B------:R0:W-:Y:S04]  /*23d00*/  STL [R1+0x4a4], R4 ;  /* 0x0004a40401007387 */ /* 0x0001e80000100800 */
[----:B0-----:R-:W4:Y:S04]  /*23d10*/  LDL.LU R4, [R1+0x450] ;  /* 0x0004500001047983 */ /* 0x001f280000300800 */
        /* <DEDUP_REMOVED lines=34> */
[----:B------:R-:W4:Y:S04]  /*23f40*/  LDL.LU R17, [R1+0x424] ;  /* 0x0004240001117983 */ /* 0x000f280000300800 */
[----:B------:R-:W4:Y:S01]  /*23f50*/  LDL.LU R16, [R1+0x420] ;  /* 0x0004200001107983 */ /* 0x000f220000300800 */
[----:B--2---:R-:W-:-:S05]  /*23f60*/  SEL R13, R3, R13, !P2 ;  /* 0x0000000d030d7207 */ /* 0x004fca0005000000 */
[----:B------:R0:W-:Y:S04]  /*23f70*/  STL [R1+0x470], R13 ;  /* 0x0004700d01007387 */ /* 0x0001e80000100800 */
[----:B------:R-:W2:Y:S04]  /*23f80*/  LDL.LU R14, [R1+0x41c] ;  /* 0x00041c00010e7983 */ /* 0x000ea80000300800 */
[----:B0-----:R-:W2:Y:S01]  /*23f90*/  LDL.LU R13, [R1+0x418] ;  /* 0x00041800010d7983 */ /* 0x001ea20000300800 */
[----:B---3--:R-:W-:-:S05]  /*23fa0*/  SEL R12, R3, R12, !P2 ;  /* 0x0000000c030c7207 */ /* 0x008fca0005000000 */
[----:B------:R0:W-:Y:S04]  /*23fb0*/  STL [R1+0x46c], R12 ;  /* 0x00046c0c01007387 */ /* 0x0001e80000100800 */
[----:B0-----:R-:W3:Y:S01]  /*23fc0*/  LDL.LU R12, [R1+0x414] ;  /* 0x00041400010c7983 */ /* 0x001ee20000300800 */
[----:B----4-:R-:W-:-:S05]  /*23fd0*/  SEL R19, R3, R18, !P2 ;  /* 0x0000001203137207 */ /* 0x010fca0005000000 */
        /* <DEDUP_REMOVED lines=26> */
[C---:B-1----:R-:W-:Y:S02]  /*24180*/  SEL R10, R3.reuse, R0, !P2 ;  /* 0x00000000030a7207 */ /* 0x042fe40005000000 */
        /* <DEDUP_REMOVED lines=13> */
[----:B------:R-:W4:Y:S04]  /*24260*/  LDL.LU R16, [R1+0x3dc] ;  /* 0x0003dc0001107983 */ /* 0x000f280000300800 */
[----:B------:R3:W-:Y:S01]  /*24270*/  STL [R1+0x430], R0 ;  /* 0x0004300001007387 */ /* 0x0007e20000100800 */
[C---:B--2---:R-:W-:Y:S02]  /*24280*/  SEL R10, R3.reuse, R14, !P2 ;  /* 0x0000000e030a7207 */ /* 0x044fe40005000000 */
[----:B-1----:R-:W-:-:S03]  /*24290*/  SEL R9, R3, R13, !P2 ;  /* 0x0000000d03097207 */ /* 0x002fc60005000000 */
[----:B------:R-:W-:Y:S04]  /*242a0*/  STL [R1+0x42c], R10 ;  /* 0x00042c0a01007387 */ /* 0x000fe80000100800 */
[----:B------:R-:W2:Y:S04]  /*242b0*/  LDL.LU R15, [R1+0x3d8] ;  /* 0x0003d800010f7983 */ /* 0x000ea80000300800 */
[----:B------:R-:W-:Y:S04]  /*242c0*/  STL [R1+0x428], R9 ;  /* 0x0004280901007387 */ /* 0x000fe80000100800 */
[----:B------:R-:W2:Y:S01]  /*242d0*/  LDL.LU R14, [R1+0x3d4] ;  /* 0x0003d400010e7983 */ /* 0x000ea20000300800 */
[----:B---3--:R-:W-:-:S05]  /*242e0*/  SEL R0, R3, R12, !P2 ;  /* 0x0000000c03007207 */ /* 0x008fca0005000000 */
[----:B------:R4:W-:Y:S04]  /*242f0*/  STL [R1+0x424], R0 ;  /* 0x0004240001007387 */ /* 0x0009e80000100800 */
[----:B------:R-:W3:Y:S04]  /*24300*/  LDL.LU R13, [R1+0x3d0] ;  /* 0x0003d000010d7983 */ /* 0x000ee80000300800 */
[----:B------:R-:W3:Y:S01]  /*24310*/  LDL.LU R12, [R1+0x3cc] ;  /* 0x0003cc00010c7983 */ /* 0x000ee20000300800 */
[C---:B----4-:R-:W-:Y:S02]  /*24320*/  SEL R0, R3.reuse, R24, !P2 ;  /* 0x0000001803007207 */ /* 0x050fe40005000000 */
        /* <DEDUP_REMOVED lines=12> */
[----:B----4-:R-:W-:-:S03]  /*243f0*/  SEL R9, R3, R4, !P2 ;  /* 0x0000000403097207 */ /* 0x010fc60005000000 */
[----:B------:R-:W-:Y:S01]  /*24400*/  STL [R1+0x408], R0 ;  /* 0x0004080001007387 */ /* 0x000fe20000100800 */
[----:B------:R-:W-:-:S03]  /*24410*/  SEL R4, R3, R5, !P2 ;  /* 0x0000000503047207 */ /* 0x000fc60005000000 */
[----:B------:R0:W-:Y:S04]  /*24420*/  STL [R1+0x404], R9 ;  /* 0x0004040901007387 */ /* 0x0001e80000100800 */
[----:B0-----:R-:W4:Y:S01]  /*24430*/  LDL.LU R9, [R1+0x3c0] ;  /* 0x0003c00001097983 */ /* 0x001f220000300800 */
[----:B------:R-:W-:-:S03]  /*24440*/  SEL R0, R3, R29, !P2 ;  /* 0x0000001d03007207 */ /* 0x000fc60005000000 */
        /* <DEDUP_REMOVED lines=16> */
[----:B------:R-:W4:Y:S01]  /*24550*/  LDL.LU R18, [R1+0x39c] ;  /* 0x00039c0001127983 */ /* 0x000f220000300800 */
[----:B------:R-:W-:-:S03]  /*24560*/  SEL R5, R3, R16, !P2 ;  /* 0x0000001003057207 */ /* 0x000fc60005000000 */
[----:B0-----:R-:W4:Y:S04]  /*24570*/  LDL.LU R4, [R1+0x398] ;  /* 0x0003980001047983 */ /* 0x001f280000300800 */
[----:B------:R2:W-:Y:S04]  /*24580*/  STL [R1+0x3f0], R5 ;  /* 0x0003f00501007387 */ /* 0x0005e80000100800 */
[----:B------:R-:W4:Y:S01]  /*24590*/  LDL.LU R16, [R1+0x394] ;  /* 0x0003940001107983 */ /* 0x000f220000300800 */
[C---:B--2---:R-:W-:Y:S02]  /*245a0*/  SEL R5, R3.reuse, R15, !P2 ;  /* 0x0000000f03057207 */ /* 0x044fe40005000000 */
[----:B------:R-:W-:-:S03]  /*245b0*/  SEL R14, R3, R14, !P2 ;  /* 0x0000000e030e7207 */ /* 0x000fc60005000000 */
[----:B------:R0:W-:Y:S04]  /*245c0*/  STL [R1+0x3ec], R5 ;  /* 0x0003ec0501007387 */ /* 0x0001e80000100800 */
[----:B------:R-:W-:Y:S04]  /*245d0*/  STL [R1+0x3e8], R14 ;  /* 0x0003e80e01007387 */ /* 0x000fe80000100800 */
[----:B------:R-:W2:Y:S01]  /*245e0*/  LDL.LU R24, [R1+0x390] ;  /* 0x0003900001187983 */ /* 0x000ea20000300800 */
[C---:B---3--:R-:W-:Y:S02]  /*245f0*/  SEL R13, R3.reuse, R13, !P2 ;  /* 0x0000000d030d7207 */ /* 0x048fe40005000000 */
[----:B0-----:R-:W-:-:S03]  /*24600*/  SEL R5, R3, R12, !P2 ;  /* 0x0000000c03057207 */ /* 0x001fc60005000000 */
[----:B------:R-:W-:Y:S04]  /*24610*/  STL [R1+0x3e4], R13 ;  /* 0x0003e40d01007387 */ /* 0x000fe80000100800 */
[----:B------:R-:W3:Y:S04]  /*24620*/  LDL.LU R23, [R1+0x38c] ;  /* 0x00038c0001177983 */ /* 0x000ee80000300800 */
[----:B------:R0:W-:Y:S04]  /*24630*/  STL [R1+0x3e0], R5 ;  /* 0x0003e00501007387 */ /* 0x0001e80000100800 */
[----:B------:R-:W3:Y:S04]  /*24640*/  LDL.LU R22, [R1+0x388] ;  /* 0x0003880001167983 */ /* 0x000ee80000300800 */
[----:B------:R-:W3:Y:S04]  /*24650*/  LDL.LU R21, [R1+0x384] ;  /* 0x0003840001157983 */ /* 0x000ee80000300800 */
[----:B------:R-:W3:Y:S04]  /*24660*/  LDL.LU R20, [R1+0x380] ;  /* 0x0003800001147983 */ /* 0x000ee80000300800 */
[----:B0-----:R-:W3:Y:S04]  /*24670*/  LDL.LU R5, [R1+0x37c] ;  /* 0x00037c0001057983 */ /* 0x001ee80000300800 */
[----:B------:R-:W3:Y:S04]  /*24680*/  LDL.LU R15, [R1+0x378] ;  /* 0x00037800010f7983 */ /* 0x000ee80000300800 */
        /* <DEDUP_REMOVED lines=31> */
[----:B------:R-:W4:Y:S01]  /*24880*/  LDL.LU R19, [R1+0x358] ;  /* 0x0003580001137983 */ /* 0x000f220000300800 */
[----:B0-----:R-:W-:-:S03]  /*24890*/  SEL R0, R3, R16, !P2 ;  /* 0x0000001003007207 */ /* 0x001fc60005000000 */
[----:B------:R0:W-:Y:S04]  /*248a0*/  STL [R1+0x3ac], R4 ;  /* 0x0003ac0401007387 */ /* 0x0001e80000100800 */
[----:B------:R-:W4:Y:S04]  /*248b0*/  LDL.LU R18, [R1+0x354] ;  /* 0x0003540001127983 */ /* 0x000f280000300800 */
[----:B------:R2:W-:Y:S04]  /*248c0*/  STL [R1+0x3a8], R0 ;  /* 0x0003a80001007387 */ /* 0x0005e80000100800 */
[----:B0-----:R-:W4:Y:S04]  /*248d0*/  LDL.LU R4, [R1+0x350] ;  /* 0x0003500001047983 */ /* 0x001f280000300800 */
[----:B------:R-:W4:Y:S01]  /*248e0*/  LDL.LU R16, [R1+0x34c] ;  /* 0x00034c0001107983 */ /* 0x000f220000300800 */
[----:B--2---:R-:W-:-:S05]  /*248f0*/  SEL R0, R3, R24, !P2 ;  /* 0x0000001803007207 */ /* 0x004fca0005000000 */
[----:B------:R0:W-:Y:S01]  /*24900*/  STL [R1+0x3a4], R0 ;  /* 0x0003a40001007387 */ /* 0x0001e20000100800 */
[----:B---3--:R-:W-:-:S05]  /*24910*/  SEL R9, R3, R23, !P2 ;  /* 0x0000001703097207 */ /* 0x008fca0005000000 */
[----:B------:R1:W-:Y:S01]  /*24920*/  STL [R1+0x3a0], R9 ;  /* 0x0003a00901007387 */ /* 0x0003e20000100800 */
[C---:B------:R-:W-:Y:S02]  /*24930*/  SEL R10, R3.reuse, R22, !P2 ;  /* 0x00000016030a7207 */ /* 0x040fe40005000000 */
[----:B0-----:R-:W-:-:S03]  /*24940*/  SEL R0, R3, R21, !P2 ;  /* 0x0000001503007207 */ /* 0x001fc60005000000 */
[----:B------:R-:W-:Y:S01]  /*24950*/  STL [R1+0x39c], R10 ;  /* 0x00039c0a01007387 */ /* 0x000fe20000100800 */
        /* <DEDUP_REMOVED lines=9> */
[----:B------:R0:W-:Y:S01]  /*249f0*/  STL [R1+0x388], R9 ;  /* 0x0003880901007387 */ /* 0x0001e20000100800 */
[----:B-1----:R-:W-:-:S03]  /*24a00*/  SEL R0, R3, R12, !P2 ;  /* 0x0000000c03007207 */ /* 0x002fc60005000000 */
[----:B0-----:R-:W2:Y:S04]  /*24a10*/  LDL.LU R9, [R1+0x348] ;  /* 0x0003480001097983 */ /* 0x001ea80000300800 */
[----:B------:R-:W-:Y:S04]  /*24a20*/  STL [R1+0x384], R5 ;  /* 0x0003840501007387 */ /* 0x000fe80000100800 */
[----:B------:R-:W3:Y:S04]  /*24a30*/  LDL.LU R13, [R1+0x344] ;  /* 0x00034400010d7983 */ /* 0x000ee80000300800 */
[----:B------:R4:W-:Y:S02]  /*24a40*/  STL [R1+0x380], R0 ;  /* 0x0003800001007387 */ /* 0x0009e40000100800 */
[----:B----4-:R-:W-:-:S02]  /*24a50*/  SEL R0, R3, R29, !P2 ;  /* 0x0000001d03007207 */ /* 0x010fc40005000000 */
[----:B------:R-:W4:Y:S04]  /*24a60*/  LDL.LU R29, [R1+0x340] ;  /* 0x00034000011d7983 */ /* 0x000f280000300800 */
[----:B------:R-:W4:Y:S04]  /*24a70*/  LDL.LU R10, [R1+0x33c] ;  /* 0x00033c00010a7983 */ /* 0x000f280000300800 */
[----:B------:R0:W-:Y:S04]  /*24a80*/  STL [R1+0x37c], R0 ;  /* 0x00037c0001007387 */ /* 0x0001e80000100800 */
[----:B------:R-:W4:Y:S04]  /*24a90*/  LDL.LU R27, [R1+0x338] ;  /* 0x00033800011b7983 */ /* 0x000f280000300800 */
[----:B0-----:R-:W4:Y:S04]  /*24aa0*/  LDL.LU R0, [R1+0x334] ;  /* 0x0003340001007983 */ /* 0x001f280000300800 */
        /* <DEDUP_REMOVED lines=10> */
[----:B------:R0:W-:Y:S01]  /*24b50*/  STL [R1+0x374], R17 ;  /* 0x0003741101007387 */ /* 0x0001e20000100800 */
[----:B------:R-:W-:-:S03]  /*24b60*/  SEL R20, R3, R19, !P2 ;  /* 0x0000001303147207 */ /* 0x000fc60005000000 */
[----:B0-----:R-:W4:Y:S01]  /*24b70*/  LDL.LU R17, [R1+0x31c] ;  /* 0x00031c0001117983 */ /* 0x001f220000300800 */
        /* <DEDUP_REMOVED lines=18> */
[----:B------:R0:W-:Y:S01]  /*24ca0*/  STL [R1+0x360], R9 ;  /* 0x0003600901007387 */ /* 0x0001e20000100800 */
[----:B---3--:R-:W-:-:S03]  /*24cb0*/  SEL R13, R3, R13, !P2 ;  /* 0x0000000d030d7207 */ /* 0x008fc60005000000 */
[----:B0-----:R-:W2:Y:S04]  /*24cc0*/  LDL.LU R9, [R1+0x3d58] ;  /* 0x003d580001097983 */ /* 0x001ea80000300800 */
[----:B------:R0:W-:Y:S04]  /*24cd0*/  STL [R1+0x35c], R13 ;  /* 0x00035c0d01007387 */ /* 0x0001e80000100800 */
[----:B0-----:R-:W3:Y:S01]  /*24ce0*/  LDL.LU R13, [R1+0x2e8] ;  /* 0x0002e800010d7983 */ /* 0x001ee20000300800 */
[C---:B----4-:R-:W-:Y:S02]  /*24cf0*/  SEL R29, R3.reuse, R29, !P2 ;  /* 0x0000001d031d7207 */ /* 0x050fe40005000000 */
[----:B------:R-:W-:-:S03]  /*24d00*/  SEL R10, R3, R10, !P2 ;  /* 0x0000000a030a7207 */ /* 0x000fc60005000000 */
[----:B------:R0:W-:Y:S04]  /*24d10*/  STL [R1+0x358], R29 ;  /* 0x0003581d01007387 */ /* 0x0001e80000100800 */
[----:B0-----:R-:W4:Y:S04]  /*24d20*/  LDL.LU R29, [R1+0x3d54] ;  /* 0x003d5400011d7983 */ /* 0x001f280000300800 */
[----:B------:R0:W-:Y:S01]  /*24d30*/  STL [R1+0x354], R10 ;  /* 0x0003540a01007387 */ /* 0x0001e20000100800 */
[C---:B------:R-:W-:Y:S02]  /*24d40*/  SEL R0, R3.reuse, R0, !P2 ;  /* 0x0000000003007207 */ /* 0x040fe40005000000 */
[----:B0-----:R-:W-:-:S02]  /*24d50*/  SEL R10, R3, R27, !P2 ;  /* 0x0000001b030a7207 */ /* 0x001fc40005000000 */
[----:B------:R-:W-:-:S03]  /*24d60*/  SEL R27, R3, R28, !P2 ;  /* 0x0000001c031b7207 */ /* 0x000fc60005000000 */
[----:B------:R0:W-:Y:S04]  /*24d70*/  STL [R1+0x350], R10 ;  /* 0x0003500a01007387 */ /* 0x0001e80000100800 */
[----:B------:R1:W-:Y:S01]  /*24d80*/  STL [R1+0x34c], R0 ;  /* 0x00034c0001007387 */ /* 0x0003e20000100800 */
[----:B0-----:R-:W-:-:S03]  /*24d90*/  SEL R10, R3, R26, !P2 ;  /* 0x0000001a030a7207 */ /* 0x001fc60005000000 */
[----:B------:R-:W-:Y:S01]  /*24da0*/  STL [R1+0x348], R27 ;  /* 0x0003481b01007387 */ /* 0x000fe20000100800 */
[----:B-1----:R-:W-:-:S03]  /*24db0*/  SEL R0, R3, R5, !P2 ;  /* 0x0000000503007207 */ /* 0x002fc60005000000 */
[----:B------:R0:W-:Y:S01]  /*24dc0*/  STL [R1+0x344], R10 ;  /* 0x0003440a01007387 */ /* 0x0001e20000100800 */
[----:B------:R-:W-:-:S03]  /*24dd0*/  SEL R5, R3, R12, !P2 ;  /* 0x0000000c03057207 */ /* 0x000fc60005000000 */
[----:B------:R-:W2:Y:S04]  /*24de0*/  LDL.LU R12, [R1+0x2e4] ;  /* 0x0002e400010c7983 */ /* 0x000ea80000300800 */
[----:B------:R1:W-:Y:S04]  /*24df0*/  STL [R1+0x340], R0 ;  /* 0x0003400001007387 */ /* 0x0003e80000100800 */
[----:B------:R1:W-:Y:S01]  /*24e00*/  STL [R1+0x33c], R5 ;  /* 0x00033c0501007387 */ /* 0x0003e20000100800 */
[C---:B0-----:R-:W-:Y:S02]  /*24e10*/  SEL R10, R3.reuse, R14, !P2 ;  /* 0x0000000e030a7207 */ /* 0x041fe40005000000 */
[----:B-1----:R-:W-:-:S02]  /*24e20*/  SEL R0, R3, R11, !P2 ;  /* 0x0000000b03007207 */ /* 0x002fc40005000000 */
[----:B------:R-:W4:Y:S01]  /*24e30*/  LDL.LU R11, [R1+0x2e0] ;  /* 0x0002e000010b7983 */ /* 0x000f220000300800 */
[----:B------:R-:W-:-:S03]  /*24e40*/  SEL R5, R3, R15, !P2 ;  /* 0x0000000f03057207 */ /* 0x000fc60005000000 */
[----:B------:R0:W-:Y:S04]  /*24e50*/  STL [R1+0x338], R0 ;  /* 0x0003380001007387 */ /* 0x0001e80000100800 */
[----:B------:R1:W-:Y:S01]  /*24e60*/  STL [R1+0x334], R5 ;  /* 0x0003340501007387 */ /* 0x0003e20000100800 */
[----:B0-----:R-:W-:-:S03]  /*24e70*/  SEL R0, R3, R17, !P2 ;  /* 0x0000001103007207 */ /* 0x001fc60005000000 */
[----:B-1----:R-:W4:Y:S04]  /*24e80*/  LDL.LU R5, [R1+0x288] ;  /* 0x0002880001057983 */ /* 0x002f280000300800 */
[----:B------:R0:W-:Y:S04]  /*24e90*/  STL [R1+0x330], R10 ;  /* 0x0003300a01007387 */ /* 0x0001e80000100800 */
[----:B------:R-:W4:Y:S04]  /*24ea0*/  LDL.LU R15, [R1+0x2dc] ;  /* 0x0002dc00010f7983 */ /* 0x000f280000300800 */
[----:B------:R1:W-:Y:S01]  /*24eb0*/  STL [R1+0x32c], R0 ;  /* 0x00032c0001007387 */ /* 0x0003e20000100800 */
[----:B0-----:R-:W-:-:S03]  /*24ec0*/  SEL R10, R3, R24, !P2 ;  /* 0x00000018030a7207 */ /* 0x001fc60005000000 */
[----:B------:R-:W4:Y:S04]  /*24ed0*/  LDL.LU R14, [R1+0x2d8] ;  /* 0x0002d800010e7983 */ /* 0x000f280000300800 */
[----:B------:R-:W4:Y:S01]  /*24ee0*/  LDL.LU R17, [R1+0x2ac] ;  /* 0x0002ac0001117983 */ /* 0x000f220000300800 */
[C---:B-1----:R-:W-:Y:S02]  /*24ef0*/  SEL R0, R3.reuse, R25, !P2 ;  /* 0x0000001903007207 */ /* 0x042fe40005000000 */
[----:B------:R-:W-:-:S03]  /*24f00*/  SEL R23, R3, R23, !P2 ;  /* 0x0000001703177207 */ /* 0x000fc60005000000 */
[----:B------:R0:W-:Y:S04]  /*24f10*/  STL [R1+0x328], R0 ;  /* 0x0003280001007387 */ /* 0x0001e80000100800 */
[----:B------:R1:W-:Y:S01]  /*24f20*/  STL [R1+0x324], R10 ;  /* 0x0003240a01007387 */ /* 0x0003e20000100800 */
[C---:B------:R-:W-:Y:S02]  /*24f30*/  SEL R20, R3.reuse, R20, !P2 ;  /* 0x0000001403147207 */ /* 0x040fe40005000000 */
[C---:B0-----:R-:W-:Y:S01]  /*24f40*/  SEL R0, R3.reuse, R22, !P2 ;  /* 0x0000001603007207 */ /* 0x041fe20005000000 */
[----:B------:R-:W-:Y:S01]  /*24f50*/  STL [R1+0x320], R23 ;  /* 0x0003201701007387 */ /* 0x000fe20000100800 */
[----:B-1----:R-:W-:-:S03]  /*24f60*/  SEL R10, R3, R21, !P2 ;  /* 0x00000015030a7207 */ /* 0x002fc60005000000 */
        /* <DEDUP_REMOVED lines=8> */
[----:B0-----:R-:W-:-:S03]  /*24ff0*/  SEL R0, R3, R16, !P2 ;  /* 0x0000001003007207 */ /* 0x001fc60005000000 */
[----:B-1----:R-:W4:Y:S04]  /*25000*/  LDL.LU R10, [R1+0x2d4] ;  /* 0x0002d400010a7983 */ /* 0x002f280000300800 */
[----:B------:R-:W-:Y:S04]  /*25010*/  STL [R1+0x308], R4 ;  /* 0x0003080401007387 */ /* 0x000fe80000100800 */
[----:B------:R-:W4:Y:S04]  /*25020*/  LDL.LU R16, [R1+0x2d0] ;  /* 0x0002d00001107983 */ /* 0x000f280000300800 */
[----:B------:R0:W-:Y:S04]  /*25030*/  STL [R1+0x304], R0 ;  /* 0x0003040001007387 */ /* 0x0001e80000100800 */
[----:B------:R-:W4:Y:S04]  /*25040*/  LDL.LU R27, [R1+0x2c0] ;  /* 0x0002c000011b7983 */ /* 0x000f280000300800 */
[----:B0-----:R-:W4:Y:S01]  /*25050*/  LDL.LU R0, [R1+0x2c8] ;  /* 0x0002c80001007983 */ /* 0x001f220000300800 */
[----:B---3--:R-:W-:-:S05]  /*25060*/  SEL R4, R3, R13, !P2 ;  /* 0x0000000d03047207 */ /* 0x008fca0005000000 */
[----:B------:R2:W-:Y:S04]  /*25070*/  STL [R1+0x300], R4 ;  /* 0x0003000401007387 */ /* 0x0005e80000100800 */
[----:B------:R-:W3:Y:S04]  /*25080*/  LDL.LU R28, [R1+0x2cc] ;  /* 0x0002cc00011c7983 */ /* 0x000ee80000300800 */
[----:B------:R-:W3:Y:S04]  /*25090*/  LDL.LU R21, [R1+0x2c4] ;  /* 0x0002c40001157983 */ /* 0x000ee80000300800 */
[----:B------:R-:W3:Y:S04]  /*250a0*/  LDL.LU R20, [R1+0x2b8] ;  /* 0x0002b80001147983 */ /* 0x000ee80000300800 */
[----:B------:R-:W3:Y:S04]  /*250b0*/  LDL.LU R19, [R1+0x2b4] ;  /* 0x0002b40001137983 */ /* 0x000ee80000300800 */
[----:B------:R-:W3:Y:S04]  /*250c0*/  LDL.LU R18, [R1+0x2b0] ;  /* 0x0002b00001127983 */ /* 0x000ee80000300800 */
[----:B------:R-:W3:Y:S01]  /*250d0*/  LDL.LU R13, [R1+0x2a0] ;  /* 0x0002a000010d7983 */ /* 0x000ee20000300800 */
[----:B--2---:R-:W-:-:S03]  /*250e0*/  SEL R4, R3, R12, !P2 ;  /* 0x0000000c03047207 */ /* 0x004fc60005000000 */
[----:B------:R-:W2:Y:S04]  /*250f0*/  LDL.LU R12, [R1+0x2a8] ;  /* 0x0002a800010c7983 */ /* 0x000ea80000300800 */
[----:B------:R4:W-:Y:S02]  /*25100*/  STL [R1+0x2fc], R4 ;  /* 0x0002fc0401007387 */ /* 0x0009e40000100800 */
[C---:B----4-:R-:W-:Y:S02]  /*25110*/  SEL R4, R3.reuse, R29, !P2 ;  /* 0x0000001d03047207 */ /* 0x050fe40005000000 */
[----:B------:R-:W4:Y:S01]  /*25120*/  LDL.LU R29, [R1+0x2bc] ;  /* 0x0002bc00011d7983 */ /* 0x000f220000300800 */
[----:B------:R-:W-:-:S05]  /*25130*/  SEL R11, R3, R11, !P2 ;  /* 0x0000000b030b7207 */ /* 0x000fca0005000000 */
[----:B------:R0:W-:Y:S04]  /*25140*/  STL [R1+0x2f8], R11 ;  /* 0x0002f80b01007387 */ /* 0x0001e80000100800 */
[----:B0-----:R-:W2:Y:S04]  /*25150*/  LDL.LU R11, [R1+0x2a4] ;  /* 0x0002a400010b7983 */ /* 0x001ea80000300800 */
[----:B------:R0:W-:Y:S01]  /*25160*/  STL [R1+0x2f4], R4 ;  /* 0x0002f40401007387 */ /* 0x0001e20000100800 */
[C---:B------:R-:W-:Y:S02]  /*25170*/  SEL R15, R3.reuse, R15, !P2 ;  /* 0x0000000f030f7207 */ /* 0x040fe40005000000 */
[----:B0-----:R-:W-:-:S02]  /*25180*/  SEL R4, R3, R5, !P2 ;  /* 0x0000000503047207 */ /* 0x001fc40005000000 */
[----:B------:R-:W-:-:S03]  /*25190*/  SEL R5, R3, R14, !P2 ;  /* 0x0000000e03057207 */ /* 0x000fc60005000000 */
[----:B------:R0:W-:Y:S04]  /*251a0*/  STL [R1+0x2f0], R4 ;  /* 0x0002f00401007387 */ /* 0x0001e80000100800 */
[----:B------:R-:W-:Y:S04]  /*251b0*/  STL [R1+0x2ec], R15 ;  /* 0x0002ec0f01007387 */ /* 0x000fe80000100800 */
[----:B------:R-:W2:Y:S01]  /*251c0*/  LDL.LU R26, [R1+0x29c] ;  /* 0x00029c00011a7983 */ /* 0x000ea20000300800 */
[----:B0-----:R-:W-:-:S03]  /*251d0*/  SEL R4, R3, R17, !P2 ;  /* 0x0000001103047207 */ /* 0x001fc60005000000 */
[----:B------:R-:W-:Y:S04]  /*251e0*/  STL [R1+0x2e8], R5 ;  /* 0x0002e80501007387 */ /* 0x000fe80000100800 */
[----:B------:R-:W2:Y:S04]  /*251f0*/  LDL.LU R25, [R1+0x298] ;  /* 0x0002980001197983 */ /* 0x000ea80000300800 */
[----:B------:R0:W-:Y:S04]  /*25200*/  STL [R1+0x2e4], R4 ;  /* 0x0002e40401007387 */ /* 0x0001e80000100800 */
[----:B------:R-:W2:Y:S04]  /*25210*/  LDL.LU R24, [R1+0x294] ;  /* 0x0002940001187983 */ /* 0x000ea80000300800 */
[----:B------:R-:W2:Y:S04]  /*25220*/  LDL.LU R23, [R1+0x290] ;  /* 0x0002900001177983 */ /* 0x000ea80000300800 */
[----:B------:R-:W2:Y:S04]  /*25230*/  LDL.LU R22, [R1+0x28c] ;  /* 0x00028c0001167983 */ /* 0x000ea80000300800 */
[----:B0-----:R-:W2:Y:S04]  /*25240*/  LDL.LU R4, [R1+0x278] ;  /* 0x0002780001047983 */ /* 0x001ea80000300800 */
[----:B------:R-:W2:Y:S04]  /*25250*/  LDL.LU R5, [R1+0x280] ;  /* 0x0002800001057983 */ /* 0x000ea80000300800 */
[----:B------:R-:W2:Y:S04]  /*25260*/  LDL.LU R15, [R1+0x284] ;  /* 0x00028400010f7983 */ /* 0x000ea80000300800 */
[----:B------:R-:W2:Y:S04]  /*25270*/  LDL.LU R14, [R1+0x27c] ;  /* 0x00027c00010e7983 */ /* 0x000ea80000300800 */
[----:B------:R-:W2:Y:S01]  /*25280*/  LDL.LU R17, [R1+0x274] ;  /* 0x0002740001117983 */ /* 0x000ea20000300800 */
[----:B----4-:R-:W-:-:S05]  /*25290*/  SEL R29, R3, R29, !P2 ;  /* 0x0000001d031d7207 */ /* 0x010fca0005000000 */
[----:B------:R0:W-:Y:S02]  /*252a0*/  STL [R1+0x2e0], R29 ;  /* 0x0002e01d01007387 */ /* 0x0001e40000100800 */
[C---:B0-----:R-:W-:Y:S02]  /*252b0*/  SEL R29, R3.reuse, R10, !P2 ;  /* 0x0000000a031d7207 */ /* 0x041fe40005000000 */
[C---:B------:R-:W-:Y:S02]  /*252c0*/  SEL R10, R3.reuse, R16, !P2 ;  /* 0x00000010030a7207 */ /* 0x040fe40005000000 */
[----:B------:R-:W4:Y:S04]  /*252d0*/  LDL.LU R16, [R1+0x270] ;  /* 0x0002700001107983 */ /* 0x000f280000300800 */
[----:B------:R0:W-:Y:S04]  /*252e0*/  STL [R1+0x2dc], R29 ;  /* 0x0002dc1d01007387 */ /* 0x0001e80000100800 */
[----:B------:R1:W-:Y:S01]  /*252f0*/  STL [R1+0x2d8], R10 ;  /* 0x0002d80a01007387 */ /* 0x0003e20000100800 */
[----:B0-----:R-:W-:-:S02]  /*25300*/  SEL R29, R3, R27, !P2 ;  /* 0x0000001b031d7207 */ /* 0x001fc40005000000 */
[C---:B---3--:R-:W-:Y:S02]  /*25310*/  SEL R27, R3.reuse, R28, !P2 ;  /* 0x0000001c031b7207 */ /* 0x048fe40005000000 */
[C---:B-1----:R-:W-:Y:S01]  /*25320*/  SEL R10, R3.reuse, R0, !P2 ;  /* 0x00000000030a7207 */ /* 0x042fe20005000000 */
[----:B------:R-:W-:Y:S01]  /*25330*/  STL [R1+0x2d4], R29 ;  /* 0x0002d41d01007387 */ /* 0x000fe20000100800 */
[----:B------:R-:W-:-:S03]  /*25340*/  SEL R0, R3, R21, !P2 ;  /* 0x0000001503007207 */ /* 0x000fc60005000000 */
[----:B------:R0:W-:Y:S01]  /*25350*/  STL [R1+0x2d0], R10 ;  /* 0x0002d00a01007387 */ /* 0x0001e20000100800 */
[----:B------:R-:W-:-:S03]  /*25360*/  SEL R19, R3, R19, !P2 ;  /* 0x0000001303137207 */ /* 0x000fc60005000000 */
[----:B------:R-:W-:Y:S04]  /*25370*/  STL [R1+0x2cc], R27 ;  /* 0x0002cc1b01007387 */ /* 0x000fe80000100800 */
[----:B------:R1:W-:Y:S01]  /*25380*/  STL [R1+0x2c8], R0 ;  /* 0x0002c80001007387 */ /* 0x0003e20000100800 */
[----:B0-----:R-:W-:-:S05]  /*25390*/  SEL R10, R3, R20, !P2 ;  /* 0x00000014030a7207 */ /* 0x001fca0005000000 */
[----:B------:R0:W-:Y:S01]  /*253a0*/  STL [R1+0x2c4], R10 ;  /* 0x0002c40a01007387 */ /* 0x0001e20000100800 */
[----:B-1----:R-:W-:-:S03]  /*253b0*/  SEL R0, R3, R18, !P2 ;  /* 0x0000001203007207 */ /* 0x002fc60005000000 */
[----:B------:R-:W-:Y:S01]  /*253c0*/  STL [R1+0x2c0], R19 ;  /* 0x0002c01301007387 */ /* 0x000fe20000100800 */
[----:B0-----:R-:W-:-:S03]  /*253d0*/  SEL R10, R3, R13, !P2 ;  /* 0x0000000d030a7207 */ /* 0x001fc60005000000 */
[----:B------:R-:W3:Y:S04]  /*253e0*/  LDL.LU R13, [R1+0x26c] ;  /* 0x00026c00010d7983 */ /* 0x000ee80000300800 */
[----:B------:R2:W-:Y:S04]  /*253f0*/  STL [R1+0x2bc], R0 ;  /* 0x0002bc0001007387 */ /* 0x0005e80000100800 */
[----:B------:R-:W-:Y:S04]  /*25400*/  STL [R1+0x2b8], R10 ;  /* 0x0002b80a01007387 */ /* 0x000fe80000100800 */
[----:B------:R-:W3:Y:S01]  /*25410*/  LDL.LU R21, [R1+0x268] ;  /* 0x0002680001157983 */ /* 0x000ee20000300800 */
[----:B--2---:R-:W-:-:S03]  /*25420*/  SEL R0, R3, R12, !P2 ;  /* 0x0000000c03007207 */ /* 0x004fc60005000000 */
[----:B------:R-:W2:Y:S04]  /*25430*/  LDL.LU R12, [R1+0x264] ;  /* 0x00026400010c7983 */ /* 0x000ea80000300800 */
[----:B------:R0:W-:Y:S04]  /*25440*/  STL [R1+0x2b4], R0 ;  /* 0x0002b40001007387 */ /* 0x0001e80000100800 */
[----:B------:R-:W2:Y:S04]  /*25450*/  LDL.LU R20, [R1+0x260] ;  /* 0x0002600001147983 */ /* 0x000ea80000300800 */
[----:B------:R-:W2:Y:S01]  /*25460*/  LDL.LU R19, [R1+0x25c] ;  /* 0x00025c0001137983 */ /* 0x000ea20000300800 */
[----:B0-----:R-:W-:-:S05]  /*25470*/  SEL R0, R3, R11, !P2 ;  /* 0x0000000b03007207 */ /* 0x001fca0005000000 */
[----:B------:R0:W-:Y:S04]  /*25480*/  STL [R1+0x2b0], R0 ;  /* 0x0002b00001007387 */ /* 0x0001e80000100800 */
[----:B------:R-:W2:Y:S04]  /*25490*/  LDL.LU R18, [R1+0x258] ;  /* 0x0002580001127983 */ /* 0x000ea80000300800 */
[----:B------:R-:W2:Y:S01]  /*254a0*/  LDL.LU R11, [R1+0x254] ;  /* 0x00025400010b7983 */ /* 0x000ea20000300800 */
[C---:B0-----:R-:W-:Y:S02]  /*254b0*/  SEL R0, R3.reuse, R26, !P2 ;  /* 0x0000001a03007207 */ /* 0x041fe40005000000 */
[----:B------:R-:W-:-:S02]  /*254c0*/  SEL R10, R3, R25, !P2 ;  /* 0x00000019030a7207 */ /* 0x000fc40005000000 */
[C---:B------:R-:W-:Y:S01]  /*254d0*/  SEL R24, R3.reuse, R24, !P2 ;  /* 0x0000001803187207 */ /* 0x040fe20005000000 */
        /* <DEDUP_REMOVED lines=8> */
[C---:B0-----:R-:W-:Y:S02]  /*25560*/  SEL R0, R3.reuse, R5, !P2 ;  /* 0x0000000503007207 */ /* 0x041fe40005000000 */
[C---:B------:R-:W-:Y:S01]  /*25570*/  SEL R5, R3.reuse, R15, !P2 ;  /* 0x0000000f03057207 */ /* 0x040fe20005000000 */
[----:B------:R0:W-:Y:S04]  /*25580*/  STL [R1+0x298], R4 ;  /* 0x0002980401007387 */ /* 0x0001e80000100800 */
[----:B------:R1:W-:Y:S04]  /*25590*/  STL [R1+0x294], R0 ;  /* 0x0002940001007387 */ /* 0x0003e80000100800 */
[----:B------:R-:W-:Y:S01]  /*255a0*/  STL [R1+0x290], R5 ;  /* 0x0002900501007387 */ /* 0x000fe20000100800 */
[----:B0-----:R-:W-:-:S03]  /*255b0*/  SEL R4, R3, R14, !P2 ;  /* 0x0000000e03047207 */ /* 0x001fc60005000000 */
[----:B------:R-:W2:Y:S01]  /*255c0*/  LDL.LU R29, [R1+0x250] ;  /* 0x00025000011d7983 */ /* 0x000ea20000300800 */
[----:B-1----:R-:W-:-:S03]  /*255d0*/  SEL R0, R3, R17, !P2 ;  /* 0x0000001103007207 */ /* 0x002fc60005000000 */
[----:B------:R-:W-:Y:S04]  /*255e0*/  STL [R1+0x28c], R4 ;  /* 0x00028c0401007387 */ /* 0x000fe80000100800 */
[----:B------:R-:W2:Y:S04]  /*255f0*/  LDL.LU R10, [R1+0x24c] ;  /* 0x00024c00010a7983 */ /* 0x000ea80000300800 */
[----:B------:R0:W-:Y:S04]  /*25600*/  STL [R1+0x288], R0 ;  /* 0x0002880001007387 */ /* 0x0001e80000100800 */
[----:B------:R-:W2:Y:S04]  /*25610*/  LDL.LU R17, [R1+0x224] ;  /* 0x0002240001117983 */ /* 0x000ea80000300800 */
[----:B------:R-:W2:Y:S04]  /*25620*/  LDL.LU R27, [R1+0x234] ;  /* 0x00023400011b7983 */ /* 0x000ea80000300800 */
[----:B0-----:R-:W2:Y:S01]  /*25630*/  LDL.LU R0, [R1+0x244] ;  /* 0x0002440001007983 */ /* 0x001ea20000300800 */
[----:B----4-:R-:W-:-:S05]  /*25640*/  SEL R4, R3, R16, !P2 ;  /* 0x0000001003047207 */ /* 0x010fca0005000000 */
[----:B------:R0:W-:Y:S04]  /*25650*/  STL [R1+0x284], R4 ;  /* 0x0002840401007387 */ /* 0x0001e80000100800 */
[----:B------:R-:W4:Y:S04]  /*25660*/  LDL.LU R28, [R1+0x248] ;  /* 0x00024800011c7983 */ /* 0x000f280000300800 */
[----:B0-----:R-:W4:Y:S04]  /*25670*/  LDL.LU R4, [R1+0x240] ;  /* 0x0002400001047983 */ /* 0x001f280000300800 */
[----:B------:R-:W4:Y:S04]  /*25680*/  LDL.LU R5, [R1+0x23c] ;  /* 0x00023c0001057983 */ /* 0x000f280000300800 */
[----:B------:R-:W4:Y:S04]  /*25690*/  LDL.LU R15, [R1+0x230] ;  /* 0x00023000010f7983 */ /* 0x000f280000300800 */
[----:B------:R-:W4:Y:S04]  /*256a0*/  LDL.LU R14, [R1+0x22c] ;  /* 0x00022c00010e7983 */ /* 0x000f280000300800 */
[----:B------:R-:W4:Y:S01]  /*256b0*/  LDL.LU R16, [R1+0x228] ;  /* 0x0002280001107983 */ /* 0x000f220000300800 */
[----:B---3--:R-:W-:-:S03]  /*256c0*/  SEL R23, R3, R13, !P2 ;  /* 0x0000000d03177207 */ /* 0x008fc60005000000 */
[----:B------:R-:W3:Y:S04]  /*256d0*/  LDL.LU R13, [R1+0x1fc] ;  /* 0x0001fc00010d7983 */ /* 0x000ee80000300800 */
[----:B------:R0:W-:Y:S01]  /*256e0*/  STL [R1+0x280], R23 ;  /* 0x0002801701007387 */ /* 0x0001e20000100800 */
[C---:B------:R-:W-:Y:S02]  /*256f0*/  SEL R22, R3.reuse, R21, !P2 ;  /* 0x0000001503167207 */ /* 0x040fe40005000000 */
[C---:B--2---:R-:W-:Y:S02]  /*25700*/  SEL R21, R3.reuse, R12, !P2 ;  /* 0x0000000c03157207 */ /* 0x044fe40005000000 */
[----:B------:R-:W2:Y:S01]  /*25710*/  LDL.LU R12, [R1+0x204] ;  /* 0x00020400010c7983 */ /* 0x000ea20000300800 */
[----:B------:R-:W-:-:S03]  /*25720*/  SEL R20, R3, R20, !P2 ;  /* 0x0000001403147207 */ /* 0x000fc60005000000 */
[----:B------:R1:W-:Y:S01]  /*25730*/  STL [R1+0x27c], R22 ;  /* 0x00027c1601007387 */ /* 0x0003e20000100800 */
[----:B------:R-:W-:-:S03]  /*25740*/  SEL R19, R3, R19, !P2 ;  /* 0x0000001303137207 */ /* 0x000fc60005000000 */
[----:B------:R1:W-:Y:S04]  /*25750*/  STL [R1+0x278], R21 ;  /* 0x0002781501007387 */ /* 0x0003e80000100800 */
[----:B------:R1:W-:Y:S04]  /*25760*/  STL [R1+0x274], R20 ;  /* 0x0002741401007387 */ /* 0x0003e80000100800 */
[----:B------:R1:W-:Y:S01]  /*25770*/  STL [R1+0x270], R19 ;  /* 0x0002701301007387 */ /* 0x0003e20000100800 */
[----:B------:R-:W-:-:S03]  /*25780*/  SEL R18, R3, R18, !P2 ;  /* 0x0000001203127207 */ /* 0x000fc60005000000 */
[----:B------:R-:W2:Y:S01]  /*25790*/  LDL.LU R26, [R1+0x214] ;  /* 0x00021400011a7983 */ /* 0x000ea20000300800 */
[----:B------:R-:W-:-:S03]  /*257a0*/  SEL R11, R3, R11, !P2 ;  /* 0x0000000b030b7207 */ /* 0x000fc60005000000 */
[----:B------:R1:W-:Y:S04]  /*257b0*/  STL [R1+0x26c], R18 ;  /* 0x00026c1201007387 */ /* 0x0003e80000100800 */
[----:B------:R-:W2:Y:S04]  /*257c0*/  LDL.LU R25, [R1+0x220] ;  /* 0x0002200001197983 */ /* 0x000ea80000300800 */
[----:B------:R1:W-:Y:S04]  /*257d0*/  STL [R1+0x268], R11 ;  /* 0x0002680b01007387 */ /* 0x0003e80000100800 */
[----:B------:R-:W2:Y:S04]  /*257e0*/  LDL.LU R24, [R1+0x21c] ;  /* 0x00021c0001187983 */ /* 0x000ea80000300800 */
[----:B0-----:R-:W2:Y:S04]  /*257f0*/  LDL.LU R23, [R1+0x218] ;  /* 0x0002180001177983 */ /* 0x001ea80000300800 */
[----:B-1----:R-:W2:Y:S04]  /*25800*/  LDL.LU R22, [R1+0x210] ;  /* 0x0002100001167983 */ /* 0x002ea80000300800 */
[----:B------:R-:W2:Y:S04]  /*25810*/  LDL.LU R21, [R1+0x20c] ;  /* 0x00020c0001157983 */ /* 0x000ea80000300800 */
[----:B------:R-:W2:Y:S04]  /*25820*/  LDL.LU R20, [R1+0x208] ;  /* 0x0002080001147983 */ /* 0x000ea80000300800 */
[----:B------:R-:W2:Y:S04]  /*25830*/  LDL.LU R19, [R1+0x200] ;  /* 0x0002000001137983 */ /* 0x000ea80000300800 */
[----:B------:R-:W2:Y:S04]  /*25840*/  LDL.LU R18, [R1+0x1dc] ;  /* 0x0001dc0001127983 */ /* 0x000ea80000300800 */
[----:B------:R-:W2:Y:S01]  /*25850*/  LDL.LU R11, [R1+0x1e8] ;  /* 0x0001e800010b7983 */ /* 0x000ea20000300800 */
[----:B------:R-:W-:-:S05]  /*25860*/  SEL R29, R3, R29, !P2 ;  /* 0x0000001d031d7207 */ /* 0x000fca0005000000 */
[----:B------:R0:W-:Y:S02]  /*25870*/  STL [R1+0x264], R29 ;  /* 0x0002641d01007387 */ /* 0x0001e40000100800 */
[C---:B0-----:R-:W-:Y:S02]  /*25880*/  SEL R29, R3.reuse, R10, !P2 ;  /* 0x0000000a031d7207 */ /* 0x041fe40005000000 */
[C---:B------:R-:W-:Y:S02]  /*25890*/  SEL R10, R3.reuse, R17, !P2 ;  /* 0x00000011030a7207 */ /* 0x040fe40005000000 */
[----:B------:R-:W2:Y:S04]  /*258a0*/  LDL.LU R17, [R1+0x1f0] ;  /* 0x0001f00001117983 */ /* 0x000ea80000300800 */
[----:B------:R0:W-:Y:S04]  /*258b0*/  STL [R1+0x260], R29 ;  /* 0x0002601d01007387 */ /* 0x0001e80000100800 */
[----:B------:R4:W-:Y:S01]  /*258c0*/  STL [R1+0x25c], R10 ;  /* 0x00025c0a01007387 */ /* 0x0009e20000100800 */
[----:B0-----:R-:W-:-:S02]  /*258d0*/  SEL R29, R3, R27, !P2 ;  /* 0x0000001b031d7207 */ /* 0x001fc40005000000 */
[----:B------:R-:W-:-:S03]  /*258e0*/  SEL R27, R3, R0, !P2 ;  /* 0x00000000031b7207 */ /* 0x000fc60005000000 */
[----:B------:R-:W-:Y:S04]  /*258f0*/  STL [R1+0x258], R29 ;  /* 0x0002581d01007387 */ /* 0x000fe80000100800 */
[----:B------:R-:W-:Y:S01]  /*25900*/  STL [R1+0x254], R27 ;  /* 0x0002541b01007387 */ /* 0x000fe20000100800 */
[C---:B----4-:R-:W-:Y:S02]  /*25910*/  SEL R10, R3.reuse, R28, !P2 ;  /* 0x0000001c030a7207 */ /* 0x050fe40005000000 */
[----:B------:R-:W-:-:S03]  /*25920*/  SEL R0, R3, R4, !P2 ;  /* 0x0000000403007207 */ /* 0x000fc60005000000 */
[----:B------:R-:W-:Y:S01]  /*25930*/  STL [R1+0x250], R10 ;  /* 0x0002500a01007387 */ /* 0x000fe20000100800 */
[----:B------:R-:W-:-:S03]  /*25940*/  SEL R4, R3, R5, !P2 ;  /* 0x0000000503047207 */ /* 0x000fc60005000000 */
[----:B------:R-:W-:Y:S01]  /*25950*/  STL [R1+0x24c], R0 ;  /* 0x00024c0001007387 */ /* 0x000fe20000100800 */
[----:B------:R-:W-:-:S03]  /*25960*/  SEL R5, R3, R15, !P2 ;  /* 0x0000000f03057207 */ /* 0x000fc60005000000 */
[----:B------:R0:W-:Y:S04]  /*25970*/  STL [R1+0x248], R4 ;  /* 0x0002480401007387 */ /* 0x0001e80000100800 */
[----:B------:R-:W-:Y:S01]  /*25980*/  STL [R1+0x244], R5 ;  /* 0x0002440501007387 */ /* 0x000fe20000100800 */
[----:B0-----:R-:W-:-:S03]  /*25990*/  SEL R4, R3, R16, !P2 ;  /* 0x0000001003047207 */ /* 0x001fc60005000000 */
[----:B------:R-:W4:Y:S01]  /*259a0*/  LDL.LU R16, [R1+0x1f8] ;  /* 0x0001f80001107983 */ /* 0x000f220000300800 */
[----:B------:R-:W-:-:S05]  /*259b0*/  SEL R0, R3, R14, !P2 ;  /* 0x0000000e03007207 */ /* 0x000fca0005000000 */
[----:B------:R3:W-:Y:S04]  /*259c0*/  STL [R1+0x240], R0 ;  /* 0x0002400001007387 */ /* 0x0007e80000100800 */
[----:B------:R0:W-:Y:S01]  /*259d0*/  STL [R1+0x23c], R4 ;  /* 0x00023c0401007387 */ /* 0x0001e20000100800 */
[----:B---3--:R-:W-:-:S03]  /*259e0*/  SEL R0, R3, R13, !P2 ;  /* 0x0000000d03007207 */ /* 0x008fc60005000000 */
[----:B0-----:R-:W3:Y:S04]  /*259f0*/  LDL.LU R4, [R1+0x1f4] ;  /* 0x0001f40001047983 */ /* 0x001ee80000300800 */
[----:B------:R-:W3:Y:S04]  /*25a00*/  LDL.LU R5, [R1+0x1ec] ;  /* 0x0001ec0001057983 */ /* 0x000ee80000300800 */
[----:B------:R2:W-:Y:S04]  /*25a10*/  STL [R1+0x234], R0 ;  /* 0x0002340001007387 */ /* 0x0005e80000100800 */
[----:B------:R-:W3:Y:S04]  /*25a20*/  LDL.LU R15, [R1+0x1e4] ;  /* 0x0001e400010f7983 */ /* 0x000ee80000300800 */
[----:B------:R-:W3:Y:S01]  /*25a30*/  LDL.LU R14, [R1+0x1e0] ;  /* 0x0001e000010e7983 */ /* 0x000ee20000300800 */
[----:B--2---:R-:W-:-:S05]  /*25a40*/  SEL R0, R3, R12, !P2 ;  /* 0x0000000c03007207 */ /* 0x004fca0005000000 */
[----:B------:R0:W-:Y:S04]  /*25a50*/  STL [R1+0x230], R0 ;  /* 0x0002300001007387 */ /* 0x0001e80000100800 */
[----:B------:R-:W2:Y:S04]  /*25a60*/  LDL.LU R13, [R1+0x1d8] ;  /* 0x0001d800010d7983 */ /* 0x000ea80000300800 */
[----:B------:R-:W2:Y:S01]  /*25a70*/  LDL.LU R12, [R1+0x1d4] ;  /* 0x0001d400010c7983 */ /* 0x000ea20000300800 */
[----:B0-----:R-:W-:-:S05]  /*25a80*/  SEL R0, R3, R26, !P2 ;  /* 0x0000001a03007207 */ /* 0x001fca0005000000 */
[----:B------:R0:W-:Y:S01]  /*25a90*/  STL [R1+0x22c], R0 ;  /* 0x00022c0001007387 */ /* 0x0001e20000100800 */
[C---:B------:R-:W-:Y:S02]  /*25aa0*/  SEL R25, R3.reuse, R25, !P2 ;  /* 0x0000001903197207 */ /* 0x040fe40005000000 */
[----:B------:R-:W-:-:S03]  /*25ab0*/  SEL R10, R3, R24, !P2 ;  /* 0x00000018030a7207 */ /* 0x000fc60005000000 */
[----:B------:R-:W-:Y:S01]  /*25ac0*/  STL [R1+0x228], R25 ;  /* 0x0002281901007387 */ /* 0x000fe20000100800 */
[----:B0-----:R-:W-:-:S03]  /*25ad0*/  SEL R0, R3, R23, !P2 ;  /* 0x0000001703007207 */ /* 0x001fc60005000000 */
[----:B------:R0:W-:Y:S01]  /*25ae0*/  STL [R1+0x224], R10 ;  /* 0x0002240a01007387 */ /* 0x0001e20000100800 */
[----:B------:R-:W-:-:S03]  /*25af0*/  SEL R22, R3, R22, !P2 ;  /* 0x0000001603167207 */ /* 0x000fc60005000000 */
[----:B------:R1:W-:Y:S01]  /*25b00*/  STL [R1+0x220], R0 ;  /* 0x0002200001007387 */ /* 0x0003e20000100800 */
[----:B0-----:R-:W-:-:S03]  /*25b10*/  SEL R10, R3, R21, !P2 ;  /* 0x00000015030a7207 */ /* 0x001fc60005000000 */
[----:B------:R-:W-:Y:S01]  /*25b20*/  STL [R1+0x21c], R22 ;  /* 0x00021c1601007387 */ /* 0x000fe20000100800 */
[C---:B-1----:R-:W-:Y:S02]  /*25b30*/  SEL R0, R3.reuse, R20, !P2 ;  /* 0x0000001403007207 */ /* 0x042fe40005000000 */
[C---:B------:R-:W-:Y:S01]  /*25b40*/  SEL R19, R3.reuse, R19, !P2 ;  /* 0x0000001303137207 */ /* 0x040fe20005000000 */
[----:B------:R0:W-:Y:S04]  /*25b50*/  STL [R1+0x218], R10 ;  /* 0x0002180a01007387 */ /* 0x0001e80000100800 */
[----:B------:R1:W-:Y:S04]  /*25b60*/  STL [R1+0x214], R0 ;  /* 0x0002140001007387 */ /* 0x0003e80000100800 */
[----:B------:R-:W-:Y:S01]  /*25b70*/  STL [R1+0x210], R19 ;  /* 0x0002101301007387 */ /* 0x000fe20000100800 */
[----:B0-----:R-:W-:-:S03]  /*25b80*/  SEL R10, R3, R18, !P2 ;  /* 0x00000012030a7207 */ /* 0x001fc60005000000 */
[----:B------:R-:W2:Y:S01]  /*25b90*/  LDL.LU R29, [R1+0x1d0] ;  /* 0x0001d000011d7983 */ /* 0x000ea20000300800 */
[----:B-1----:R-:W-:-:S03]  /*25ba0*/  SEL R0, R3, R11, !P2 ;  /* 0x0000000b03007207 */ /* 0x002fc60005000000 */
[----:B------:R0:W-:Y:S04]  /*25bb0*/  STL [R1+0x20c], R10 ;  /* 0x00020c0a01007387 */ /* 0x0001e80000100800 */
[----:B0-----:R-:W2:Y:S04]  /*25bc0*/  LDL.LU R10, [R1+0x1cc] ;  /* 0x0001cc00010a7983 */ /* 0x001ea80000300800 */
[----:B------:R0:W-:Y:S04]  /*25bd0*/  STL [R1+0x208], R0 ;  /* 0x0002080001007387 */ /* 0x0001e80000100800 */
[----:B------:R-:W2:Y:S01]  /*25be0*/  LDL.LU R11, [R1+0x1c8] ;  /* 0x0001c800010b7983 */ /* 0x000ea20000300800 */
[----:B------:R-:W-:-:S03]  /*25bf0*/  SEL R17, R3, R17, !P2 ;  /* 0x0000001103117207 */ /* 0x000fc60005000000 */
[----:B------:R-:W2:Y:S04]  /*25c00*/  LDL.LU R27, [R1+0x1c4] ;  /* 0x0001c400011b7983 */ /* 0x000ea80000300800 */
[----:B0-----:R-:W2:Y:S04]  /*25c10*/  LDL.LU R0, [R1+0x1b8] ;  /* 0x0001b80001007983 */ /* 0x001ea80000300800 */
[----:B------:R0:W-:Y:S04]  /*25c20*/  STL [R1+0x204], R17 ;  /* 0x0002041101007387 */ /* 0x0001e80000100800 */
[----:B------:R-:W2:Y:S04]  /*25c30*/  LDL.LU R28, [R1+0x1bc] ;  /* 0x0001bc00011c7983 */ /* 0x000ea80000300800 */
[----:B------:R-:W2:Y:S04]  /*25c40*/  LDL.LU R24, [R1+0x1c0] ;  /* 0x0001c00001187983 */ /* 0x000ea80000300800 */
[----:B------:R-:W2:Y:S04]  /*25c50*/  LDL.LU R23, [R1+0x1b4] ;  /* 0x0001b40001177983 */ /* 0x000ea80000300800 */
[----:B------:R-:W2:Y:S04]  /*25c60*/  LDL.LU R22, [R1+0x1b0] ;  /* 0x0001b00001167983 */ /* 0x000ea80000300800 */
[----:B------:R-:W2:Y:S04]  /*25c70*/  LDL.LU R18, [R1+0x1ac] ;  /* 0x0001ac0001127983 */ /* 0x000ea80000300800 */
[----:B0-----:R-:W2:Y:S01]  /*25c80*/  LDL.LU R17, [R1+0x1a8] ;  /* 0x0001a80001117983 */ /* 0x001ea20000300800 */
[----:B----4-:R-:W-:-:S03]  /*25c90*/  SEL R19, R3, R16, !P2 ;  /* 0x0000001003137207 */ /* 0x010fc60005000000 */
[----:B------:R-:W4:Y:S04]  /*25ca0*/  LDL.LU R16, [R1+0x1a4] ;  /* 0x0001a40001107983 */ /* 0x000f280000300800 */
[----:B------:R0:W-:Y:S01]  /*25cb0*/  STL [R1+0x200], R19 ;  /* 0x0002001301007387 */ /* 0x0001e20000100800 */
[----:B---3--:R-:W-:-:S03]  /*25cc0*/  SEL R20, R3, R4, !P2 ;  /* 0x0000000403147207 */ /* 0x008fc60005000000 */
[----:B------:R-:W3:Y:S01]  /*25cd0*/  LDL.LU R4, [R1+0x1a0] ;  /* 0x0001a00001047983 */ /* 0x000ee20000300800 */
[----:B0-----:R-:W-:-:S03]  /*25ce0*/  SEL R19, R3, R5, !P2 ;  /* 0x0000000503137207 */ /* 0x001fc60005000000 */
[----:B------:R-:W-:Y:S01]  /*25cf0*/  STL [R1+0x1fc], R20 ;  /* 0x0001fc1401007387 */ /* 0x000fe20000100800 */
[----:B------:R-:W-:-:S03]  /*25d00*/  SEL R5, R3, R15, !P2 ;  /* 0x0000000f03057207 */ /* 0x000fc60005000000 */
[----:B------:R-:W-:Y:S01]  /*25d10*/  STL [R1+0x1f8], R19 ;  /* 0x0001f81301007387 */ /* 0x000fe20000100800 */
[----:B------:R-:W-:-:S03]  /*25d20*/  SEL R14, R3, R14, !P2 ;  /* 0x0000000e030e7207 */ /* 0x000fc60005000000 */
[----:B------:R0:W-:Y:S04]  /*25d30*/  STL [R1+0x1f4], R5 ;  /* 0x0001f40501007387 */ /* 0x0001e80000100800 */
[----:B------:R-:W-:Y:S04]  /*25d40*/  STL [R1+0x1f0], R14 ;  /* 0x0001f00e01007387 */ /* 0x000fe80000100800 */
[----:B------:R-:W3:Y:S01]  /*25d50*/  LDL.LU R26, [R1+0x19c] ;  /* 0x00019c00011a7983 */ /* 0x000ee20000300800 */
[C---:B--2---:R-:W-:Y:S02]  /*25d60*/  SEL R13, R3.reuse, R13, !P2 ;  /* 0x0000000d030d7207 */ /* 0x044fe40005000000 */
        /* <DEDUP_REMOVED lines=20> */
[----:B-1----:R-:W-:-:S03]  /*25eb0*/  SEL R10, R3, R0, !P2 ;  /* 0x00000000030a7207 */ /* 0x002fc60005000000 */
[----:B------:R-:W-:Y:S01]  /*25ec0*/  STL [R1+0x1d8], R29 ;  /* 0x0001d81d01007387 */ /* 0x000fe20000100800 */
[C---:B------:R-:W-:Y:S02]  /*25ed0*/  SEL R27, R3.reuse, R28, !P2 ;  /* 0x0000001c031b7207 */ /* 0x040fe40005000000 */
[C---:B------:R-:W-:Y:S01]  /*25ee0*/  SEL R0, R3.reuse, R24, !P2 ;  /* 0x0000001803007207 */ /* 0x040fe20005000000 */
[----:B------:R0:W-:Y:S01]  /*25ef0*/  STL [R1+0x1d4], R10 ;  /* 0x0001d40a01007387 */ /* 0x0001e20000100800 */
[----:B------:R-:W-:-:S03]  /*25f00*/  SEL R22, R3, R22, !P2 ;  /* 0x0000001603167207 */ /* 0x000fc60005000000 */
[----:B------:R-:W-:Y:S01]  /*25f10*/  STL [R1+0x1d0], R27 ;  /* 0x0001d01b01007387 */ /* 0x000fe20000100800 */
[----:B0-----:R-:W-:-:S03]  /*25f20*/  SEL R10, R3, R23, !P2 ;  /* 0x00000017030a7207 */ /* 0x001fc60005000000 */
[----:B------:R0:W-:Y:S04]  /*25f30*/  STL [R1+0x1cc], R0 ;  /* 0x0001cc0001007387 */ /* 0x0001e80000100800 */
[----:B------:R1:W-:Y:S04]  /*25f40*/  STL [R1+0x1c8], R10 ;  /* 0x0001c80a01007387 */ /* 0x0003e80000100800 */
[----:B------:R-:W-:Y:S01]  /*25f50*/  STL [R1+0x1c4], R22 ;  /* 0x0001c41601007387 */ /* 0x000fe20000100800 */
[C---:B0-----:R-:W-:Y:S02]  /*25f60*/  SEL R0, R3.reuse, R18, !P2 ;  /* 0x0000001203007207 */ /* 0x041fe40005000000 */
[----:B-1----:R-:W-:-:S02]  /*25f70*/  SEL R10, R3, R17, !P2 ;  /* 0x00000011030a7207 */ /* 0x002fc40005000000 */
[----:B------:R-:W2:Y:S04]  /*25f80*/  LDL.LU R17, [R1+0x174] ;  /* 0x0001740001117983 */ /* 0x000ea80000300800 */
[----:B------:R4:W-:Y:S04]  /*25f90*/  STL [R1+0x1c0], R0 ;  /* 0x0001c00001007387 */ /* 0x0009e80000100800 */
[----:B------:R-:W-:Y:S04]  /*25fa0*/  STL [R1+0x1bc], R10 ;  /* 0x0001bc0a01007387 */ /* 0x000fe80000100800 */
[----:B------:R-:W2:Y:S01]  /*25fb0*/  LDL.LU R24, [R1+0x16c] ;  /* 0x00016c0001187983 */ /* 0x000ea20000300800 */
[----:B----4-:R-:W-:-:S03]  /*25fc0*/  SEL R0, R3, R16, !P2 ;  /* 0x0000001003007207 */ /* 0x010fc60005000000 */
[----:B------:R-:W4:Y:S04]  /*25fd0*/  LDL.LU R16, [R1+0x158] ;  /* 0x0001580001107983 */ /* 0x000f280000300800 */
[----:B------:R3:W-:Y:S04]  /*25fe0*/  STL [R1+0x1b8], R0 ;  /* 0x0001b80001007387 */ /* 0x0007e80000100800 */
[----:B------:R-:W4:Y:S04]  /*25ff0*/  LDL.LU R23, [R1+0x15c] ;  /* 0x00015c0001177983 */ /* 0x000f280000300800 */
[----:B------:R-:W4:Y:S01]  /*26000*/  LDL.LU R22, [R1+0x160] ;  /* 0x0001600001167983 */ /* 0x000f220000300800 */
[----:B---3--:R-:W-:-:S05]  /*26010*/  SEL R0, R3, R4, !P2 ;  /* 0x0000000403007207 */ /* 0x008fca0005000000 */
[----:B------:R0:W-:Y:S04]  /*26020*/  STL [R1+0x1b4], R0 ;  /* 0x0001b40001007387 */ /* 0x0001e80000100800 */
[----:B------:R-:W3:Y:S04]  /*26030*/  LDL.LU R18, [R1+0x164] ;  /* 0x0001640001127983 */ /* 0x000ee80000300800 */
[----:B------:R-:W3:Y:S01]  /*26040*/  LDL.LU R4, [R1+0x168] ;  /* 0x0001680001047983 */ /* 0x000ee20000300800 */
[----:B0-----:R-:W-:-:S05]  /*26050*/  SEL R0, R3, R26, !P2 ;  /* 0x0000001a03007207 */ /* 0x001fca0005000000 */
[----:B------:R0:W-:Y:S01]  /*26060*/  STL [R1+0x1b0], R0 ;  /* 0x0001b00001007387 */ /* 0x0001e20000100800 */
[----:B--2---:R-:W-:-:S05]  /*26070*/  SEL R10, R3, R25, !P2 ;  /* 0x00000019030a7207 */ /* 0x004fca0005000000 */
        /* <DEDUP_REMOVED lines=16> */
[----:B------:R0:W-:Y:S04]  /*26180*/  STL [R1+0x190], R5 ;  /* 0x0001900501007387 */ /* 0x0001e80000100800 */
[----:B------:R-:W2:Y:S04]  /*26190*/  LDL.LU R27, [R1+0x150] ;  /* 0x00015000011b7983 */ /* 0x000ea80000300800 */
[----:B------:R1:W-:Y:S04]  /*261a0*/  STL [R1+0x18c], R0 ;  /* 0x00018c0001007387 */ /* 0x0003e80000100800 */
[----:B0-----:R-:W2:Y:S04]  /*261b0*/  LDL.LU R5, [R1+0x14c] ;  /* 0x00014c0001057983 */ /* 0x001ea80000300800 */
[----:B------:R-:W2:Y:S01]  /*261c0*/  LDL.LU R13, [R1+0x148] ;  /* 0x00014800010d7983 */ /* 0x000ea20000300800 */
[----:B-1----:R-:W-:-:S03]  /*261d0*/  SEL R0, R3, R11, !P2 ;  /* 0x0000000b03007207 */ /* 0x002fc60005000000 */
[----:B------:R-:W2:Y:S04]  /*261e0*/  LDL.LU R12, [R1+0x144] ;  /* 0x00014400010c7983 */ /* 0x000ea80000300800 */
[----:B------:R0:W-:Y:S04]  /*261f0*/  STL [R1+0x104], R0 ;  /* 0x0001040001007387 */ /* 0x0001e80000100800 */
[----:B------:R-:W2:Y:S04]  /*26200*/  LDL.LU R11, [R1+0x140] ;  /* 0x00014000010b7983 */ /* 0x000ea80000300800 */
[----:B------:R-:W2:Y:S04]  /*26210*/  LDL.LU R21, [R1+0x13c] ;  /* 0x00013c0001157983 */ /* 0x000ea80000300800 */
[----:B------:R-:W2:Y:S04]  /*26220*/  LDL.LU R20, [R1+0x138] ;  /* 0x0001380001147983 */ /* 0x000ea80000300800 */
[----:B------:R-:W2:Y:S04]  /*26230*/  LDL.LU R19, [R1+0x130] ;  /* 0x0001300001137983 */ /* 0x000ea80000300800 */
[----:B------:R-:W2:Y:S04]  /*26240*/  LDL.LU R15, [R1+0x12c] ;  /* 0x00012c00010f7983 */ /* 0x000ea80000300800 */
[----:B------:R-:W2:Y:S01]  /*26250*/  LDL.LU R14, [R1+0x128] ;  /* 0x00012800010e7983 */ /* 0x000ea20000300800 */
[----:B0-----:R-:W-:-:S03]  /*26260*/  SEL R0, R3, R17, !P2 ;  /* 0x0000001103007207 */ /* 0x001fc60005000000 */
[----:B------:R-:W2:Y:S04]  /*26270*/  LDL.LU R17, [R1+0x124] ;  /* 0x0001240001117983 */ /* 0x000ea80000300800 */
[----:B------:R4:W-:Y:S02]  /*26280*/  STL [R1+0x188], R0 ;  /* 0x0001880001007387 */ /* 0x0009e40000100800 */
[C---:B----4-:R-:W-:Y:S02]  /*26290*/  SEL R0, R3.reuse, R16, !P2 ;  /* 0x0000001003007207 */ /* 0x050fe40005000000 */
[----:B------:R-:W4:Y:S01]  /*262a0*/  LDL.LU R16, [R1+0x120] ;  /* 0x0001200001107983 */ /* 0x000f220000300800 */
[C---:B------:R-:W-:Y:S02]  /*262b0*/  SEL R24, R3.reuse, R24, !P2 ;  /* 0x0000001803187207 */ /* 0x040fe40005000000 */
[----:B------:R-:W-:-:S03]  /*262c0*/  SEL R23, R3, R23, !P2 ;  /* 0x0000001703177207 */ /* 0x000fc60005000000 */
[----:B------:R-:W-:Y:S01]  /*262d0*/  STL [R1+0x184], R24 ;  /* 0x0001841801007387 */ /* 0x000fe20000100800 */
[----:B------:R-:W-:-:S03]  /*262e0*/  SEL R22, R3, R22, !P2 ;  /* 0x0000001603167207 */ /* 0x000fc60005000000 */
[----:B------:R3:W-:Y:S04]  /*262f0*/  STL [R1+0x180], R0 ;  /* 0x0001800001007387 */ /* 0x0007e80000100800 */
[----:B------:R-:W-:Y:S04]  /*26300*/  STL [R1+0x17c], R23 ;  /* 0x00017c1701007387 */ /* 0x000fe80000100800 */
[----:B------:R-:W-:Y:S04]  /*26310*/  STL [R1+0x178], R22 ;  /* 0x0001781601007387 */ /* 0x000fe80000100800 */
[----:B------:R-:W4:Y:S01]  /*26320*/  LDL.LU R29, [R1+0x11c] ;  /* 0x00011c00011d7983 */ /* 0x000f220000300800 */
[----:B---3--:R-:W-:-:S02]  /*26330*/  SEL R0, R3, R18, !P2 ;  /* 0x0000001203007207 */ /* 0x008fc40005000000 */
[----:B------:R-:W-:-:S03]  /*26340*/  SEL R4, R3, R4, !P2 ;  /* 0x0000000403047207 */ /* 0x000fc60005000000 */
[----:B------:R0:W-:Y:S04]  /*26350*/  STL [R1+0x174], R0 ;  /* 0x0001740001007387 */ /* 0x0001e80000100800 */
[----:B0-----:R-:W3:Y:S04]  /*26360*/  LDL.LU R0, [R1+0x10c] ;  /* 0x00010c0001007983 */ /* 0x001ee80000300800 */
[----:B------:R0:W-:Y:S04]  /*26370*/  STL [R1+0x170], R4 ;  /* 0x0001700401007387 */ /* 0x0001e80000100800 */
[----:B------:R-:W3:Y:S04]  /*26380*/  LDL.LU R28, [R1+0x110] ;  /* 0x00011000011c7983 */ /* 0x000ee80000300800 */
[----:B------:R-:W3:Y:S04]  /*26390*/  LDL.LU R26, [R1+0x118] ;  /* 0x00011800011a7983 */ /* 0x000ee80000300800 */
[----:B------:R-:W3:Y:S04]  /*263a0*/  LDL.LU R25, [R1+0x114] ;  /* 0x0001140001197983 */ /* 0x000ee80000300800 */
[----:B------:R-:W3:Y:S04]  /*263b0*/  LDL.LU R24, [R1+0xec] ;  /* 0x0000ec0001187983 */ /* 0x000ee80000300800 */
[----:B------:R-:W3:Y:S04]  /*263c0*/  LDL.LU R23, [R1+0xf0] ;  /* 0x0000f00001177983 */ /* 0x000ee80000300800 */
[----:B------:R-:W3:Y:S04]  /*263d0*/  LDL.LU R22, [R1+0xf4] ;  /* 0x0000f40001167983 */ /* 0x000ee80000300800 */
[----:B------:R-:W3:Y:S04]  /*263e0*/  LDL.LU R18, [R1+0x100] ;  /* 0x0001000001127983 */ /* 0x000ee80000300800 */
[----:B0-----:R-:W3:Y:S01]  /*263f0*/  LDL.LU R4, [R1+0xfc] ;  /* 0x0000fc0001047983 */ /* 0x001ee20000300800 */
[----:B--2---:R-:W-:-:S05]  /*26400*/  SEL R10, R3, R10, !P2 ;  /* 0x0000000a030a7207 */ /* 0x004fca0005000000 */
[----:B------:R0:W-:Y:S01]  /*26410*/  STL [R1+0x16c], R10 ;  /* 0x00016c0a01007387 */ /* 0x0001e20000100800 */
[----:B------:R-:W-:-:S03]  /*26420*/  SEL R27, R3, R27, !P2 ;  /* 0x0000001b031b7207 */ /* 0x000fc60005000000 */
[----:B0-----:R-:W2:Y:S01]  /*26430*/  LDL.LU R10, [R1+0x3d50] ;  /* 0x003d5000010a7983 */ /* 0x001ea20000300800 */
[----:B------:R-:W-:-:S03]  /*26440*/  SEL R5, R3, R5, !P2 ;  /* 0x0000000503057207 */ /* 0x000fc60005000000 */
[----:B------:R0:W-:Y:S01]  /*26450*/  STL [R1+0x168], R27 ;  /* 0x0001681b01007387 */ /* 0x0001e20000100800 */
[C---:B------:R-:W-:Y:S02]  /*26460*/  SEL R13, R3.reuse, R13, !P2 ;  /* 0x0000000d030d7207 */ /* 0x040fe40005000000 */
[C---:B------:R-:W-:Y:S01]  /*26470*/  SEL R12, R3.reuse, R12, !P2 ;  /* 0x0000000c030c7207 */ /* 0x040fe20005000000 */
[----:B0-----:R-:W2:Y:S04]  /*26480*/  LDL.LU R27, [R1+0x3d4c] ;  /* 0x003d4c00011b7983 */ /* 0x001ea80000300800 */
[----:B------:R0:W-:Y:S01]  /*26490*/  STL [R1+0x164], R5 ;  /* 0x0001640501007387 */ /* 0x0001e20000100800 */
[C---:B------:R-:W-:Y:S02]  /*264a0*/  SEL R11, R3.reuse, R11, !P2 ;  /* 0x0000000b030b7207 */ /* 0x040fe40005000000 */
[C---:B------:R-:W-:Y:S01]  /*264b0*/  SEL R21, R3.reuse, R21, !P2 ;  /* 0x0000001503157207 */ /* 0x040fe20005000000 */
[----:B0-----:R-:W2:Y:S04]  /*264c0*/  LDL.LU R5, [R1+0xe8] ;  /* 0x0000e80001057983 */ /* 0x001ea80000300800 */
[----:B------:R0:W-:Y:S04]  /*264d0*/  STL [R1+0x160], R13 ;  /* 0x0001600d01007387 */ /* 0x0001e80000100800 */
[----:B0-----:R-:W2:Y:S04]  /*264e0*/  LDL.LU R13, [R1+0x3d48] ;  /* 0x003d4800010d7983 */ /* 0x001ea80000300800 */
[----:B------:R0:W-:Y:S01]  /*264f0*/  STL [R1+0x15c], R12 ;  /* 0x00015c0c01007387 */ /* 0x0001e20000100800 */
[----:B------:R-:W-:-:S03]  /*26500*/  SEL R14, R3, R14, !P2 ;  /* 0x0000000e030e7207 */ /* 0x000fc60005000000 */
[----:B0-----:R-:W2:Y:S04]  /*26510*/  LDL.LU R12, [R1+0x3d44] ;  /* 0x003d4400010c7983 */ /* 0x001ea80000300800 */
[----:B------:R0:W-:Y:S04]  /*26520*/  STL [R1+0x158], R11 ;  /* 0x0001580b01007387 */ /* 0x0001e80000100800 */
[----:B0-----:R-:W2:Y:S04]  /*26530*/  LDL.LU R11, [R1+0x3d40] ;  /* 0x003d4000010b7983 */ /* 0x001ea80000300800 */
[----:B------:R0:W-:Y:S02]  /*26540*/  STL [R1+0x154], R21 ;  /* 0x0001541501007387 */ /* 0x0001e40000100800 */
[----:B0-----:R-:W-:-:S02]  /*26550*/  SEL R21, R3, R20, !P2 ;  /* 0x0000001403157207 */ /* 0x001fc40005000000 */
[C---:B------:R-:W-:Y:S02]  /*26560*/  SEL R20, R3.reuse, R19, !P2 ;  /* 0x0000001303147207 */ /* 0x040fe40005000000 */
[C---:B------:R-:W-:Y:S01]  /*26570*/  SEL R19, R3.reuse, R15, !P2 ;  /* 0x0000000f03137207 */ /* 0x040fe20005000000 */
[----:B------:R0:W-:Y:S04]  /*26580*/  STL [R1+0x150], R21 ;  /* 0x0001501501007387 */ /* 0x0001e80000100800 */
[----:B------:R-:W-:Y:S01]  /*26590*/  STL [R1+0x14c], R20 ;  /* 0x00014c1401007387 */ /* 0x000fe20000100800 */
[----:B------:R-:W-:-:S03]  /*265a0*/  SEL R17, R3, R17, !P2 ;  /* 0x0000001103117207 */ /* 0x000fc60005000000 */
[----:B------:R-:W2:Y:S04]  /*265b0*/  LDL.LU R15, [R1+0x78] ;  /* 0x00007800010f7983 */ /* 0x000ea80000300800 */
[----:B------:R-:W-:Y:S04]  /*265c0*/  STL [R1+0x148], R19 ;  /* 0x0001481301007387 */ /* 0x000fe80000100800 */
[----:B------:R1:W-:Y:S04]  /*265d0*/  STL [R1+0x144], R14 ;  /* 0x0001440e01007387 */ /* 0x0003e80000100800 */
[----:B0-----:R-:W2:Y:S04]  /*265e0*/  LDL.LU R21, [R1+0xc4] ;  /* 0x0000c40001157983 */ /* 0x001ea80000300800 */
[----:B-1----:R-:W2:Y:S04]  /*265f0*/  LDL.LU R14, [R1+0xe0] ;  /* 0x0000e000010e7983 */ /* 0x002ea80000300800 */
[----:B------:R0:W-:Y:S04]  /*26600*/  STL [R1+0x140], R17 ;  /* 0x0001401101007387 */ /* 0x0001e80000100800 */
[----:B------:R-:W2:Y:S04]  /*26610*/  LDL.LU R20, [R1+0xc8] ;  /* 0x0000c80001147983 */ /* 0x000ea80000300800 */
[----:B------:R-:W2:Y:S01]  /*26620*/  LDL.LU R19, [R1+0xdc] ;  /* 0x0000dc0001137983 */ /* 0x000ea20000300800 */
[----:B----4-:R-:W-:-:S05]  /*26630*/  SEL R16, R3, R16, !P2 ;  /* 0x0000001003107207 */ /* 0x010fca0005000000 */
[----:B------:R1:W-:Y:S04]  /*26640*/  STL [R1+0x13c], R16 ;  /* 0x00013c1001007387 */ /* 0x0003e80000100800 */
[----:B0-----:R-:W4:Y:S04]  /*26650*/  LDL.LU R17, [R1+0xd4] ;  /* 0x0000d40001117983 */ /* 0x001f280000300800 */
[----:B-1----:R-:W4:Y:S01]  /*26660*/  LDL.LU R16, [R1+0xd0] ;  /* 0x0000d00001107983 */ /* 0x002f220000300800 */
[----:B------:R-:W-:-:S05]  /*26670*/  SEL R29, R3, R29, !P2 ;  /* 0x0000001d031d7207 */ /* 0x000fca0005000000 */
[----:B------:R-:W-:Y:S01]  /*26680*/  STL [R1+0x138], R29 ;  /* 0x0001381d01007387 */ /* 0x000fe20000100800 */
[----:B---3--:R-:W-:-:S05]  /*26690*/  SEL R0, R3, R0, !P2 ;  /* 0x0000000003007207 */ /* 0x008fca0005000000 */
[----:B------:R0:W-:Y:S01]  /*266a0*/  STL [R1+0x130], R0 ;  /* 0x0001300001007387 */ /* 0x0001e20000100800 */
[C---:B------:R-:W-:Y:S02]  /*266b0*/  SEL R28, R3.reuse, R28, !P2 ;  /* 0x0000001c031c7207 */ /* 0x040fe40005000000 */
[----:B------:R-:W-:-:S03]  /*266c0*/  SEL R26, R3, R26, !P2 ;  /* 0x0000001a031a7207 */ /* 0x000fc60005000000 */
[----:B------:R-:W-:Y:S01]  /*266d0*/  STL [R1+0x12c], R28 ;  /* 0x00012c1c01007387 */ /* 0x000fe20000100800 */
[----:B0-----:R-:W-:-:S03]  /*266e0*/  SEL R0, R3, R25, !P2 ;  /* 0x0000001903007207 */ /* 0x001fc60005000000 */
[----:B------:R-:W-:Y:S01]  /*266f0*/  STL [R1+0x128], R26 ;  /* 0x0001281a01007387 */ /* 0x000fe20000100800 */
[----:B------:R-:W-:-:S03]  /*26700*/  SEL R24, R3, R24, !P2 ;  /* 0x0000001803187207 */ /* 0x000fc60005000000 */
[----:B------:R0:W-:Y:S01]  /*26710*/  STL [R1+0x124], R0 ;  /* 0x0001240001007387 */ /* 0x0001e20000100800 */
[----:B------:R-:W-:-:S03]  /*26720*/  SEL R23, R3, R23, !P2 ;  /* 0x0000001703177207 */ /* 0x000fc60005000000 */
[----:B------:R-:W-:Y:S01]  /*26730*/  STL [R1+0x120], R24 ;  /* 0x0001201801007387 */ /* 0x000fe20000100800 */
[C---:B0-----:R-:W-:Y:S02]  /*26740*/  SEL R0, R3.reuse, R22, !P2 ;  /* 0x0000001603007207 */ /* 0x041fe40005000000 */
[C---:B------:R-:W-:Y:S01]  /*26750*/  SEL R18, R3.reuse, R18, !P2 ;  /* 0x0000001203127207 */ /* 0x040fe20005000000 */
[----:B------:R-:W-:Y:S01]  /*26760*/  STL [R1+0x11c], R23 ;  /* 0x00011c1701007387 */ /* 0x000fe20000100800 */
[----:B------:R-:W-:-:S03]  /*26770*/  SEL R4, R3, R4, !P2 ;  /* 0x0000000403047207 */ /* 0x000fc60005000000 */
[----:B------:R0:W-:Y:S04]  /*26780*/  STL [R1+0x118], R0 ;  /* 0x0001180001007387 */ /* 0x0001e80000100800 */
[----:B0-----:R-:W3:Y:S04]  /*26790*/  LDL.LU R0, [R1+0xa8] ;  /* 0x0000a80001007983 */ /* 0x001ee80000300800 */
[----:B------:R0:W-:Y:S04]  /*267a0*/  STL [R1+0x114], R18 ;  /* 0x0001141201007387 */ /* 0x0001e80000100800 */
[----:B0-----:R-:W3:Y:S04]  /*267b0*/  LDL.LU R18, [R1+0xbc] ;  /* 0x0000bc0001127983 */ /* 0x001ee80000300800 */
[----:B------:R0:W-:Y:S04]  /*267c0*/  STL [R1+0x110], R4 ;  /* 0x0001100401007387 */ /* 0x0001e80000100800 */
[----:B0-----:R-:W3:Y:S01]  /*267d0*/  LDL.LU R4, [R1+0xc0] ;  /* 0x0000c00001047983 */ /* 0x001ee20000300800 */
[----:B--2---:R-:W-:-:S05]  /*267e0*/  SEL R22, R3, R5, !P2 ;  /* 0x0000000503167207 */ /* 0x004fca0005000000 */
[----:B------:R-:W-:Y:S01]  /*267f0*/  STL [R1+0x10c], R22 ;  /* 0x00010c1601007387 */ /* 0x000fe20000100800 */
[C---:B------:R-:W-:Y:S02]  /*26800*/  SEL R13, R3.reuse, R13, !P2 ;  /* 0x0000000d030d7207 */ /* 0x040fe40005000000 */
[C---:B------:R-:W-:Y:S02]  /*26810*/  SEL R5, R3.reuse, R12, !P2 ;  /* 0x0000000c03057207 */ /* 0x040fe40005000000 */
[----:B------:R-:W2:Y:S01]  /*26820*/  LDL.LU R12, [R1+0xcc] ;  /* 0x0000cc00010c7983 */ /* 0x000ea20000300800 */
[----:B------:R-:W-:-:S05]  /*26830*/  SEL R11, R3, R11, !P2 ;  /* 0x0000000b030b7207 */ /* 0x000fca0005000000 */
[----:B------:R0:W-:Y:S04]  /*26840*/  STL [R1+0x100], R11 ;  /* 0x0001000b01007387 */ /* 0x0001e80000100800 */
[----:B0-----:R-:W2:Y:S04]  /*26850*/  LDL.LU R11, [R1+0xb8] ;  /* 0x0000b800010b7983 */ /* 0x001ea80000300800 */
[----:B------:R0:W-:Y:S04]  /*26860*/  STL [R1+0xfc], R5 ;  /* 0x0000fc0501007387 */ /* 0x0001e80000100800 */
[----:B------:R-:W2:Y:S04]  /*26870*/  LDL.LU R29, [R1+0xac] ;  /* 0x0000ac00011d7983 */ /* 0x000ea80000300800 */
[----:B------:R-:W2:Y:S01]  /*26880*/  LDL.LU R28, [R1+0xb4] ;  /* 0x0000b400011c7983 */ /* 0x000ea20000300800 */
[----:B------:R-:W-:-:S03]  /*26890*/  SEL R22, R3, R15, !P2 ;  /* 0x0000000f03167207 */ /* 0x000fc60005000000 */
[----:B0-----:R-:W2:Y:S04]  /*268a0*/  LDL.LU R5, [R1+0x238] ;  /* 0x0002380001057983 */ /* 0x001ea80000300800 */
[----:B------:R0:W-:Y:S04]  /*268b0*/  STL [R1+0xf4], R13 ;  /* 0x0000f40d01007387 */ /* 0x0001e80000100800 */
[----:B------:R-:W2:Y:S01]  /*268c0*/  LDL.LU R15, [R1+0xb0] ;  /* 0x0000b000010f7983 */ /* 0x000ea20000300800 */
[----:B0-----:R-:W-:-:S03]  /*268d0*/  SEL R13, R3, R21, !P2 ;  /* 0x00000015030d7207 */ /* 0x001fc60005000000 */
[----:B------:R-:W-:Y:S01]  /*268e0*/  STL [R1+0xf0], R22 ;  /* 0x0000f01601007387 */ /* 0x000fe20000100800 */
[----:B------:R-:W-:-:S03]  /*268f0*/  SEL R21, R3, R14, !P2 ;  /* 0x0000000e03157207 */ /* 0x000fc60005000000 */
[----:B------:R-:W2:Y:S04]  /*26900*/  LDL.LU R14, [R1+0xa0] ;  /* 0x0000a000010e7983 */ /* 0x000ea80000300800 */
[----:B------:R0:W-:Y:S01]  /*26910*/  STL [R1+0xec], R13 ;  /* 0x0000ec0d01007387 */ /* 0x0001e20000100800 */
[----:B------:R-:W-:-:S03]  /*26920*/  SEL R19, R3, R19, !P2 ;  /* 0x0000001303137207 */ /* 0x000fc60005000000 */
[----:B------:R-:W-:Y:S01]  /*26930*/  STL [R1+0xe8], R21 ;  /* 0x0000e81501007387 */ /* 0x000fe20000100800 */
[----:B0-----:R-:W-:-:S05]  /*26940*/  SEL R13, R3, R20, !P2 ;  /* 0x00000014030d7207 */ /* 0x001fca0005000000 */
[----:B------:R0:W-:Y:S04]  /*26950*/  STL [R1+0xe4], R13 ;  /* 0x0000e40d01007387 */ /* 0x0001e80000100800 */
[----:B------:R1:W-:Y:S04]  /*26960*/  STL [R1+0xe0], R19 ;  /* 0x0000e01301007387 */ /* 0x0003e80000100800 */
[----:B------:R-:W2:Y:S01]  /*26970*/  LDL.LU R26, [R1+0x98] ;  /* 0x00009800011a7983 */ /* 0x000ea20000300800 */
[C---:B----4-:R-:W-:Y:S02]  /*26980*/  SEL R17, R3.reuse, R17, !P2 ;  /* 0x0000001103117207 */ /* 0x050fe40005000000 */
[----:B0-----:R-:W-:-:S03]  /*26990*/  SEL R13, R3, R16, !P2 ;  /* 0x00000010030d7207 */ /* 0x001fc60005000000 */
[----:B------:R0:W-:Y:S04]  /*269a0*/  STL [R1+0xdc], R17 ;  /* 0x0000dc1101007387 */ /* 0x0001e80000100800 */
[----:B------:R-:W4:Y:S04]  /*269b0*/  LDL.LU R25, [R1+0x94] ;  /* 0x0000940001197983 */ /* 0x000f280000300800 */
[----:B------:R3:W-:Y:S04]  /*269c0*/  STL [R1+0xd4], R13 ;  /* 0x0000d40d01007387 */ /* 0x0007e80000100800 */
[----:B------:R-:W4:Y:S04]  /*269d0*/  LDL.LU R24, [R1+0x90] ;  /* 0x0000900001187983 */ /* 0x000f280000300800 */
[----:B------:R-:W4:Y:S04]  /*269e0*/  LDL.LU R23, [R1+0x80] ;  /* 0x0000800001177983 */ /* 0x000f280000300800 */
[----:B------:R-:W4:Y:S04]  /*269f0*/  LDL.LU R22, [R1+0x7c] ;  /* 0x00007c0001167983 */ /* 0x000f280000300800 */
[----:B------:R-:W4:Y:S04]  /*26a00*/  LDL.LU R21, [R1+0x74] ;  /* 0x0000740001157983 */ /* 0x000f280000300800 */
[----:B------:R-:W4:Y:S04]  /*26a10*/  LDL.LU R20, [R1+0x70] ;  /* 0x0000700001147983 */ /* 0x000f280000300800 */
[----:B-1----:R-:W4:Y:S04]  /*26a20*/  LDL.LU R19, [R1+0x6c] ;  /* 0x00006c0001137983 */ /* 0x002f280000300800 */
[----:B0-----:R-:W4:Y:S04]  /*26a30*/  LDL.LU R17, [R1+0x68] ;  /* 0x0000680001117983 */ /* 0x001f280000300800 */
[----:B------:R-:W4:Y:S01]  /*26a40*/  LDL.LU R16, [R1+0x64] ;  /* 0x0000640001107983 */ /* 0x000f220000300800 */
[----:B---3--:R-:W-:-:S02]  /*26a50*/  SEL R13, R3, R0, !P2 ;  /* 0x00000000030d7207 */ /* 0x008fc40005000000 */
[C---:B------:R-:W-:Y:S02]  /*26a60*/  SEL R0, R3.reuse, R4, !P2 ;  /* 0x0000000403007207 */ /* 0x040fe40005000000 */
[----:B--2---:R-:W-:-:S05]  /*26a70*/  SEL R12, R3, R12, !P2 ;  /* 0x0000000c030c7207 */ /* 0x004fca0005000000 */
[----:B------:R0:W-:Y:S04]  /*26a80*/  STL [R1+0xd0], R12 ;  /* 0x0000d00c01007387 */ /* 0x0001e80000100800 */
[----:B------:R1:W-:Y:S01]  /*26a90*/  STL [R1+0xcc], R13 ;  /* 0x0000cc0d01007387 */ /* 0x0003e20000100800 */
[----:B0-----:R-:W-:-:S03]  /*26aa0*/  SEL R12, R3, R18, !P2 ;  /* 0x00000012030c7207 */ /* 0x001fc60005000000 */
[----:B------:R-:W2:Y:S04]  /*26ab0*/  LDL.LU R18, [R1+0x28] ;  /* 0x0000280001127983 */ /* 0x000ea80000300800 */
[----:B------:R-:W-:Y:S04]  /*26ac0*/  STL [R1+0xc8], R12 ;  /* 0x0000c80c01007387 */ /* 0x000fe80000100800 */
[----:B------:R-:W3:Y:S01]  /*26ad0*/  LDL.LU R4, [R1+0x5c] ;  /* 0x00005c0001047983 */ /* 0x000ee20000300800 */
[----:B-1----:R-:W-:-:S03]  /*26ae0*/  SEL R13, R3, R11, !P2 ;  /* 0x0000000b030d7207 */ /* 0x002fc60005000000 */
[----:B------:R0:W-:Y:S01]  /*26af0*/  STL [R1+0xc4], R0 ;  /* 0x0000c40001007387 */ /* 0x0001e20000100800 */
[----:B------:R-:W-:-:S03]  /*26b00*/  SEL R11, R3, R29, !P2 ;  /* 0x0000001d030b7207 */ /* 0x000fc60005000000 */
[----:B0-----:R-:W3:Y:S04]  /*26b10*/  LDL.LU R0, [R1+0x58] ;  /* 0x0000580001007983 */ /* 0x001ee80000300800 */
[----:B------:R-:W3:Y:S01]  /*26b20*/  LDL.LU R12, [R1+0x50] ;  /* 0x00005000010c7983 */ /* 0x000ee20000300800 */
[----:B------:R-:W-:-:S03]  /*26b30*/  SEL R5, R3, R5, !P2 ;  /* 0x0000000503057207 */ /* 0x000fc60005000000 */
[----:B------:R0:W-:Y:S04]  /*26b40*/  STL [R1+0xc0], R13 ;  /* 0x0000c00d01007387 */ /* 0x0001e80000100800 */
[----:B------:R1:W-:Y:S01]  /*26b50*/  STL [R1+0xbc], R11 ;  /* 0x0000bc0b01007387 */ /* 0x0003e20000100800 */
[C---:B------:R-:W-:Y:S02]  /*26b60*/  SEL R15, R3.reuse, R15, !P2 ;  /* 0x0000000f030f7207 */ /* 0x040fe40005000000 */
[C---:B0-----:R-:W-:Y:S01]  /*26b70*/  SEL R13, R3.reuse, R28, !P2 ;  /* 0x0000001c030d7207 */ /* 0x041fe20005000000 */
[----:B-1----:R-:W3:Y:S01]  /*26b80*/  LDL.LU R11, [R1+0x38] ;  /* 0x00003800010b7983 */ /* 0x002ee20000300800 */
[----:B------:R-:W-:-:S03]  /*26b90*/  SEL R28, R3, R14, !P2 ;  /* 0x0000000e031c7207 */ /* 0x000fc60005000000 */
[----:B------:R-:W-:Y:S04]  /*26ba0*/  STL [R1+0xb8], R13 ;  /* 0x0000b80d01007387 */ /* 0x000fe80000100800 */
[----:B------:R0:W-:Y:S04]  /*26bb0*/  STL [R1+0xb4], R5 ;  /* 0x0000b40501007387 */ /* 0x0001e80000100800 */
[----:B0-----:R-:W3:Y:S04]  /*26bc0*/  LDL.LU R5, [R1+0x108] ;  /* 0x0001080001057983 */ /* 0x001ee80000300800 */
[----:B------:R-:W3:Y:S04]  /*26bd0*/  LDL.LU R13, [R1+0xf8] ;  /* 0x0000f800010d7983 */ /* 0x000ee80000300800 */
[----:B------:R0:W-:Y:S01]  /*26be0*/  STL [R1+0xb0], R15 ;  /* 0x0000b00f01007387 */ /* 0x0001e20000100800 */
[----:B------:R-:W-:-:S03]  /*26bf0*/  SEL R26, R3, R26, !P2 ;  /* 0x0000001a031a7207 */ /* 0x000fc60005000000 */
[----:B0-----:R-:W3:Y:S04]  /*26c00*/  LDL.LU R15, [R1+0x34] ;  /* 0x00003400010f7983 */ /* 0x001ee80000300800 */
[----:B------:R-:W3:Y:S04]  /*26c10*/  LDL.LU R14, [R1+0x30] ;  /* 0x00003000010e7983 */ /* 0x000ee80000300800 */
[----:B------:R0:W-:Y:S04]  /*26c20*/  STL [R1+0xac], R28 ;  /* 0x0000ac1c01007387 */ /* 0x0001e80000100800 */
[----:B------:R-:W3:Y:S04]  /*26c30*/  LDL.LU R29, [R1+0xd8] ;  /* 0x0000d800011d7983 */ /* 0x000ee80000300800 */
[----:B0-----:R-:W3:Y:S04]  /*26c40*/  LDL.LU R28, [R1+0x8c] ;  /* 0x00008c00011c7983 */ /* 0x001ee80000300800 */
[----:B------:R0:W-:Y:S04]  /*26c50*/  STL [R1+0xa8], R26 ;  /* 0x0000a81a01007387 */ /* 0x0001e80000100800 */
[----:B0-----:R-:W3:Y:S01]  /*26c60*/  LDL.LU R26, [R1+0x3d3c] ;  /* 0x003d3c00011a7983 */ /* 0x001ee20000300800 */
[----:B----4-:R-:W-:-:S05]  /*26c70*/  SEL R25, R3, R25, !P2 ;  /* 0x0000001903197207 */ /* 0x010fca0005000000 */
[----:B------:R0:W-:Y:S01]  /*26c80*/  STL [R1+0xa0], R25 ;  /* 0x0000a01901007387 */ /* 0x0001e20000100800 */
[C---:B------:R-:W-:Y:S02]  /*26c90*/  SEL R24, R3.reuse, R24, !P2 ;  /* 0x0000001803187207 */ /* 0x040fe40005000000 */
[C---:B------:R-:W-:Y:S01]  /*26ca0*/  SEL R23, R3.reuse, R23, !P2 ;  /* 0x0000001703177207 */ /* 0x040fe20005000000 */
[----:B0-----:R-:W4:Y:S01]  /*26cb0*/  LDL.LU R25, [R1+0x3d38] ;  /* 0x003d380001197983 */ /* 0x001f220000300800 */
[----:B------:R-:W-:-:S03]  /*26cc0*/  SEL R22, R3, R22, !P2 ;  /* 0x0000001603167207 */ /* 0x000fc60005000000 */
        /* <DEDUP_REMOVED lines=8> */
[----:B0-----:R-:W4:Y:S04]  /*26d50*/  LDL.LU R23, [R1+0x3d30] ;  /* 0x003d300001177983 */ /* 0x001f280000300800 */
[----:B------:R0:W-:Y:S04]  /*26d60*/  STL [R1+0x90], R22 ;  /* 0x0000901601007387 */ /* 0x0001e80000100800 */
        /* <DEDUP_REMOVED lines=8> */
[----:B0-----:R-:W2:Y:S04]  /*26df0*/  LDL.LU R17, [R1+0x3d1c] ;  /* 0x003d1c0001117983 */ /* 0x001ea80000300800 */
[----:B------:R0:W-:Y:S04]  /*26e00*/  STL [R1+0x70], R16 ;  /* 0x0000701001007387 */ /* 0x0001e80000100800 */
[----:B0-----:R-:W3:Y:S01]  /*26e10*/  LDL.LU R16, [R1+0x3d18] ;  /* 0x003d180001107983 */ /* 0x001ee20000300800 */
[----:B--2---:R-:W-:-:S02]  /*26e20*/  SEL R17, R3, R17, !P2 ;  /* 0x0000001103117207 */ /* 0x004fc40005000000 */
[----:B---3--:R-:W-:-:S05]  /*26e30*/  SEL R16, R3, R16, !P2 ;  /* 0x0000001003107207 */ /* 0x008fca0005000000 */
[----:B------:R0:W-:Y:S04]  /*26e40*/  STL [R1+0x6c], R16 ;  /* 0x00006c1001007387 */ /* 0x0001e80000100800 */
[----:B0-----:R-:W2:Y:S04]  /*26e50*/  LDL.LU R16, [R1+0x54] ;  /* 0x0000540001107983 */ /* 0x001ea80000300800 */
[----:B------:R0:W-:Y:S04]  /*26e60*/  STL [R1+0x68], R17 ;  /* 0x0000681101007387 */ /* 0x0001e80000100800 */
[----:B0-----:R-:W3:Y:S01]  /*26e70*/  LDL.LU R17, [R1+0x134] ;  /* 0x0001340001117983 */ /* 0x001ee20000300800 */
[----:B------:R-:W-:-:S02]  /*26e80*/  SEL R18, R3, R18, !P2 ;  /* 0x0000001203127207 */ /* 0x000fc40005000000 */
[C---:B------:R-:W-:Y:S02]  /*26e90*/  SEL R4, R3.reuse, R4, !P2 ;  /* 0x0000000403047207 */ /* 0x040fe40005000000 */
[C---:B------:R-:W-:Y:S01]  /*26ea0*/  SEL R0, R3.reuse, R0, !P2 ;  /* 0x0000000003007207 */ /* 0x040fe20005000000 */
[----:B------:R0:W-:Y:S01]  /*26eb0*/  STL [R1+0x64], R18 ;  /* 0x0000641201007387 */ /* 0x0001e20000100800 */
[C---:B------:R-:W-:Y:S02]  /*26ec0*/  SEL R12, R3.reuse, R12, !P2 ;  /* 0x0000000c030c7207 */ /* 0x040fe40005000000 */
[C---:B------:R-:W-:Y:S01]  /*26ed0*/  SEL R11, R3.reuse, R11, !P2 ;  /* 0x0000000b030b7207 */ /* 0x040fe20005000000 */
[----:B0-----:R-:W4:Y:S04]  /*26ee0*/  LDL.LU R18, [R1+0x3d14] ;  /* 0x003d140001127983 */ /* 0x001f280000300800 */
[----:B------:R0:W-:Y:S01]  /*26ef0*/  STL [R1+0x60], R4 ;  /* 0x0000600401007387 */ /* 0x0001e20000100800 */
[----:B------:R-:W-:-:S03]  /*26f00*/  SEL R5, R3, R5, !P2 ;  /* 0x0000000503057207 */ /* 0x000fc60005000000 */
[----:B0-----:R-:W4:Y:S04]  /*26f10*/  LDL.LU R4, [R1+0x3d10] ;  /* 0x003d100001047983 */ /* 0x001f280000300800 */
[----:B------:R0:W-:Y:S01]  /*26f20*/  STL [R1+0x5c], R0 ;  /* 0x00005c0001007387 */ /* 0x0001e20000100800 */
[----:B------:R-:W-:-:S03]  /*26f30*/  SEL R13, R3, R13, !P2 ;  /* 0x0000000d030d7207 */ /* 0x000fc60005000000 */
[----:B0-----:R-:W4:Y:S01]  /*26f40*/  LDL.LU R0, [R1+0x18] ;  /* 0x0000180001007983 */ /* 0x001f220000300800 */
[C---:B------:R-:W-:Y:S02]  /*26f50*/  SEL R15, R3.reuse, R15, !P2 ;  /* 0x0000000f030f7207 */ /* 0x040fe40005000000 */
[C---:B------:R-:W-:Y:S02]  /*26f60*/  SEL R14, R3.reuse, R14, !P2 ;  /* 0x0000000e030e7207 */ /* 0x040fe40005000000 */
[----:B--2---:R-:W-:-:S05]  /*26f70*/  SEL R16, R3, R16, !P2 ;  /* 0x0000001003107207 */ /* 0x004fca0005000000 */
[----:B------:R0:W-:Y:S01]  /*26f80*/  STL [R1+0x58], R16 ;  /* 0x0000581001007387 */ /* 0x0001e20000100800 */
[----:B---3--:R-:W-:-:S03]  /*26f90*/  SEL R17, R3, R17, !P2 ;  /* 0x0000001103117207 */ /* 0x008fc60005000000 */
[----:B0-----:R-:W2:Y:S04]  /*26fa0*/  LDL.LU R16, [R1+0x3c] ;  /* 0x00003c0001107983 */ /* 0x001ea80000300800 */
[----:B------:R0:W-:Y:S04]  /*26fb0*/  STL [R1+0x54], R12 ;  /* 0x0000540c01007387 */ /* 0x0001e80000100800 */
[----:B0-----:R-:W3:Y:S04]  /*26fc0*/  LDL.LU R12, [R1+0x44] ;  /* 0x00004400010c7983 */ /* 0x001ee80000300800 */
[----:B------:R0:W-:Y:S04]  /*26fd0*/  STL [R1+0x50], R17 ;  /* 0x0000501101007387 */ /* 0x0001e80000100800 */
[----:B0-----:R-:W3:Y:S04]  /*26fe0*/  LDL.LU R17, [R1+0x4c] ;  /* 0x00004c0001117983 */ /* 0x001ee80000300800 */
[----:B------:R0:W-:Y:S04]  /*26ff0*/  STL [R1+0x48], R11 ;  /* 0x0000480b01007387 */ /* 0x0001e80000100800 */
[----:B0-----:R-:W3:Y:S04]  /*27000*/  LDL.LU R11, [R1+0x24] ;  /* 0x00002400010b7983 */ /* 0x001ee80000300800 */
[----:B------:R0:W-:Y:S04]  /*27010*/  STL [R1+0x40], R5 ;  /* 0x0000400501007387 */ /* 0x0001e80000100800 */
[----:B0-----:R-:W4:Y:S04]  /*27020*/  LDL.LU R5, [R1+0x3d0c] ;  /* 0x003d0c0001057983 */ /* 0x001f280000300800 */
[----:B------:R0:W-:Y:S04]  /*27030*/  STL [R1+0x38], R13 ;  /* 0x0000380d01007387 */ /* 0x0001e80000100800 */
[----:B0-----:R-:W3:Y:S04]  /*27040*/  LDL.LU R13, [R1+0x1c] ;  /* 0x00001c00010d7983 */ /* 0x001ee80000300800 */
[----:B------:R0:W-:Y:S04]  /*27050*/  STL [R1+0x34], R15 ;  /* 0x0000340f01007387 */ /* 0x0001e80000100800 */
[----:B0-----:R-:W2:Y:S04]  /*27060*/  LDL.LU R15, [R1+0x3d08] ;  /* 0x003d0800010f7983 */ /* 0x001ea80000300800 */
[----:B------:R0:W-:Y:S04]  /*27070*/  STL [R1+0x30], R14 ;  /* 0x0000300e01007387 */ /* 0x0001e80000100800 */
[----:B0-----:R-:W4:Y:S01]  /*27080*/  LDL.LU R14, [R1+0x3d04] ;  /* 0x003d0400010e7983 */ /* 0x001f220000300800 */
[----:B------:R-:W-:-:S02]  /*27090*/  SEL R29, R3, R29, !P2 ;  /* 0x0000001d031d7207 */ /* 0x000fc40005000000 */
[----:B------:R-:W-:-:S03]  /*270a0*/  SEL R28, R3, R28, !P2 ;  /* 0x0000001c031c7207 */ /* 0x000fc60005000000 */
[----:B------:R-:W-:Y:S01]  /*270b0*/  STL [R1+0x28], R29 ;  /* 0x0000281d01007387 */ /* 0x000fe20000100800 */
[C---:B--2---:R-:W-:Y:S02]  /*270c0*/  SEL R15, R3.reuse, R15, !P2 ;  /* 0x0000000f030f7207 */ /* 0x044fe40005000000 */
[----:B----4-:R-:W-:-:S05]  /*270d0*/  SEL R14, R3, R14, !P2 ;  /* 0x0000000e030e7207 */ /* 0x010fca0005000000 */
[----:B------:R0:W-:Y:S04]  /*270e0*/  STL [R1+0x3c18], R14 ;  /* 0x003c180e01007387 */ /* 0x0001e80000100800 */
[----:B------:R-:W-:Y:S04]  /*270f0*/  STL [R1+0x20], R28 ;  /* 0x0000201c01007387 */ /* 0x000fe80000100800 */
[----:B0-----:R-:W2:Y:S04]  /*27100*/  LDL.LU R14, [R1+0x2c] ;  /* 0x00002c00010e7983 */ /* 0x001ea80000300800 */
[----:B------:R0:W-:Y:S04]  /*27110*/  STL [R1+0x3c1c], R15 ;  /* 0x003c1c0f01007387 */ /* 0x0001e80000100800 */
[----:B0-----:R-:W4:Y:S01]  /*27120*/  LDL.LU R15, [R1+0x14] ;  /* 0x00001400010f7983 */ /* 0x001f220000300800 */
[----:B------:R-:W-:-:S02]  /*27130*/  SEL R28, R3, R5, !P2 ;  /* 0x00000005031c7207 */ /* 0x000fc40005000000 */
[C---:B------:R-:W-:Y:S02]  /*27140*/  SEL R5, R3.reuse, R4, !P2 ;  /* 0x0000000403057207 */ /* 0x040fe40005000000 */
[C---:B------:R-:W-:Y:S02]  /*27150*/  SEL R4, R3.reuse, R18, !P2 ;  /* 0x0000001203047207 */ /* 0x040fe40005000000 */
[C---:B------:R-:W-:Y:S01]  /*27160*/  SEL R29, R3.reuse, R19, !P2 ;  /* 0x00000013031d7207 */ /* 0x040fe20005000000 */
[----:B------:R-:W-:Y:S01]  /*27170*/  STL [R1+0x3c20], R28 ;  /* 0x003c201c01007387 */ /* 0x000fe20000100800 */
[C---:B------:R-:W-:Y:S02]  /*27180*/  SEL R0, R3.reuse, R0, !P2 ;  /* 0x0000000003007207 */ /* 0x040fe40005000000 */
[C---:B------:R-:W-:Y:S01]  /*27190*/  SEL R16, R3.reuse, R16, !P2 ;  /* 0x0000001003107207 */ /* 0x040fe20005000000 */
[----:B------:R-:W-:Y:S01]  /*271a0*/  STL [R1+0x3c24], R5 ;  /* 0x003c240501007387 */ /* 0x000fe20000100800 */
[----:B---3--:R-:W-:-:S02]  /*271b0*/  SEL R12, R3, R12, !P2 ;  /* 0x0000000c030c7207 */ /* 0x008fc40005000000 */
[C---:B------:R-:W-:Y:S01]  /*271c0*/  SEL R17, R3.reuse, R17, !P2 ;  /* 0x0000001103117207 */ /* 0x040fe20005000000 */
[----:B------:R-:W-:Y:S01]  /*271d0*/  STL [R1+0x3c28], R4 ;  /* 0x003c280401007387 */ /* 0x000fe20000100800 */
[----:B------:R-:W-:-:S03]  /*271e0*/  SEL R11, R3, R11, !P2 ;  /* 0x0000000b030b7207 */ /* 0x000fc60005000000 */
[----:B------:R-:W-:Y:S01]  /*271f0*/  STL [R1+0x3c2c], R29 ;  /* 0x003c2c1d01007387 */ /* 0x000fe20000100800 */
[C---:B------:R-:W-:Y:S02]  /*27200*/  SEL R13, R3.reuse, R13, !P2 ;  /* 0x0000000d030d7207 */ /* 0x040fe40005000000 */
[C---:B------:R-:W-:Y:S02]  /*27210*/  SEL R20, R3.reuse, R20, !P2 ;  /* 0x0000001403147207 */ /* 0x040fe40005000000 */
[C---:B------:R-:W-:Y:S02]  /*27220*/  SEL R21, R3.reuse, R21, !P2 ;  /* 0x0000001503157207 */ /* 0x040fe40005000000 */
[C---:B------:R-:W-:Y:S02]  /*27230*/  SEL R22, R3.reuse, R22, !P2 ;  /* 0x0000001603167207 */ /* 0x040fe40005000000 */
[C---:B------:R-:W-:Y:S02]  /*27240*/  SEL R23, R3.reuse, R23, !P2 ;  /* 0x0000001703177207 */ /* 0x040fe40005000000 */
[----:B------:R-:W-:-:S02]  /*27250*/  SEL R24, R3, R24, !P2 ;  /* 0x0000001803187207 */ /* 0x000fc40005000000 */
[C---:B--2---:R-:W-:Y:S02]  /*27260*/  SEL R18, R3.reuse, R14, !P2 ;  /* 0x0000000e03127207 */ /* 0x044fe40005000000 */
[----:B----4-:R-:W-:-:S05]  /*27270*/  SEL R19, R3, R15, !P2 ;  /* 0x0000000f03137207 */ /* 0x010fca0005000000 */
[----:B------:R-:W-:Y:S04]  /*27280*/  STL [R1+0x3c30], R19 ;  /* 0x003c301301007387 */ /* 0x000fe80000100800 */
[----:B------:R-:W-:Y:S04]  /*27290*/  STL [R1+0x3c34], R0 ;  /* 0x003c340001007387 */ /* 0x000fe80000100800 */
[----:B------:R-:W-:Y:S04]  /*272a0*/  STL [R1+0x3c38], R16 ;  /* 0x003c381001007387 */ /* 0x000fe80000100800 */
[----:B------:R-:W-:Y:S04]  /*272b0*/  STL [R1+0x3c3c], R12 ;  /* 0x003c3c0c01007387 */ /* 0x000fe80000100800 */
[----:B------:R-:W-:Y:S04]  /*272c0*/  STL [R1+0x3c40], R17 ;  /* 0x003c401101007387 */ /* 0x000fe80000100800 */
[----:B------:R-:W-:Y:S04]  /*272d0*/  STL [R1+0x3c44], R11 ;  /* 0x003c440b01007387 */ /* 0x000fe80000100800 */
[----:B------:R0:W-:Y:S04]  /*272e0*/  STL [R1+0x3c48], R18 ;  /* 0x003c481201007387 */ /* 0x0001e80000100800 */
[----:B0-----:R-:W2:Y:S04]  /*272f0*/  LDL.LU R18, [R1+0x7d0] ;  /* 0x0007d00001127983 */ /* 0x001ea80000300800 */
[----:B------:R-:W3:Y:S04]  /*27300*/  LDL.LU R11, [R1+0x7cc] ;  /* 0x0007cc00010b7983 */ /* 0x000ee80000300800 */
[----:B------:R-:W4:Y:S04]  /*27310*/  LDL.LU R17, [R1+0x7c8] ;  /* 0x0007c80001117983 */ /* 0x000f280000300800 */
        /* <DEDUP_REMOVED lines=10> */
[----:B------:R0:W-:Y:S04]  /*273c0*/  STL [R1+0x3c4c], R13 ;  /* 0x003c4c0d01007387 */ /* 0x0001e80000100800 */
[----:B0-----:R-:W2:Y:S04]  /*273d0*/  LDL.LU R13, [R1+0x7d4] ;  /* 0x0007d400010d7983 */ /* 0x001ea80000300800 */
[----:B------:R0:W-:Y:S04]  /*273e0*/  STL [R1+0x3c50], R20 ;  /* 0x003c501401007387 */ /* 0x0001e80000100800 */
[----:B0-----:R-:W3:Y:S04]  /*273f0*/  LDL.LU R20, [R1+0x7d8] ;  /* 0x0007d80001147983 */ /* 0x001ee80000300800 */
[----:B------:R0:W-:Y:S04]  /*27400*/  STL [R1+0x3c54], R21 ;  /* 0x003c541501007387 */ /* 0x0001e80000100800 */
[----:B0-----:R-:W4:Y:S04]  /*27410*/  LDL.LU R21, [R1+0x7dc] ;  /* 0x0007dc0001157983 */ /* 0x001f280000300800 */
[----:B------:R0:W-:Y:S04]  /*27420*/  STL [R1+0x3c58], R22 ;  /* 0x003c581601007387 */ /* 0x0001e80000100800 */
[----:B0-----:R-:W2:Y:S04]  /*27430*/  LDL.LU R22, [R1+0x7e0] ;  /* 0x0007e00001167983 */ /* 0x001ea80000300800 */
[----:B------:R0:W-:Y:S04]  /*27440*/  STL [R1+0x3c5c], R23 ;  /* 0x003c5c1701007387 */ /* 0x0001e80000100800 */
[----:B0-----:R-:W3:Y:S04]  /*27450*/  LDL.LU R23, [R1+0x7e4] ;  /* 0x0007e40001177983 */ /* 0x001ee80000300800 */
[----:B------:R0:W-:Y:S04]  /*27460*/  STL [R1+0x3c60], R24 ;  /* 0x003c601801007387 */ /* 0x0001e80000100800 */
[----:B0-----:R-:W3:Y:S01]  /*27470*/  LDL.LU R24, [R1+0x7e8] ;  /* 0x0007e80001187983 */ /* 0x001ee20000300800 */
[----:B------:R-:W-:Y:S01]  /*27480*/  @!P4 IMAD.MOV R8, RZ, RZ, -R8 ;  /* 0x000000ffff08c224 */ /* 0x000fe200078e0a08 */
[C---:B------:R-:W-:Y:S01]  /*27490*/  SEL R25, R3.reuse, R25, !P2 ;  /* 0x0000001903197207 */ /* 0x040fe20005000000 */
[----:B------:R-:W-:Y:S01]  /*274a0*/  @!P1 IMAD.MOV R7, RZ, RZ, -R7 ;  /* 0x000000ffff079224 */ /* 0x000fe200078e0a07 */
[C---:B------:R-:W-:Y:S01]  /*274b0*/  SEL R26, R3.reuse, R26, !P2 ;  /* 0x0000001a031a7207 */ /* 0x040fe20005000000 */
[----:B------:R-:W-:Y:S01]  /*274c0*/  @!P5 IMAD.MOV R6, RZ, RZ, -R6 ;  /* 0x000000ffff06d224 */ /* 0x000fe200078e0a06 */
[C---:B------:R-:W-:Y:S01]  /*274d0*/  SEL R27, R3.reuse, R27, !P2 ;  /* 0x0000001b031b7207 */ /* 0x040fe20005000000 */
[----:B------:R-:W-:Y:S01]  /*274e0*/  @!P6 IMAD.MOV R2, RZ, RZ, -R2 ;  /* 0x000000ffff02e224 */ /* 0x000fe200078e0a02 */
[C---:B------:R-:W-:Y:S01]  /*274f0*/  SEL R10, R3.reuse, R10, !P2 ;  /* 0x0000000a030a7207 */ /* 0x040fe20005000000 */
[----:B------:R-:W-:Y:S01]  /*27500*/  STL [R1+0x3c64], R25 ;  /* 0x003c641901007387 */ /* 0x000fe20000100800 */
[----:B------:R-:W-:-:S02]  /*27510*/  SEL R9, R3, R9, !P2 ;  /* 0x0000000903097207 */ /* 0x000fc40005000000 */
[C---:B------:R-:W-:Y:S01]  /*27520*/  SEL R8, R3.reuse, R8, !P2 ;  /* 0x0000000803087207 */ /* 0x040fe20005000000 */
[----:B------:R-:W-:Y:S01]  /*27530*/  STL [R1+0x3c68], R26 ;  /* 0x003c681a01007387 */ /* 0x000fe20000100800 */
[C---:B------:R-:W-:Y:S02]  /*27540*/  SEL R7, R3.reuse, R7, !P2 ;  /* 0x0000000703077207 */ /* 0x040fe40005000000 */
[C---:B------:R-:W-:Y:S01]  /*27550*/  SEL R6, R3.reuse, R6, !P2 ;  /* 0x0000000603067207 */ /* 0x040fe20005000000 */
[----:B------:R-:W-:Y:S01]  /*27560*/  STL [R1+0x3c6c], R27 ;  /* 0x003c6c1b01007387 */ /* 0x000fe20000100800 */
[----:B------:R-:W-:-:S03]  /*27570*/  SEL R2, R3, R2, !P2 ;  /* 0x0000000203027207 */ /* 0x000fc60005000000 */
[----:B------:R-:W-:Y:S04]  /*27580*/  STL [R1+0x3c70], R10 ;  /* 0x003c700a01007387 */ /* 0x000fe80000100800 */
[----:B------:R-:W-:Y:S04]  /*27590*/  STL [R1+0x3c74], R9 ;  /* 0x003c740901007387 */ /* 0x000fe80000100800 */
[----:B------:R-:W-:Y:S04]  /*275a0*/  STL [R1+0x3c78], R8 ;  /* 0x003c780801007387 */ /* 0x000fe80000100800 */
[----:B------:R-:W-:Y:S04]  /*275b0*/  STL [R1+0x3c7c], R7 ;  /* 0x003c7c0701007387 */ /* 0x000fe80000100800 */
[----:B------:R4:W-:Y:S04]  /*275c0*/  STL [R1+0x3c80], R6 ;  /* 0x003c800601007387 */ /* 0x0009e80000100800 */
[----:B------:R2:W-:Y:S01]  /*275d0*/  STL [R1+0x3c84], R2 ;  /* 0x003c840201007387 */ /* 0x0005e20000100800 */
[----:B----4-:R-:W-:-:S02]  /*275e0*/  IMAD R6, R21, UR5, RZ ;  /* 0x0000000515067c24 */ /* 0x010fc4000f8e02ff */
[----:B--2---:R-:W-:Y:S02]  /*275f0*/  IMAD R2, R22, UR5, RZ ;  /* 0x0000000516027c24 */ /* 0x004fe4000f8e02ff */
[----:B---3--:R-:W-:-:S05]  /*27600*/  IMAD R3, R24, UR5, RZ ;  /* 0x0000000518037c24 */ /* 0x008fca000f8e02ff */
[----:B------:R0:W-:Y:S02]  /*27610*/  STL [R1+0x3c88], R3 ;  /* 0x003c880301007387 */ /* 0x0001e40000100800 */
[----:B0-----:R-:W-:-:S05]  /*27620*/  IMAD R3, R23, UR5, RZ ;  /* 0x0000000517037c24 */ /* 0x001fca000f8e02ff */
[----:B------:R0:W-:Y:S04]  /*27630*/  STL [R1+0x14], R3 ;  /* 0x0000140301007387 */ /* 0x0001e80000100800 */
[----:B------:R1:W-:Y:S01]  /*27640*/  STL [R1+0x18], R2 ;  /* 0x0000180201007387 */ /* 0x0003e20000100800 */
[----:B0-----:R-:W-:-:S03]  /*27650*/  IMAD R3, R20, UR5, RZ ;  /* 0x0000000514037c24 */ /* 0x001fc6000f8e02ff */
[----:B------:R0:W-:Y:S01]  /*27660*/  STL [R1+0x1c], R6 ;  /* 0x00001c0601007387 */ /* 0x0001e20000100800 */
[----:B-1----:R-:W-:-:S03]  /*27670*/  IMAD R2, R13, UR5, RZ ;  /* 0x000000050d027c24 */ /* 0x002fc6000f8e02ff */
[----:B------:R1:W-:Y:S01]  /*27680*/  STL [R1+0x24], R3 ;  /* 0x0000240301007387 */ /* 0x0003e20000100800 */
[----:B0-----:R-:W-:-:S03]  /*27690*/  IMAD R6, R18, UR5, RZ ;  /* 0x0000000512067c24 */ /* 0x001fc6000f8e02ff */
[----:B------:R0:W-:Y:S01]  /*276a0*/  STL [R1+0x2c], R2 ;  /* 0x00002c0201007387 */ /* 0x0001e20000100800 */
[----:B-1----:R-:W-:-:S03]  /*276b0*/  IMAD R3, R11, UR5, RZ ;  /* 0x000000050b037c24 */ /* 0x002fc6000f8e02ff */
[----:B------:R1:W-:Y:S04]  /*276c0*/  STL [R1+0x3c], R6 ;  /* 0x00003c0601007387 */ /* 0x0003e80000100800 */
[----:B------:R2:W-:Y:S01]  /*276d0*/  STL [R1+0x44], R3 ;  /* 0x0000440301007387 */ /* 0x0005e20000100800 */
[----:B0-----:R-:W-:Y:S02]  /*276e0*/  IMAD R2, R17, UR5, RZ ;  /* 0x0000000511027c24 */ /* 0x001fe4000f8e02ff */
[----:B-1----:R-:W-:-:S03]  /*276f0*/  IMAD R6, R12, UR5, RZ ;  /* 0x000000050c067c24 */ /* 0x002fc6000f8e02ff */
[----:B------:R0:W-:Y:S01]  /*27700*/  STL [R1+0x4c], R2 ;  /* 0x00004c0201007387 */ /* 0x0001e20000100800 */
[----:B--2---:R-:W-:-:S03]  /*27710*/  IMAD R3, R16, UR5, RZ ;  /* 0x0000000510037c24 */ /* 0x004fc6000f8e02ff */
[----:B------:R-:W-:Y:S04]  /*27720*/  STL [R1+0x84], R6 ;  /* 0x0000840601007387 */ /* 0x000fe80000100800 */
[----:B------:R1:W-:Y:S01]  /*27730*/  STL [R1+0x88], R3 ;  /* 0x0000880301007387 */ /* 0x0003e20000100800 */
[----:B0-----:R-:W-:Y:S02]  /*27740*/  IMAD R2, R0, UR5, RZ ;  /* 0x0000000500027c24 */ /* 0x001fe4000f8e02ff */
[----:B------:R-:W-:-:S03]  /*27750*/  IMAD R0, R19, UR5, RZ ;  /* 0x0000000513007c24 */ /* 0x000fc6000f8e02ff */
[----:B------:R0:W-:Y:S01]  /*27760*/  STL [R1+0x8c], R2 ;  /* 0x00008c0201007387 */ /* 0x0001e20000100800 */
[----:B-1----:R-:W-:-:S03]  /*27770*/  IMAD R3, R29, UR5, RZ ;  /* 0x000000051d037c24 */ /* 0x002fc6000f8e02ff */
[----:B------:R1:W-:Y:S04]  /*27780*/  STL [R1+0x9c], R0 ;  /* 0x00009c0001007387 */ /* 0x0003e80000100800 */
[----:B------:R2:W-:Y:S01]  /*27790*/  STL [R1+0xa4], R3 ;  /* 0x0000a40301007387 */ /* 0x0005e20000100800 */
[----:B0-----:R-:W-:Y:S02]  /*277a0*/  IMAD R2, R4, UR5, RZ ;  /* 0x0000000504027c24 */ /* 0x001fe4000f8e02ff */
[----:B-1----:R-:W-:-:S03]  /*277b0*/  IMAD R0, R5, UR5, RZ ;  /* 0x0000000505007c24 */ /* 0x002fc6000f8e02ff */
[----:B------:R-:W-:Y:S01]  /*277c0*/  STL [R1+0xd8], R2 ;  /* 0x0000d80201007387 */ /* 0x000fe20000100800 */
[----:B--2---:R-:W-:-:S03]  /*277d0*/  IMAD R3, R28, UR5, RZ ;  /* 0x000000051c037c24 */ /* 0x004fc6000f8e02ff */
[----:B------:R-:W-:Y:S04]  /*277e0*/  STL [R1+0xf8], R0 ;  /* 0x0000f80001007387 */ /* 0x000fe80000100800 */
[----:B------:R0:W-:Y:S04]  /*277f0*/  STL [R1+0x108], R3 ;  /* 0x0001080301007387 */ /* 0x0001e80000100800 */
[----:B0-----:R-:W2:Y:S01]  /*27800*/  LDL.LU R3, [R1+0x794] ;  /* 0x0007940001037983 */ /* 0x001ea20000300800 */
[----:B------:R-:W-:Y:S02]  /*27810*/  IMAD R2, R15, UR5, RZ ;  /* 0x000000050f027c24 */ /* 0x000fe4000f8e02ff */
[----:B------:R-:W-:-:S03]  /*27820*/  IMAD R0, R14, UR5, RZ ;  /* 0x000000050e007c24 */ /* 0x000fc6000f8e02ff */
[----:B------:R-:W-:Y:S04]  /*27830*/  STL [R1+0x7a4], R2 ;  /* 0x0007a40201007387 */ /* 0x000fe80000100800 */
[----:B--2---:R0:W-:Y:S04]  /*27840*/  STL [R1+0x3cfc], R3 ;  /* 0x003cfc0301007387 */ /* 0x0041e80000100800 */
[----:B------:R-:W-:Y:S04]  /*27850*/  STL [R1+0x7a0], R0 ;  /* 0x0007a00001007387 */ /* 0x000fe80000100800 */
[----:B0-----:R-:W2:Y:S04]  /*27860*/  LDL.LU R3, [R1+0x798] ;  /* 0x0007980001037983 */ /* 0x001ea80000300800 */
[----:B--2---:R0:W-:Y:S04]  /*27870*/  STL [R1+0x3d00], R3 ;  /* 0x003d000301007387 */ /* 0x0041e80000100800 */
        /* <DEDUP_REMOVED lines=28> */
[----:B------:R-:W4:Y:S01]  /*27a40*/  LDL.LU R14, [R1+0x724] ;  /* 0x00072400010e7983 */ /* 0x000f220000300800 */
[----:B--2---:R-:W-:-:S05]  /*27a50*/  IMAD R3, R3, UR5, RZ ;  /* 0x0000000503037c24 */ /* 0x004fca000f8e02ff */
[----:B------:R0:W-:Y:S04]  /*27a60*/  STL [R1+0x7b0], R3 ;  /* 0x0007b00301007387 */ /* 0x0001e80000100800 */
[----:B0-----:R-:W2:Y:S02]  /*27a70*/  LDL.LU R3, [R1+0x3d00] ;  /* 0x003d000001037983 */ /* 0x001ea40000300800 */
[----:B--2---:R-:W-:-:S05]  /*27a80*/  IMAD R3, R3, UR5, RZ ;  /* 0x0000000503037c24 */ /* 0x004fca000f8e02ff */
[----:B------:R0:W-:Y:S04]  /*27a90*/  STL [R1+0x7b4], R3 ;  /* 0x0007b40301007387 */ /* 0x0001e80000100800 */
[----:B0-----:R-:W2:Y:S01]  /*27aa0*/  LDL.LU R3, [R1+0x3cfc] ;  /* 0x003cfc0001037983 */ /* 0x001ea20000300800 */
[----:B---3--:R-:W-:Y:S02]  /*27ab0*/  IMAD R2, R2, UR5, RZ ;  /* 0x0000000502027c24 */ /* 0x008fe4000f8e02ff */
[----:B--2---:R-:W-:-:S05]  /*27ac0*/  IMAD R3, R3, UR5, RZ ;  /* 0x0000000503037c24 */ /* 0x004fca000f8e02ff */
[----:B------:R4:W-:Y:S04]  /*27ad0*/  STL [R1+0x7c8], R3 ;  /* 0x0007c80301007387 */ /* 0x0009e80000100800 */
[----:B------:R0:W-:Y:S01]  /*27ae0*/  STL [R1+0x7cc], R2 ;  /* 0x0007cc0201007387 */ /* 0x0001e20000100800 */
[----:B----4-:R-:W-:Y:S02]  /*27af0*/  IMAD R3, R6, UR5, RZ ;  /* 0x0000000506037c24 */ /* 0x010fe4000f8e02ff */
[----:B------:R-:W-:Y:S02]  /*27b00*/  IMAD R6, R8, UR5, RZ ;  /* 0x0000000508067c24 */ /* 0x000fe4000f8e02ff */
[----:B0-----:R-:W-:Y:S01]  /*27b10*/  IMAD R2, R7, UR5, RZ ;  /* 0x0000000507027c24 */ /* 0x001fe2000f8e02ff */
        /* <DEDUP_REMOVED lines=774> */
[----:B0-----:R-:W-:Y:S02]  /*2ab80*/  IMAD R2, R7, UR5, RZ ;  /* 0x0000000507027c24 */ /* 0x001fe4000f8e02ff */
[----:B------:R-:W-:Y:S01]  /*2ab90*/  IMAD R6, R8, UR5, RZ ;  /* 0x0000000508067c24 */ /* 0x000fe2000f8e02ff */
[----:B------:R0:W-:Y:S04]  /*2aba0*/  STL [R1+0x1198], R3 ;  /* 0x0011980301007387 */ /* 0x0001e80000100800 */
[----:B------:R1:W-:Y:S04]  /*2abb0*/  STL [R1+0x11a8], R2 ;  /* 0x0011a80201007387 */ /* 0x0003e80000100800 */
[----:B------:R2:W-:Y:S01]  /*2abc0*/  STL [R1+0x11b0], R6 ;  /* 0x0011b00601007387 */ /* 0x0005e20000100800 */
[----:B0-----:R-:W-:-:S02]  /*2abd0*/  IMAD R3, R9, UR5, RZ ;  /* 0x0000000509037c24 */ /* 0x001fc4000f8e02ff */
[----:B-1----:R-:W-:Y:S02]  /*2abe0*/  IMAD R2, R10, UR5, RZ ;  /* 0x000000050a027c24 */ /* 0x002fe4000f8e02ff */
[----:B--2---:R-:W-:Y:S01]  /*2abf0*/  IMAD R6, R27, UR5, RZ ;  /* 0x000000051b067c24 */ /* 0x004fe2000f8e02ff */
        /* <DEDUP_REMOVED lines=26> */
[----:B------:R-:W-:Y:S01]  /*2ada0*/  STL [R1+0x1268], R6 ;  /* 0x0012680601007387 */ /* 0x000fe20000100800 */
[----:B0-----:R-:W-:-:S02]  /*2adb0*/  IMAD R3, R16, UR5, RZ ;  /* 0x0000000510037c24 */ /* 0x001fc4000f8e02ff */
[----:B-1----:R-:W-:Y:S02]  /*2adc0*/  IMAD R2, R0, UR5, RZ ;  /* 0x0000000500027c24 */ /* 0x002fe4000f8e02ff */
        /* <DEDUP_REMOVED lines=8> */
[----:B------:R-:W-:Y:S04]  /*2ae50*/  STL [R1+0x12a8], R2 ;  /* 0x0012a80201007387 */ /* 0x000fe80000100800 */
[----:B------:R-:W-:Y:S01]  /*2ae60*/  STL [R1+0x12b0], R0 ;  /* 0x0012b00001007387 */ /* 0x000fe20000100800 */
[----:B0-----:R-:W-:-:S05]  /*2ae70*/  IMAD R3, R28, UR5, RZ ;  /* 0x000000051c037c24 */ /* 0x001fca000f8e02ff */
        /* <DEDUP_REMOVED lines=530> */
[----:B----4-:R-:W-:Y:S02]  /*2cfa0*/  IMAD R6, R6, UR5, RZ ;  /* 0x0000000506067c24 */ /* 0x010fe4000f8e02ff */
[----:B------:R-:W-:Y:S02]  /*2cfb0*/  IMAD R7, R7, UR5, RZ ;  /* 0x0000000507077c24 */ /* 0x000fe4000f8e02ff */
[----:B------:R-:W-:-:S02]  /*2cfc0*/  IMAD R8, R8, UR5, RZ ;  /* 0x0000000508087c24 */ /* 0x000fc4000f8e02ff */
[----:B------:R-:W-:Y:S02]  /*2cfd0*/  IMAD R9, R9, UR5, RZ ;  /* 0x0000000509097c24 */ /* 0x000fe4000f8e02ff */
[----:B------:R-:W-:Y:S02]  /*2cfe0*/  IMAD R10, R10, UR5, RZ ;  /* 0x000000050a0a7c24 */ /* 0x000fe4000f8e02ff */
[----:B------:R-:W-:Y:S02]  /*2cff0*/  IMAD R27, R27, UR5, RZ ;  /* 0x000000051b1b7c24 */ /* 0x000fe4000f8e02ff */
[----:B------:R-:W-:Y:S02]  /*2d000*/  IMAD R26, R26, UR5, RZ ;  /* 0x000000051a1a7c24 */ /* 0x000fe4000f8e02ff */
        /* <DEDUP_REMOVED lines=20> */
[----:B--2---:R-:W-:-:S05]  /*2d150*/  IMAD R3, R3, UR5, RZ ;  /* 0x0000000503037c24 */ /* 0x004fca000f8e02ff */
        /* <DEDUP_REMOVED lines=11> */
[----:B0-----:R-:W2:Y:S04]  /*2d210*/  LDL.LU R9, [R1+0x3c74] ;  /* 0x003c740001097983 */ /* 0x001ea80000300800 */
[----:B------:R0:W-:Y:S04]  /*2d220*/  STL [R1+0x480], R10 ;  /* 0x0004800a01007387 */ /* 0x0001e80000100800 */
[----:B0-----:R-:W4:Y:S04]  /*2d230*/  LDL.LU R10, [R1+0x3c70] ;  /* 0x003c7000010a7983 */ /* 0x001f280000300800 */
[----:B------:R0:W-:Y:S04]  /*2d240*/  STL [R1+0x47c], R27 ;  /* 0x00047c1b01007387 */ /* 0x0001e80000100800 */
[----:B0-----:R-:W2:Y:S04]  /*2d250*/  LDL.LU R27, [R1+0x3c6c] ;  /* 0x003c6c00011b7983 */ /* 0x001ea80000300800 */
        /* <DEDUP_REMOVED lines=33> */
[----:B0-----:R-:W4:Y:S04]  /*2d470*/  LDL.LU R4, [R1+0x3c28] ;  /* 0x003c280001047983 */ /* 0x001f280000300800 */
[----:B------:R0:W-:Y:S04]  /*2d480*/  STL [R1+0x434], R5 ;  /* 0x0004340501007387 */ /* 0x0001e80000100800 */
[----:B0-----:R-:W2:Y:S04]  /*2d490*/  LDL.LU R5, [R1+0x3c24] ;  /* 0x003c240001057983 */ /* 0x001ea80000300800 */
[----:B------:R0:W-:Y:S04]  /*2d4a0*/  STL [R1+0x430], R28 ;  /* 0x0004301c01007387 */ /* 0x0001e80000100800 */
[----:B0-----:R-:W4:Y:S04]  /*2d4b0*/  LDL.LU R28, [R1+0x3c20] ;  /* 0x003c2000011c7983 */ /* 0x001f280000300800 */
[----:B------:R0:W-:Y:S04]  /*2d4c0*/  STL [R1+0x42c], R15 ;  /* 0x00042c0f01007387 */ /* 0x0001e80000100800 */
[----:B0-----:R-:W4:Y:S04]  /*2d4d0*/  LDL.LU R15, [R1+0x3c1c] ;  /* 0x003c1c00010f7983 */ /* 0x001f280000300800 */
[----:B------:R0:W-:Y:S04]  /*2d4e0*/  STL [R1+0x428], R14 ;  /* 0x0004280e01007387 */ /* 0x0001e80000100800 */
[----:B0-----:R-:W4:Y:S01]  /*2d4f0*/  LDL.LU R14, [R1+0x3c18] ;  /* 0x003c1800010e7983 */ /* 0x001f220000300800 */
[----:B---3--:R-:W-:-:S02]  /*2d500*/  IMAD R0, R0, UR5, RZ ;  /* 0x0000000500007c24 */ /* 0x008fc4000f8e02ff */
[----:B--2---:R-:W-:Y:S02]  /*2d510*/  IMAD R5, R5, UR5, RZ ;  /* 0x0000000505057c24 */ /* 0x004fe4000f8e02ff */
[----:B----4-:R-:W-:Y:S02]  /*2d520*/  IMAD R28, R28, UR5, RZ ;  /* 0x000000051c1c7c24 */ /* 0x010fe4000f8e02ff */
[----:B------:R-:W-:Y:S02]  /*2d530*/  IMAD R15, R15, UR5, RZ ;  /* 0x000000050f0f7c24 */ /* 0x000fe4000f8e02ff */
[----:B------:R-:W-:-:S05]  /*2d540*/  IMAD R14, R14, UR5, RZ ;  /* 0x000000050e0e7c24 */ /* 0x000fca000f8e02ff */
[----:B------:R0:W-:Y:S04]  /*2d550*/  STL [R1+0x424], R14 ;  /* 0x0004240e01007387 */ /* 0x0001e80000100800 */
[----:B0-----:R-:W2:Y:S04]  /*2d560*/  LDL.LU R14, [R1+0x3c14] ;  /* 0x003c1400010e7983 */ /* 0x001ea80000300800 */
[----:B------:R0:W-:Y:S04]  /*2d570*/  STL [R1+0x420], R15 ;  /* 0x0004200f01007387 */ /* 0x0001e80000100800 */
[----:B0-----:R-:W2:Y:S04]  /*2d580*/  LDL.LU R15, [R1+0x3c10] ;  /* 0x003c1000010f7983 */ /* 0x001ea80000300800 */
[----:B------:R0:W-:Y:S04]  /*2d590*/  STL [R1+0x41c], R28 ;  /* 0x00041c1c01007387 */ /* 0x0001e80000100800 */
[----:B------:R1:W-:Y:S01]  /*2d5a0*/  STL [R1+0x418], R5 ;  /* 0x0004180501007387 */ /* 0x0003e20000100800 */
[----:B0-----:R-:W-:-:S02]  /*2d5b0*/  IMAD R28, R4, UR5, RZ ;  /* 0x00000005041c7c24 */ /* 0x001fc4000f8e02ff */
[----:B-1----:R-:W-:Y:S02]  /*2d5c0*/  IMAD R5, R29, UR5, RZ ;  /* 0x000000051d057c24 */ /* 0x002fe4000f8e02ff */
[----:B------:R-:W-:Y:S01]  /*2d5d0*/  IMAD R4, R19, UR5, RZ ;  /* 0x0000000513047c24 */ /* 0x000fe2000f8e02ff */
[----:B------:R-:W-:Y:S04]  /*2d5e0*/  STL [R1+0x414], R28 ;  /* 0x0004141c01007387 */ /* 0x000fe80000100800 */
[----:B------:R-:W3:Y:S04]  /*2d5f0*/  LDL R19, [R1+0x1c] ;  /* 0x00001c0001137983 */ /* 0x000ee80000100800 */
[----:B------:R-:W-:Y:S04]  /*2d600*/  STL [R1+0x410], R5 ;  /* 0x0004100501007387 */ /* 0x000fe80000100800 */
[----:B------:R0:W-:Y:S02]  /*2d610*/  STL [R1+0x40c], R4 ;  /* 0x00040c0401007387 */ /* 0x0001e40000100800 */
[----:B0-----:R-:W-:-:S02]  /*2d620*/  IMAD R4, R16, UR5, RZ ;  /* 0x0000000510047c24 */ /* 0x001fc4000f8e02ff */
[----:B------:R-:W4:Y:S04]  /*2d630*/  LDL R16, [R1+0x18] ;  /* 0x0000180001107983 */ /* 0x000f280000100800 */
[----:B------:R0:W-:Y:S04]  /*2d640*/  STL [R1+0x408], R0 ;  /* 0x0004080001007387 */ /* 0x0001e80000100800 */
[----:B------:R1:W-:Y:S01]  /*2d650*/  STL [R1+0x404], R4 ;  /* 0x0004040401007387 */ /* 0x0003e20000100800 */
[----:B0-----:R-:W-:-:S03]  /*2d660*/  IMAD R0, R12, UR5, RZ ;  /* 0x000000050c007c24 */ /* 0x001fc6000f8e02ff */
[----:B------:R-:W3:Y:S01]  /*2d670*/  LDL R12, [R1+0x14] ;  /* 0x00001400010c7983 */ /* 0x000ee20000100800 */
[----:B------:R-:W-:-:S03]  /*2d680*/  IMAD R5, R17, UR5, RZ ;  /* 0x0000000511057c24 */ /* 0x000fc6000f8e02ff */
[----:B------:R0:W-:Y:S01]  /*2d690*/  STL [R1+0x400], R0 ;  /* 0x0004000001007387 */ /* 0x0001e20000100800 */
[----:B-1----:R-:W-:-:S03]  /*2d6a0*/  IMAD R4, R18, UR5, RZ ;  /* 0x0000000512047c24 */ /* 0x002fc6000f8e02ff */
[----:B------:R1:W-:Y:S01]  /*2d6b0*/  STL [R1+0x3fc], R5 ;  /* 0x0003fc0501007387 */ /* 0x0003e20000100800 */
[----:B0-----:R-:W-:Y:S02]  /*2d6c0*/  IMAD R0, R11, UR5, RZ ;  /* 0x000000050b007c24 */ /* 0x001fe4000f8e02ff */
[----:B-1----:R-:W-:-:S03]  /*2d6d0*/  IMAD R5, R13, UR5, RZ ;  /* 0x000000050d057c24 */ /* 0x002fc6000f8e02ff */
[----:B------:R0:W-:Y:S04]  /*2d6e0*/  STL [R1+0x3f8], R0 ;  /* 0x0003f80001007387 */ /* 0x0001e80000100800 */
[----:B------:R1:W-:Y:S04]  /*2d6f0*/  STL [R1+0x3f4], R4 ;  /* 0x0003f40401007387 */ /* 0x0003e80000100800 */
[----:B------:R1:W-:Y:S01]  /*2d700*/  STL [R1+0x3f0], R5 ;  /* 0x0003f00501007387 */ /* 0x0003e20000100800 */
[----:B0-----:R-:W-:Y:S02]  /*2d710*/  IMAD R0, R20, UR5, RZ ;  /* 0x0000000514007c24 */ /* 0x001fe4000f8e02ff */
[----:B-1----:R-:W-:-:S02]  /*2d720*/  IMAD R4, R21, UR5, RZ ;  /* 0x0000000515047c24 */ /* 0x002fc4000f8e02ff */
[----:B------:R-:W-:Y:S01]  /*2d730*/  IMAD R5, R22, UR5, RZ ;  /* 0x0000000516057c24 */ /* 0x000fe2000f8e02ff */
[----:B------:R0:W-:Y:S04]  /*2d740*/  STL [R1+0x3ec], R0 ;  /* 0x0003ec0001007387 */ /* 0x0001e80000100800 */
[----:B------:R1:W-:Y:S04]  /*2d750*/  STL [R1+0x3e8], R4 ;  /* 0x0003e80401007387 */ /* 0x0003e80000100800 */
[----:B------:R1:W-:Y:S01]  /*2d760*/  STL [R1+0x3e4], R5 ;  /* 0x0003e40501007387 */ /* 0x0003e20000100800 */
[----:B0-----:R-:W-:-:S02]  /*2d770*/  IMAD R0, R23, UR5, RZ ;  /* 0x0000000517007c24 */ /* 0x001fc4000f8e02ff */
[----:B-1----:R-:W-:Y:S02]  /*2d780*/  IMAD R4, R24, UR5, RZ ;  /* 0x0000000518047c24 */ /* 0x002fe4000f8e02ff */
[----:B------:R-:W-:Y:S01]  /*2d790*/  IMAD R5, R25, UR5, RZ ;  /* 0x0000000519057c24 */ /* 0x000fe2000f8e02ff */
[----:B------:R0:W-:Y:S04]  /*2d7a0*/  STL [R1+0x3e0], R0 ;  /* 0x0003e00001007387 */ /* 0x0001e80000100800 */
[----:B------:R1:W-:Y:S01]  /*2d7b0*/  STL [R1+0x3dc], R4 ;  /* 0x0003dc0401007387 */ /* 0x0003e20000100800 */
[----:B------:R-:W-:Y:S02]  /*2d7c0*/  IMAD R8, R8, UR5, RZ ;  /* 0x0000000508087c24 */ /* 0x000fe4000f8e02ff */
[----:B------:R-:W-:Y:S01]  /*2d7d0*/  IMAD R28, R10, UR5, RZ ;  /* 0x000000050a1c7c24 */ /* 0x000fe2000f8e02ff */
[----:B------:R1:W-:Y:S01]  /*2d7e0*/  STL [R1+0x3d8], R5 ;  /* 0x0003d80501007387 */ /* 0x0003e20000100800 */
[----:B------:R-:W-:-:S02]  /*2d7f0*/  IMAD R29, R6, UR5, RZ ;  /* 0x00000005061d7c24 */ /* 0x000fc4000f8e02ff */
[----:B0-----:R-:W-:Y:S02]  /*2d800*/  IMAD R0, R26, UR5, RZ ;  /* 0x000000051a007c24 */ /* 0x001fe4000f8e02ff */
[----:B-1----:R-:W-:-:S03]  /*2d810*/  IMAD R4, R27, UR5, RZ ;  /* 0x000000051b047c24 */ /* 0x002fc6000f8e02ff */
[----:B------:R0:W-:Y:S01]  /*2d820*/  STL [R1+0x3d4], R0 ;  /* 0x0003d40001007387 */ /* 0x0001e20000100800 */
[----:B------:R-:W-:-:S03]  /*2d830*/  IMAD R5, R9, UR5, RZ ;  /* 0x0000000509057c24 */ /* 0x000fc6000f8e02ff */
[----:B------:R-:W-:Y:S04]  /*2d840*/  STL [R1+0x3d0], R4 ;  /* 0x0003d00401007387 */ /* 0x000fe80000100800 */
[----:B------:R-:W-:Y:S04]  /*2d850*/  STL [R1+0x3c4], R8 ;  /* 0x0003c40801007387 */ /* 0x000fe80000100800 */
[----:B------:R-:W-:Y:S01]  /*2d860*/  STL.64 [R1+0x3bc0], R28 ;  /* 0x003bc01c01007387 */ /* 0x000fe20000100a00 */
[----:B0-----:R-:W-:-:S05]  /*2d870*/  IMAD R0, R7, UR5, RZ ;  /* 0x0000000507007c24 */ /* 0x001fca000f8e02ff */
[----:B------:R0:W-:Y:S04]  /*2d880*/  STL [R1+0x3c0], R0 ;  /* 0x0003c00001007387 */ /* 0x0001e80000100800 */
[----:B------:R-:W-:Y:S04]  /*2d890*/  STL [R1+0x3c8], R5 ;  /* 0x0003c80501007387 */ /* 0x000fe80000100800 */
[----:B------:R2:W-:Y:S04]  /*2d8a0*/  STL.64 [R1+0x3bc8], R4 ;  /* 0x003bc80401007387 */ /* 0x0005e80000100a00 */
[----:B------:R3:W-:Y:S01]  /*2d8b0*/  STL [R1+0x3bf4], R3 ;  /* 0x003bf40301007387 */ /* 0x0007e20000100800 */
[----:B0-----:R-:W-:Y:S01]  /*2d8c0*/  IMAD R0, R2, UR5, RZ ;  /* 0x0000000502007c24 */ /* 0x001fe2000f8e02ff */
[----:B------:R-:W-:Y:S01]  /*2d8d0*/  ULDC UR5, c[0x0][0x234] ;  /* 0x00008d0000057ab9 */ /* 0x000fe20000000800 */
[----:B--2---:R-:W-:-:S05]  /*2d8e0*/  IMAD.WIDE R4, R3, 0x2, R14 ;  /* 0x0000000203047825 */ /* 0x004fca00078e020e */
[----:B------:R-:W-:Y:S01]  /*2d8f0*/  STL.64 [R1+0x3b8], R4 ;  /* 0x0003b80401007387 */ /* 0x000fe20000100a00 */
[----:B----4-:R-:W-:-:S04]  /*2d900*/  IMAD.WIDE R6, R16, 0x2, R14 ;  /* 0x0000000210067825 */ /* 0x010fc800078e020e */
[----:B---3--:R-:W-:-:S05]  /*2d910*/  IMAD.WIDE R2, R12, 0x2, R14 ;  /* 0x000000020c027825 */ /* 0x008fca00078e020e */
[----:B------:R0:W-:Y:S04]  /*2d920*/  STL.64 [R1+0x3b0], R2 ;  /* 0x0003b00201007387 */ /* 0x0001e80000100a00 */
[----:B0-----:R-:W2:Y:S04]  /*2d930*/  LDL R3, [R1+0x84] ;  /* 0x0000840001037983 */ /* 0x001ea80000100800 */
[----:B------:R-:W-:Y:S04]  /*2d940*/  STL.64 [R1+0x3a8], R6 ;  /* 0x0003a80601007387 */ /* 0x000fe80000100a00 */
[----:B------:R-:W3:Y:S01]  /*2d950*/  LDL R2, [R1+0x88] ;  /* 0x0000880001027983 */ /* 0x000ee20000100800 */
[----:B------:R-:W-:-:S05]  /*2d960*/  IMAD.WIDE R4, R19, 0x2, R14 ;  /* 0x0000000213047825 */ /* 0x000fca00078e020e */
[----:B------:R-:W-:Y:S04]  /*2d970*/  STL.64 [R1+0x3a0], R4 ;  /* 0x0003a00401007387 */ /* 0x000fe80000100a00 */
[----:B---3--:R0:W-:Y:S04]  /*2d980*/  STL [R1+0x3bf8], R2 ;  /* 0x003bf80201007387 */ /* 0x0081e80000100800 */
[----:B0-----:R-:W3:Y:S04]  /*2d990*/  LDL R2, [R1+0x4c] ;  /* 0x00004c0001027983 */ /* 0x001ee80000100800 */
[----:B--2---:R0:W-:Y:S04]  /*2d9a0*/  STL [R1+0x3bfc], R3 ;  /* 0x003bfc0301007387 */ /* 0x0041e80000100800 */
[----:B0-----:R-:W2:Y:S04]  /*2d9b0*/  LDL R3, [R1+0x44] ;  /* 0x0000440001037983 */ /* 0x001ea80000100800 */
[----:B---3--:R0:W-:Y:S04]  /*2d9c0*/  STL [R1+0x3c00], R2 ;  /* 0x003c000201007387 */ /* 0x0081e80000100800 */
[----:B0-----:R-:W3:Y:S04]  /*2d9d0*/  LDL R2, [R1+0x3c] ;  /* 0x00003c0001027983 */ /* 0x001ee80000100800 */
[----:B--2---:R0:W-:Y:S04]  /*2d9e0*/  STL [R1+0x3c04], R3 ;  /* 0x003c040301007387 */ /* 0x0041e80000100800 */
[----:B0-----:R-:W2:Y:S04]  /*2d9f0*/  LDL R3, [R1+0x2c] ;  /* 0x00002c0001037983 */ /* 0x001ea80000100800 */
[----:B---3--:R0:W-:Y:S04]  /*2da00*/  STL [R1+0x3c08], R2 ;  /* 0x003c080201007387 */ /* 0x0081e80000100800 */
[----:B0-----:R-:W3:Y:S04]  /*2da10*/  LDL R2, [R1+0x24] ;  /* 0x0000240001027983 */ /* 0x001ee80000100800 */
[----:B--2---:R3:W-:Y:S04]  /*2da20*/  STL [R1+0x3c0c], R3 ;  /* 0x003c0c0301007387 */ /* 0x0047e80000100800 */
[----:B------:R-:W2:Y:S04]  /*2da30*/  LDL R4, [R1+0x8c] ;  /* 0x00008c0001047983 */ /* 0x000ea80000100800 */
[----:B------:R-:W4:Y:S04]  /*2da40*/  LDL R5, [R1+0x9c] ;  /* 0x00009c0001057983 */ /* 0x000f280000100800 */
        /* <DEDUP_REMOVED lines=21> */
[----:B------:R-:W4:Y:S01]  /*2dba0*/  LDL R19, [R1+0x760] ;  /* 0x0007600001137983 */ /* 0x000f220000100800 */
[----:B---3--:R-:W-:-:S05]  /*2dbb0*/  IMAD.WIDE R2, R2, 0x2, R14 ;  /* 0x0000000202027825 */ /* 0x008fca00078e020e */
[----:B------:R0:W-:Y:S04]  /*2dbc0*/  STL.64 [R1+0x398], R2 ;  /* 0x0003980201007387 */ /* 0x0001e80000100a00 */
[----:B0-----:R-:W3:Y:S02]  /*2dbd0*/  LDL.LU R3, [R1+0x3c0c] ;  /* 0x003c0c0001037983 */ /* 0x001ee40000300800 */
        /* <DEDUP_REMOVED lines=16> */
[----:B------:R2:W-:Y:S02]  /*2dce0*/  STL.64 [R1+0x368], R2 ;  /* 0x0003680201007387 */ /* 0x0005e40000100a00 */
[----:B--2---:R-:W-:-:S04]  /*2dcf0*/  IMAD.WIDE R2, R4, 0x2, R14 ;  /* 0x0000000204027825 */ /* 0x004fc800078e020e */
[--C-:B----4-:R-:W-:Y:S01]  /*2dd00*/  IMAD.WIDE R4, R5, 0x2, R14.reuse ;  /* 0x0000000205047825 */ /* 0x110fe200078e020e */
[----:B------:R0:W-:Y:S04]  /*2dd10*/  STL.64 [R1+0x360], R2 ;  /* 0x0003600201007387 */ /* 0x0001e80000100a00 */
[----:B0-----:R-:W2:Y:S04]  /*2dd20*/  LDL.LU R3, [R1+0x3bf4] ;  /* 0x003bf40001037983 */ /* 0x001ea80000300800 */
[----:B------:R0:W-:Y:S02]  /*2dd30*/  STL.64 [R1+0x358], R4 ;  /* 0x0003580401007387 */ /* 0x0001e40000100a00 */
[----:B0-----:R-:W-:-:S05]  /*2dd40*/  IMAD.WIDE R4, R28, 0x2, R14 ;  /* 0x000000021c047825 */ /* 0x001fca00078e020e */
[----:B------:R0:W-:Y:S02]  /*2dd50*/  STL.64 [R1+0x350], R4 ;  /* 0x0003500401007387 */ /* 0x0001e40000100a00 */
[----:B0-----:R-:W-:-:S04]  /*2dd60*/  IMAD.WIDE R4, R29, 0x2, R14 ;  /* 0x000000021d047825 */ /* 0x001fc800078e020e */
[----:B------:R-:W-:-:S04]  /*2dd70*/  IMAD.WIDE R28, R6, 0x2, R14 ;  /* 0x00000002061c7825 */ /* 0x000fc800078e020e */
[--C-:B------:R-:W-:Y:S01]  /*2dd80*/  IMAD.WIDE R6, R7, 0x2, R14.reuse ;  /* 0x0000000207067825 */ /* 0x100fe200078e020e */
[----:B------:R0:W-:Y:S04]  /*2dd90*/  STL.64 [R1+0x348], R4 ;  /* 0x0003480401007387 */ /* 0x0001e80000100a00 */
[----:B------:R-:W-:Y:S04]  /*2dda0*/  STL.64 [R1+0x340], R28 ;  /* 0x0003401c01007387 */ /* 0x000fe80000100a00 */
[----:B------:R1:W-:Y:S01]  /*2ddb0*/  STL.64 [R1+0x338], R6 ;  /* 0x0003380601007387 */ /* 0x0003e20000100a00 */
[----:B0-----:R-:W-:-:S04]  /*2ddc0*/  IMAD.WIDE R4, R8, 0x2, R14 ;  /* 0x0000000208047825 */ /* 0x001fc800078e020e */
[----:B------:R-:W-:-:S04]  /*2ddd0*/  IMAD.WIDE R8, R9, 0x2, R14 ;  /* 0x0000000209087825 */ /* 0x000fc800078e020e */
[--C-:B-1----:R-:W-:Y:S01]  /*2dde0*/  IMAD.WIDE R6, R10, 0x2, R14.reuse ;  /* 0x000000020a067825 */ /* 0x102fe200078e020e */
[----:B------:R0:W-:Y:S04]  /*2ddf0*/  STL.64 [R1+0x330], R4 ;  /* 0x0003300401007387 */ /* 0x0001e80000100a00 */
[----:B------:R1:W-:Y:S04]  /*2de00*/  STL.64 [R1+0x328], R8 ;  /* 0x0003280801007387 */ /* 0x0003e80000100a00 */
[----:B------:R3:W-:Y:S01]  /*2de10*/  STL.64 [R1+0x320], R6 ;  /* 0x0003200601007387 */ /* 0x0007e20000100a00 */
[----:B0-----:R-:W-:-:S04]  /*2de20*/  IMAD.WIDE R4, R27, 0x2, R14 ;  /* 0x000000021b047825 */ /* 0x001fc800078e020e */
[----:B-1----:R-:W-:-:S04]  /*2de30*/  IMAD.WIDE R8, R26, 0x2, R14 ;  /* 0x000000021a087825 */ /* 0x002fc800078e020e */
[--C-:B---3--:R-:W-:Y:S01]  /*2de40*/  IMAD.WIDE R6, R25, 0x2, R14.reuse ;  /* 0x0000000219067825 */ /* 0x108fe200078e020e */
        /* <DEDUP_REMOVED lines=20> */
[----:B------:R-:W-:Y:S01]  /*2df90*/  STL.64 [R1+0x2c0], R6 ;  /* 0x0002c00601007387 */ /* 0x000fe20000100a00 */
[----:B0-----:R-:W-:-:S04]  /*2dfa0*/  IMAD.WIDE R4, R12, 0x2, R14 ;  /* 0x000000020c047825 */ /* 0x001fc800078e020e */
[--C-:B-1----:R-:W-:Y:S01]  /*2dfb0*/  IMAD.WIDE R8, R16, 0x2, R14.reuse ;  /* 0x0000000210087825 */ /* 0x102fe200078e020e */
[----:B------:R0:W-:Y:S04]  /*2dfc0*/  STL.64 [R1+0x2b8], R4 ;  /* 0x0002b80401007387 */ /* 0x0001e80000100a00 */
[----:B0-----:R-:W3:Y:S04]  /*2dfd0*/  LDL R4, [R1+0x840] ;  /* 0x0008400001047983 */ /* 0x001ee80000100800 */
[----:B------:R-:W-:Y:S04]  /*2dfe0*/  STL.64 [R1+0x2b0], R8 ;  /* 0x0002b00801007387 */ /* 0x000fe80000100a00 */
[----:B------:R-:W4:Y:S01]  /*2dff0*/  LDL R5, [R1+0x844] ;  /* 0x0008440001057983 */ /* 0x000f220000100800 */
[----:B------:R-:W-:-:S05]  /*2e000*/  IMAD.WIDE R6, R19, 0x2, R14 ;  /* 0x0000000213067825 */ /* 0x000fca00078e020e */
[----:B------:R-:W-:Y:S04]  /*2e010*/  STL.64 [R1+0x2a8], R6 ;  /* 0x0002a80601007387 */ /* 0x000fe80000100a00 */
[----:B----4-:R0:W-:Y:S04]  /*2e020*/  STL [R1+0x3bd8], R5 ;  /* 0x003bd80501007387 */ /* 0x0101e80000100800 */
[----:B0-----:R-:W4:Y:S04]  /*2e030*/  LDL R5, [R1+0x834] ;  /* 0x0008340001057983 */ /* 0x001f280000100800 */
[----:B---3--:R0:W-:Y:S04]  /*2e040*/  STL [R1+0x3bdc], R4 ;  /* 0x003bdc0401007387 */ /* 0x0081e80000100800 */
[----:B0-----:R-:W3:Y:S04]  /*2e050*/  LDL R4, [R1+0x830] ;  /* 0x0008300001047983 */ /* 0x001ee80000100800 */
        /* <DEDUP_REMOVED lines=9> */
[----:B------:R-:W4:Y:S04]  /*2e0f0*/  LDL R28, [R1+0x73c] ;  /* 0x00073c00011c7983 */ /* 0x000f280000100800 */
[----:B------:R-:W2:Y:S04]  /*2e100*/  LDL R29, [R1+0x738] ;  /* 0x00073800011d7983 */ /* 0x000ea80000100800 */
[----:B------:R-:W2:Y:S04]  /*2e110*/  LDL.LU R2, [R1+0x858] ;  /* 0x0008580001027983 */ /* 0x000ea80000300800 */
        /* <DEDUP_REMOVED lines=15> */
[----:B------:R-:W2:Y:S01]  /*2e210*/  LDL.LU R16, [R1+0x8c0] ;  /* 0x0008c00001107983 */ /* 0x000ea20000300800 */
[----:B---3--:R-:W-:-:S03]  /*2e220*/  IMAD.WIDE R4, R4, 0x2, R14 ;  /* 0x0000000204047825 */ /* 0x008fc600078e020e */
[----:B------:R-:W3:Y:S04]  /*2e230*/  LDL.LU R19, [R1+0x8c4] ;  /* 0x0008c40001137983 */ /* 0x000ee80000300800 */
[----:B------:R-:W3:Y:S04]  /*2e240*/  LDL.LU R20, [R1+0x6ec] ;  /* 0x0006ec0001147983 */ /* 0x000ee80000300800 */
[----:B------:R-:W3:Y:S04]  /*2e250*/  LDL.LU R22, [R1+0x6e8] ;  /* 0x0006e80001167983 */ /* 0x000ee80000300800 */
[----:B------:R-:W3:Y:S04]  /*2e260*/  LDL.LU R24, [R1+0x8d0] ;  /* 0x0008d00001187983 */ /* 0x000ee80000300800 */
[----:B------:R0:W-:Y:S04]  /*2e270*/  STL.64 [R1+0x2a0], R4 ;  /* 0x0002a00401007387 */ /* 0x0001e80000100a00 */
[----:B0-----:R-:W4:Y:S02]  /*2e280*/  LDL.LU R5, [R1+0x3bf0] ;  /* 0x003bf00001057983 */ /* 0x001f240000300800 */
[----:B----4-:R-:W-:-:S05]  /*2e290*/  IMAD.WIDE R4, R5, 0x2, R14 ;  /* 0x0000000205047825 */ /* 0x010fca00078e020e */
        /* <DEDUP_REMOVED lines=18> */
[----:B------:R0:W-:Y:S02]  /*2e3c0*/  STL.64 [R1+0x268], R4 ;  /* 0x0002680401007387 */ /* 0x0001e40000100a00 */
[----:B0-----:R-:W-:-:S05]  /*2e3d0*/  IMAD.WIDE R4, R28, 0x2, R14 ;  /* 0x000000021c047825 */ /* 0x001fca00078e020e */
[----:B------:R0:W-:Y:S04]  /*2e3e0*/  STL.64 [R1+0x260], R4 ;  /* 0x0002600401007387 */ /* 0x0001e80000100a00 */
[----:B--2---:R1:W-:Y:S01]  /*2e3f0*/  STL.64 [R1+0x3bd0], R2 ;  /* 0x003bd00201007387 */ /* 0x0043e20000100a00 */
[----:B0-----:R-:W-:-:S04]  /*2e400*/  IMAD.WIDE R4, R29, 0x2, R14 ;  /* 0x000000021d047825 */ /* 0x001fc800078e020e */
[----:B------:R-:W-:-:S04]  /*2e410*/  IMAD.WIDE R28, R2, 0x2, R14 ;  /* 0x00000002021c7825 */ /* 0x000fc800078e020e */
[--C-:B-1----:R-:W-:Y:S01]  /*2e420*/  IMAD.WIDE R2, R7, 0x2, R14.reuse ;  /* 0x0000000207027825 */ /* 0x102fe200078e020e */
[----:B------:R0:W-:Y:S04]  /*2e430*/  STL.64 [R1+0x258], R4 ;  /* 0x0002580401007387 */ /* 0x0001e80000100a00 */
[----:B------:R-:W-:Y:S04]  /*2e440*/  STL.64 [R1+0x250], R28 ;  /* 0x0002501c01007387 */ /* 0x000fe80000100a00 */
[----:B------:R1:W-:Y:S01]  /*2e450*/  STL.64 [R1+0x3b40], R6 ;  /* 0x003b400601007387 */ /* 0x0003e20000100a00 */
[----:B0-----:R-:W-:-:S05]  /*2e460*/  IMAD.WIDE R4, R6, 0x2, R14 ;  /* 0x0000000206047825 */ /* 0x001fca00078e020e */
[----:B------:R0:W-:Y:S04]  /*2e470*/  STL.64 [R1+0x248], R4 ;  /* 0x0002480401007387 */ /* 0x0001e80000100a00 */
[----:B------:R2:W-:Y:S04]  /*2e480*/  STL.64 [R1+0x240], R2 ;  /* 0x0002400201007387 */ /* 0x0005e80000100a00 */
[----:B------:R-:W-:Y:S01]  /*2e490*/  STL.64 [R1+0x3b48], R8 ;  /* 0x003b480801007387 */ /* 0x000fe20000100a00 */
[----:B-1----:R-:W-:-:S04]  /*2e4a0*/  IMAD.WIDE R6, R10, 0x2, R14 ;  /* 0x000000020a067825 */ /* 0x002fc800078e020e */
[----:B0-----:R-:W-:-:S04]  /*2e4b0*/  IMAD.WIDE R4, R8, 0x2, R14 ;  /* 0x0000000208047825 */ /* 0x001fc800078e020e */
[--C-:B--2---:R-:W-:Y:S01]  /*2e4c0*/  IMAD.WIDE R2, R9, 0x2, R14.reuse ;  /* 0x0000000209027825 */ /* 0x104fe200078e020e */
[----:B------:R0:W-:Y:S04]  /*2e4d0*/  STL.64 [R1+0x238], R4 ;  /* 0x0002380401007387 */ /* 0x0001e80000100a00 */
[----:B------:R1:W-:Y:S04]  /*2e4e0*/  STL.64 [R1+0x230], R2 ;  /* 0x0002300201007387 */ /* 0x0003e80000100a00 */
[----:B------:R2:W-:Y:S04]  /*2e4f0*/  STL.64 [R1+0x228], R6 ;  /* 0x0002280601007387 */ /* 0x0005e80000100a00 */
[----:B------:R-:W-:Y:S01]  /*2e500*/  STL.64 [R1+0x3b50], R26 ;  /* 0x003b501a01007387 */ /* 0x000fe20000100a00 */
[----:B0-----:R-:W-:-:S04]  /*2e510*/  IMAD.WIDE R4, R27, 0x2, R14 ;  /* 0x000000021b047825 */ /* 0x001fc800078e020e */
[----:B-1----:R-:W-:-:S04]  /*2e520*/  IMAD.WIDE R2, R26, 0x2, R14 ;  /* 0x000000021a027825 */ /* 0x002fc800078e020e */
[--C-:B--2---:R-:W-:Y:S01]  /*2e530*/  IMAD.WIDE R6, R25, 0x2, R14.reuse ;  /* 0x0000000219067825 */ /* 0x104fe200078e020e */
[----:B------:R0:W-:Y:S04]  /*2e540*/  STL.64 [R1+0x220], R4 ;  /* 0x0002200401007387 */ /* 0x0001e80000100a00 */
[----:B------:R1:W-:Y:S04]  /*2e550*/  STL.64 [R1+0x218], R2 ;  /* 0x0002180201007387 */ /* 0x0003e80000100a00 */
[----:B------:R2:W-:Y:S01]  /*2e560*/  STL.64 [R1+0x210], R6 ;  /* 0x0002100601007387 */ /* 0x0005e20000100a00 */
[----:B0-----:R-:W-:-:S04]  /*2e570*/  IMAD.WIDE R4, R21, 0x2, R14 ;  /* 0x0000000215047825 */ /* 0x001fc800078e020e */
[----:B-1----:R-:W-:-:S04]  /*2e580*/  IMAD.WIDE R2, R23, 0x2, R14 ;  /* 0x0000000217027825 */ /* 0x002fc800078e020e */
[--C-:B--2---:R-:W-:Y:S01]  /*2e590*/  IMAD.WIDE R6, R13, 0x2, R14.reuse ;  /* 0x000000020d067825 */ /* 0x104fe200078e020e */
[----:B------:R0:W-:Y:S04]  /*2e5a0*/  STL.64 [R1+0x208], R2 ;  /* 0x0002080201007387 */ /* 0x0001e80000100a00 */
[----:B------:R1:W-:Y:S04]  /*2e5b0*/  STL.64 [R1+0x200], R4 ;  /* 0x0002000401007387 */ /* 0x0003e80000100a00 */
[----:B------:R2:W-:Y:S04]  /*2e5c0*/  STL.64 [R1+0x1f8], R6 ;  /* 0x0001f80601007387 */ /* 0x0005e80000100a00 */
[----:B------:R-:W-:Y:S01]  /*2e5d0*/  STL.64 [R1+0x3b58], R10 ;  /* 0x003b580a01007387 */ /* 0x000fe20000100a00 */
[----:B0-----:R-:W-:-:S04]  /*2e5e0*/  IMAD.WIDE R2, R18, 0x2, R14 ;  /* 0x0000000212027825 */ /* 0x001fc800078e020e */
[--C-:B-1----:R-:W-:Y:S01]  /*2e5f0*/  IMAD.WIDE R4, R11, 0x2, R14.reuse ;  /* 0x000000020b047825 */ /* 0x102fe200078e020e */
[----:B------:R0:W-:Y:S04]  /*2e600*/  STL.64 [R1+0x1f0], R2 ;  /* 0x0001f00201007387 */ /* 0x0001e80000100a00 */
[----:B------:R1:W-:Y:S04]  /*2e610*/  STL.64 [R1+0x1e8], R4 ;  /* 0x0001e80401007387 */ /* 0x0003e80000100a00 */
[----:B------:R-:W4:Y:S04]  /*2e620*/  LDL R9, [R1+0x8d4] ;  /* 0x0008d40001097983 */ /* 0x000f280000100800 */
[----:B--2---:R-:W2:Y:S01]  /*2e630*/  LDL R6, [R1+0x8e8] ;  /* 0x0008e80001067983 */ /* 0x004ea20000100800 */
[----:B0-----:R-:W-:-:S05]  /*2e640*/  IMAD.WIDE R2, R12, 0x2, R14 ;  /* 0x000000020c027825 */ /* 0x001fca00078e020e */
[----:B------:R0:W-:Y:S04]  /*2e650*/  STL.64 [R1+0x1e0], R2 ;  /* 0x0001e00201007387 */ /* 0x0001e80000100a00 */
[----:B-1----:R-:W2:Y:S01]  /*2e660*/  LDL R5, [R1+0x6d4] ;  /* 0x0006d40001057983 */ /* 0x002ea20000100800 */
[----:B------:R-:W-:-:S03]  /*2e670*/  IMAD.WIDE R10, R16, 0x2, R14 ;  /* 0x00000002100a7825 */ /* 0x000fc600078e020e */
[----:B0-----:R-:W2:Y:S04]  /*2e680*/  LDL R2, [R1+0x8ec] ;  /* 0x0008ec0001027983 */ /* 0x001ea80000100800 */
[----:B------:R0:W-:Y:S04]  /*2e690*/  STL.64 [R1+0x3b60], R12 ;  /* 0x003b600c01007387 */ /* 0x0001e80000100a00 */
[----:B------:R-:W2:Y:S01]  /*2e6a0*/  LDL R3, [R1+0x6d0] ;  /* 0x0006d00001037983 */ /* 0x000ea20000100800 */
[----:B0-----:R-:W-:-:S05]  /*2e6b0*/  IMAD.WIDE R12, R17, 0x2, R14 ;  /* 0x00000002110c7825 */ /* 0x001fca00078e020e */
[----:B------:R0:W-:Y:S04]  /*2e6c0*/  STL.64 [R1+0x1d8], R12 ;  /* 0x0001d80c01007387 */ /* 0x0001e80000100a00 */
[----:B------:R-:W2:Y:S04]  /*2e6d0*/  LDL R28, [R1+0x8f8] ;  /* 0x0008f800011c7983 */ /* 0x000ea80000100800 */
[----:B------:R1:W-:Y:S04]  /*2e6e0*/  STL.64 [R1+0x1d0], R10 ;  /* 0x0001d00a01007387 */ /* 0x0003e80000100a00 */
[----:B------:R-:W-:Y:S04]  /*2e6f0*/  STL.64 [R1+0x3b68], R16 ;  /* 0x003b681001007387 */ /* 0x000fe80000100a00 */
[----:B------:R-:W2:Y:S04]  /*2e700*/  LDL R29, [R1+0x8fc] ;  /* 0x0008fc00011d7983 */ /* 0x000ea80000100800 */
[----:B---3--:R3:W-:Y:S01]  /*2e710*/  STL.64 [R1+0x3b70], R18 ;  /* 0x003b701201007387 */ /* 0x0087e20000100a00 */
[----:B0-----:R-:W-:-:S04]  /*2e720*/  IMAD.WIDE R12, R20, 0x2, R14 ;  /* 0x00000002140c7825 */ /* 0x001fc800078e020e */
[----:B-1----:R-:W-:-:S05]  /*2e730*/  IMAD.WIDE R10, R19, 0x2, R14 ;  /* 0x00000002130a7825 */ /* 0x002fca00078e020e */
[----:B------:R0:W-:Y:S04]  /*2e740*/  STL.64 [R1+0x1c8], R10 ;  /* 0x0001c80a01007387 */ /* 0x0001e80000100a00 */
[----:B------:R1:W-:Y:S04]  /*2e750*/  STL.64 [R1+0x3b78], R20 ;  /* 0x003b781401007387 */ /* 0x0003e80000100a00 */
[----:B------:R1:W-:Y:S04]  /*2e760*/  STL.64 [R1+0x1c0], R12 ;  /* 0x0001c00c01007387 */ /* 0x0003e80000100a00 */
[----:B---3--:R-:W3:Y:S01]  /*2e770*/  LDL R18, [R1+0x6c0] ;  /* 0x0006c00001127983 */ /* 0x008ee20000100800 */
[----:B0-----:R-:W-:-:S03]  /*2e780*/  IMAD.WIDE R10, R22, 0x2, R14 ;  /* 0x00000002160a7825 */ /* 0x001fc600078e020e */
[----:B-1----:R-:W3:Y:S04]  /*2e790*/  LDL R21, [R1+0x6c4] ;  /* 0x0006c40001157983 */ /* 0x002ee80000100800 */
[----:B------:R0:W-:Y:S04]  /*2e7a0*/  STL.64 [R1+0x1b8], R10 ;  /* 0x0001b80a01007387 */ /* 0x0001e80000100a00 */
[----:B------:R-:W3:Y:S04]  /*2e7b0*/  LDL R19, [R1+0x910] ;  /* 0x0009100001137983 */ /* 0x000ee80000100800 */
        /* <DEDUP_REMOVED lines=8> */
[----:B0-----:R-:W3:Y:S04]  /*2e840*/  LDL R10, [R1+0x6a8] ;  /* 0x0006a800010a7983 */ /* 0x001ee80000100800 */
[----:B------:R-:W3:Y:S04]  /*2e850*/  LDL R4, [R1+0x694] ;  /* 0x0006940001047983 */ /* 0x000ee80000100800 */
[----:B------:R0:W-:Y:S04]  /*2e860*/  STL.64 [R1+0x3b80], R22 ;  /* 0x003b801601007387 */ /* 0x0001e80000100a00 */
[----:B------:R4:W-:Y:S01]  /*2e870*/  STL.64 [R1+0x3b88], R24 ;  /* 0x003b881801007387 */ /* 0x0009e20000100a00 */
[----:B0-----:R-:W-:-:S05]  /*2e880*/  IMAD.WIDE R22, R24, 0x2, R14 ;  /* 0x0000000218167825 */ /* 0x001fca00078e020e */
[----:B------:R2:W-:Y:S01]  /*2e890*/  STL.64 [R1+0x1b0], R22 ;  /* 0x0001b01601007387 */ /* 0x0005e20000100a00 */
[----:B----4-:R-:W-:-:S04]  /*2e8a0*/  IMAD.WIDE R24, R9, 0x2, R14 ;  /* 0x0000000209187825 */ /* 0x010fc800078e020e */
[--C-:B--2---:R-:W-:Y:S01]  /*2e8b0*/  IMAD.WIDE R22, R6, 0x2, R14.reuse ;  /* 0x0000000206167825 */ /* 0x104fe200078e020e */
[----:B------:R-:W-:Y:S04]  /*2e8c0*/  STL.64 [R1+0x4e0], R24 ;  /* 0x0004e01801007387 */ /* 0x000fe80000100a00 */
[----:B------:R0:W-:Y:S04]  /*2e8d0*/  STL.64 [R1+0x4f0], R22 ;  /* 0x0004f01601007387 */ /* 0x0001e80000100a00 */
[----:B------:R-:W2:Y:S01]  /*2e8e0*/  LDL R11, [R1+0x690] ;  /* 0x00069000010b7983 */ /* 0x000ea20000100800 */
[----:B0-----:R-:W-:-:S04]  /*2e8f0*/  IMAD.WIDE R22, R5, 0x2, R14 ;  /* 0x0000000205167825 */ /* 0x001fc800078e020e */
[----:B------:R-:W-:-:S05]  /*2e900*/  IMAD.WIDE R24, R2, 0x2, R14 ;  /* 0x0000000202187825 */ /* 0x000fca00078e020e */
[----:B------:R0:W-:Y:S04]  /*2e910*/  STL.64 [R1+0x508], R24 ;  /* 0x0005081801007387 */ /* 0x0001e80000100a00 */
[----:B------:R-:W4:Y:S04]  /*2e920*/  LDL R2, [R1+0x960] ;  /* 0x0009600001027983 */ /* 0x000f280000100800 */
[----:B------:R1:W-:Y:S04]  /*2e930*/  STL.64 [R1+0x518], R22 ;  /* 0x0005181601007387 */ /* 0x0003e80000100a00 */
[----:B------:R-:W4:Y:S04]  /*2e940*/  LDL R5, [R1+0x964] ;  /* 0x0009640001057983 */ /* 0x000f280000100800 */
[----:B------:R-:W4:Y:S01]  /*2e950*/  LDL R9, [R1+0x978] ;  /* 0x0009780001097983 */ /* 0x000f220000100800 */
[----:B0-----:R-:W-:-:S04]  /*2e960*/  IMAD.WIDE R24, R3, 0x2, R14 ;  /* 0x0000000203187825 */ /* 0x001fc800078e020e */
[--C-:B-1----:R-:W-:Y:S01]  /*2e970*/  IMAD.WIDE R22, R28, 0x2, R14.reuse ;  /* 0x000000021c167825 */ /* 0x102fe200078e020e */
[----:B------:R-:W-:Y:S04]  /*2e980*/  STL.64 [R1+0x530], R24 ;  /* 0x0005301801007387 */ /* 0x000fe80000100a00 */
[----:B------:R-:W4:Y:S04]  /*2e990*/  LDL R28, [R1+0x97c] ;  /* 0x00097c00011c7983 */ /* 0x000f280000100800 */
[----:B------:R0:W-:Y:S04]  /*2e9a0*/  STL.64 [R1+0x540], R22 ;  /* 0x0005401601007387 */ /* 0x0001e80000100a00 */
[----:B------:R-:W4:Y:S04]  /*2e9b0*/  LDL R6, [R1+0x988] ;  /* 0x0009880001067983 */ /* 0x000f280000100800 */
[----:B------:R-:W4:Y:S01]  /*2e9c0*/  LDL R3, [R1+0x98c] ;  /* 0x00098c0001037983 */ /* 0x000f220000100800 */
[----:B0-----:R-:W-:-:S05]  /*2e9d0*/  IMAD.WIDE R22, R29, 0x2, R14 ;  /* 0x000000021d167825 */ /* 0x001fca00078e020e */
[----:B------:R0:W-:Y:S04]  /*2e9e0*/  STL.64 [R1+0x558], R22 ;  /* 0x0005581601007387 */ /* 0x0001e80000100a00 */
[----:B------:R-:W4:Y:S01]  /*2e9f0*/  LDL R29, [R1+0x9a0] ;  /* 0x0009a000011d7983 */ /* 0x000f220000100800 */
[----:B---3--:R-:W-:-:S04]  /*2ea00*/  IMAD.WIDE R24, R18, 0x2, R14 ;  /* 0x0000000212187825 */ /* 0x008fc800078e020e */
[----:B------:R-:W-:-:S04]  /*2ea10*/  IMAD.WIDE R20, R21, 0x2, R14 ;  /* 0x0000000215147825 */ /* 0x000fc800078e020e */
[--C-:B0-----:R-:W-:Y:S01]  /*2ea20*/  IMAD.WIDE R22, R19, 0x2, R14.reuse ;  /* 0x0000000213167825 */ /* 0x101fe200078e020e */
[----:B------:R0:W-:Y:S03]  /*2ea30*/  STL.64 [R1+0x570], R20 ;  /* 0x0005701401007387 */ /* 0x0001e60000100a00 */
[--C-:B------:R-:W-:Y:S01]  /*2ea40*/  IMAD.WIDE R18, R17, 0x2, R14.reuse ;  /* 0x0000000211127825 */ /* 0x100fe200078e020e */
[----:B------:R-:W-:Y:S04]  /*2ea50*/  STL.64 [R1+0x580], R24 ;  /* 0x0005801801007387 */ /* 0x000fe80000100a00 */
[----:B------:R-:W-:Y:S01]  /*2ea60*/  STL.64 [R1+0x598], R22 ;  /* 0x0005981601007387 */ /* 0x000fe20000100a00 */
[----:B0-----:R-:W-:-:S04]  /*2ea70*/  IMAD.WIDE R20, R16, 0x2, R14 ;  /* 0x0000000210147825 */ /* 0x001fc800078e020e */
[----:B------:R-:W-:-:S04]  /*2ea80*/  IMAD.WIDE R16, R12, 0x2, R14 ;  /* 0x000000020c107825 */ /* 0x000fc800078e020e */
[--C-:B------:R-:W-:Y:S01]  /*2ea90*/  IMAD.WIDE R12, R13, 0x2, R14.reuse ;  /* 0x000000020d0c7825 */ /* 0x100fe200078e020e */
[----:B------:R-:W-:Y:S04]  /*2eaa0*/  STL.64 [R1+0x5a8], R20 ;  /* 0x0005a81401007387 */ /* 0x000fe80000100a00 */
        /* <DEDUP_REMOVED lines=12> */
[----:B------:R-:W-:Y:S04]  /*2eb70*/  STL.64 [R1+0x638], R18 ;  /* 0x0006381201007387 */ /* 0x000fe80000100a00 */
[----:B------:R-:W3:Y:S04]  /*2eb80*/  LDL R23, [R1+0x9a4] ;  /* 0x0009a40001177983 */ /* 0x000ee80000100800 */
[----:B------:R2:W-:Y:S04]  /*2eb90*/  STL.64 [R1+0x650], R16 ;  /* 0x0006501001007387 */ /* 0x0005e80000100a00 */
[----:B------:R-:W3:Y:S04]  /*2eba0*/  LDL R20, [R1+0x9b8] ;  /* 0x0009b80001147983 */ /* 0x000ee80000100800 */
[----:B------:R4:W-:Y:S04]  /*2ebb0*/  STL.64 [R1+0x660], R12 ;  /* 0x0006600c01007387 */ /* 0x0009e80000100a00 */
[----:B------:R-:W3:Y:S04]  /*2ebc0*/  LDL R26, [R1+0x9bc] ;  /* 0x0009bc00011a7983 */ /* 0x000ee80000100800 */
[----:B------:R-:W3:Y:S04]  /*2ebd0*/  LDL R27, [R1+0x9c8] ;  /* 0x0009c800011b7983 */ /* 0x000ee80000100800 */
[----:B------:R-:W3:Y:S04]  /*2ebe0*/  LDL R8, [R1+0x9cc] ;  /* 0x0009cc0001087983 */ /* 0x000ee80000100800 */
[----:B------:R-:W3:Y:S04]  /*2ebf0*/  LDL R7, [R1+0x9e0] ;  /* 0x0009e00001077983 */ /* 0x000ee80000100800 */
[----:B------:R-:W3:Y:S01]  /*2ec00*/  LDL R4, [R1+0x9e4] ;  /* 0x0009e40001047983 */ /* 0x000ee20000100800 */
[----:B--2---:R-:W-:-:S05]  /*2ec10*/  IMAD.WIDE R16, R11, 0x2, R14 ;  /* 0x000000020b107825 */ /* 0x004fca00078e020e */
[----:B------:R-:W-:Y:S01]  /*2ec20*/  STL.64 [R1+0x678], R16 ;  /* 0x0006781001007387 */ /* 0x000fe20000100a00 */
[----:B----4-:R-:W-:-:S03]  /*2ec30*/  IMAD.WIDE R12, R2, 0x2, R14 ;  /* 0x00000002020c7825 */ /* 0x010fc600078e020e */
[----:B------:R-:W2:Y:S01]  /*2ec40*/  LDL R2, [R1+0x9f8] ;  /* 0x0009f80001027983 */ /* 0x000ea20000100800 */
[----:B------:R-:W-:-:S03]  /*2ec50*/  IMAD.WIDE R10, R5, 0x2, R14 ;  /* 0x00000002050a7825 */ /* 0x000fc600078e020e */
[----:B------:R0:W-:Y:S04]  /*2ec60*/  STL.64 [R1+0x688], R12 ;  /* 0x0006880c01007387 */ /* 0x0001e80000100a00 */
[----:B------:R-:W4:Y:S04]  /*2ec70*/  LDL R5, [R1+0x9fc] ;  /* 0x0009fc0001057983 */ /* 0x000f280000100800 */
[----:B------:R1:W-:Y:S01]  /*2ec80*/  STL.64 [R1+0x6a0], R10 ;  /* 0x0006a00a01007387 */ /* 0x0003e20000100a00 */
[----:B0-----:R-:W-:-:S04]  /*2ec90*/  IMAD.WIDE R12, R9, 0x2, R14 ;  /* 0x00000002090c7825 */ /* 0x001fc800078e020e */
[----:B------:R-:W-:-:S04]  /*2eca0*/  IMAD.WIDE R16, R6, 0x2, R14 ;  /* 0x0000000206107825 */ /* 0x000fc800078e020e */
[--C-:B-1----:R-:W-:Y:S02]  /*2ecb0*/  IMAD.WIDE R10, R28, 0x2, R14.reuse ;  /* 0x000000021c0a7825 */ /* 0x102fe400078e020e */
[----:B------:R-:W4:Y:S04]  /*2ecc0*/  LDL R28, [R1+0xa10] ;  /* 0x000a1000011c7983 */ /* 0x000f280000100800 */
[----:B------:R0:W-:Y:S04]  /*2ecd0*/  STL.64 [R1+0x6b8], R12 ;  /* 0x0006b80c01007387 */ /* 0x0001e80000100a00 */
[----:B------:R1:W-:Y:S04]  /*2ece0*/  STL.64 [R1+0x6c8], R10 ;  /* 0x0006c80a01007387 */ /* 0x0003e80000100a00 */
[----:B------:R1:W-:Y:S04]  /*2ecf0*/  STL.64 [R1+0x6e0], R16 ;  /* 0x0006e01001007387 */ /* 0x0003e80000100a00 */
[----:B------:R-:W4:Y:S01]  /*2ed00*/  LDL R21, [R1+0xa14] ;  /* 0x000a140001157983 */ /* 0x000f220000100800 */
[----:B0-----:R-:W-:-:S04]  /*2ed10*/  IMAD.WIDE R12, R3, 0x2, R14 ;  /* 0x00000002030c7825 */ /* 0x001fc800078e020e */
[--C-:B-1----:R-:W-:Y:S01]  /*2ed20*/  IMAD.WIDE R10, R29, 0x2, R14.reuse ;  /* 0x000000021d0a7825 */ /* 0x102fe200078e020e */
[----:B------:R0:W-:Y:S04]  /*2ed30*/  STL.64 [R1+0x6f0], R12 ;  /* 0x0006f00c01007387 */ /* 0x0001e80000100a00 */
[----:B------:R-:W4:Y:S04]  /*2ed40*/  LDL R18, [R1+0xa20] ;  /* 0x000a200001127983 */ /* 0x000f280000100800 */
[----:B------:R1:W-:Y:S04]  /*2ed50*/  STL.64 [R1+0x708], R10 ;  /* 0x0007080a01007387 */ /* 0x0003e80000100a00 */
[----:B------:R-:W4:Y:S04]  /*2ed60*/  LDL R19, [R1+0xa24] ;  /* 0x000a240001137983 */ /* 0x000f280000100800 */
[----:B------:R-:W4:Y:S04]  /*2ed70*/  LDL R16, [R1+0xa38] ;  /* 0x000a380001107983 */ /* 0x000f280000100800 */
[----:B------:R-:W4:Y:S04]  /*2ed80*/  LDL R17, [R1+0xa3c] ;  /* 0x000a3c0001117983 */ /* 0x000f280000100800 */
[----:B------:R-:W4:Y:S04]  /*2ed90*/  LDL R9, [R1+0xa78] ;  /* 0x000a780001097983 */ /* 0x000f280000100800 */
[----:B------:R-:W4:Y:S04]  /*2eda0*/  LDL R6, [R1+0xa7c] ;  /* 0x000a7c0001067983 */ /* 0x000f280000100800 */
[----:B------:R-:W4:Y:S04]  /*2edb0*/  LDL R3, [R1+0xa88] ;  /* 0x000a880001037983 */ /* 0x000f280000100800 */
[----:B------:R-:W4:Y:S04]  /*2edc0*/  LDL R29, [R1+0xa8c] ;  /* 0x000a8c00011d7983 */ /* 0x000f280000100800 */
[----:B0-----:R-:W4:Y:S04]  /*2edd0*/  LDL R12, [R1+0xa50] ;  /* 0x000a5000010c7983 */ /* 0x001f280000100800 */
[----:B------:R-:W4:Y:S04]  /*2ede0*/  LDL R13, [R1+0xa54] ;  /* 0x000a5400010d7983 */ /* 0x000f280000100800 */
[----:B-1----:R-:W4:Y:S04]  /*2edf0*/  LDL R10, [R1+0xa60] ;  /* 0x000a6000010a7983 */ /* 0x002f280000100800 */
[----:B------:R-:W4:Y:S01]  /*2ee00*/  LDL R11, [R1+0xa64] ;  /* 0x000a6400010b7983 */ /* 0x000f220000100800 */
[----:B---3--:R-:W-:-:S04]  /*2ee10*/  IMAD.WIDE R24, R23, 0x2, R14 ;  /* 0x0000000217187825 */ /* 0x008fc800078e020e */
[--C-:B------:R-:W-:Y:S01]  /*2ee20*/  IMAD.WIDE R22, R20, 0x2, R14.reuse ;  /* 0x0000000214167825 */ /* 0x100fe200078e020e */
[----:B------:R0:W-:Y:S04]  /*2ee30*/  STL.64 [R1+0x718], R24 ;  /* 0x0007181801007387 */ /* 0x0001e80000100a00 */
[----:B------:R1:W-:Y:S01]  /*2ee40*/  STL.64 [R1+0x730], R22 ;  /* 0x0007301601007387 */ /* 0x0003e20000100a00 */
[----:B0-----:R-:W-:-:S04]  /*2ee50*/  IMAD.WIDE R24, R26, 0x2, R14 ;  /* 0x000000021a187825 */ /* 0x001fc800078e020e */
[----:B-1----:R-:W-:-:S04]  /*2ee60*/  IMAD.WIDE R22, R27, 0x2, R14 ;  /* 0x000000021b167825 */ /* 0x002fc800078e020e */
[--C-:B------:R-:W-:Y:S01]  /*2ee70*/  IMAD.WIDE R26, R8, 0x2, R14.reuse ;  /* 0x00000002081a7825 */ /* 0x100fe200078e020e */
[----:B------:R0:W-:Y:S04]  /*2ee80*/  STL.64 [R1+0x748], R24 ;  /* 0x0007481801007387 */ /* 0x0001e80000100a00 */
[----:B------:R1:W-:Y:S04]  /*2ee90*/  STL.64 [R1+0x758], R22 ;  /* 0x0007581601007387 */ /* 0x0003e80000100a00 */
[----:B------:R3:W-:Y:S01]  /*2eea0*/  STL.64 [R1+0x770], R26 ;  /* 0x0007701a01007387 */ /* 0x0007e20000100a00 */
[----:B0-----:R-:W-:-:S04]  /*2eeb0*/  IMAD.WIDE R24, R7, 0x2, R14 ;  /* 0x0000000207187825 */ /* 0x001fc800078e020e */
[--C-:B-1----:R-:W-:Y:S01]  /*2eec0*/  IMAD.WIDE R22, R4, 0x2, R14.reuse ;  /* 0x0000000204167825 */ /* 0x102fe200078e020e */
[----:B---3--:R-:W3:Y:S04]  /*2eed0*/  LDL R26, [R1+0xaa0] ;  /* 0x000aa000011a7983 */ /* 0x008ee80000100800 */
[----:B------:R2:W-:Y:S04]  /*2eee0*/  STL.64 [R1+0x780], R24 ;  /* 0x0007801801007387 */ /* 0x0005e80000100a00 */
[----:B------:R-:W3:Y:S04]  /*2eef0*/  LDL R7, [R1+0xaa4] ;  /* 0x000aa40001077983 */ /* 0x000ee80000100800 */
[----:B------:R4:W-:Y:S04]  /*2ef00*/  STL.64 [R1+0x798], R22 ;  /* 0x0007981601007387 */ /* 0x0009e80000100a00 */
[----:B------:R-:W3:Y:S04]  /*2ef10*/  LDL R4, [R1+0xab0] ;  /* 0x000ab00001047983 */ /* 0x000ee80000100800 */
[----:B------:R-:W3:Y:S01]  /*2ef20*/  LDL R27, [R1+0xab4] ;  /* 0x000ab400011b7983 */ /* 0x000ee20000100800 */
[----:B--2---:R-:W-:-:S04]  /*2ef30*/  IMAD.WIDE R24, R2, 0x2, R14 ;  /* 0x0000000202187825 */ /* 0x004fc800078e020e */
[--C-:B----4-:R-:W-:Y:S01]  /*2ef40*/  IMAD.WIDE R22, R5, 0x2, R14.reuse ;  /* 0x0000000205167825 */ /* 0x110fe200078e020e */
[----:B------:R-:W-:Y:S04]  /*2ef50*/  STL.64 [R1+0x7a8], R24 ;  /* 0x0007a81801007387 */ /* 0x000fe80000100a00 */
[----:B------:R-:W2:Y:S04]  /*2ef60*/  LDL R5, [R1+0xac8] ;  /* 0x000ac80001057983 */ /* 0x000ea80000100800 */
[----:B------:R0:W-:Y:S04]  /*2ef70*/  STL.64 [R1+0x7c0], R22 ;  /* 0x0007c01601007387 */ /* 0x0001e80000100a00 */
[----:B------:R-:W4:Y:S04]  /*2ef80*/  LDL R8, [R1+0xacc] ;  /* 0x000acc0001087983 */ /* 0x000f280000100800 */
[----:B------:R-:W4:Y:S01]  /*2ef90*/  LDL R2, [R1+0xae0] ;  /* 0x000ae00001027983 */ /* 0x000f220000100800 */
[----:B0-----:R-:W-:-:S04]  /*2efa0*/  IMAD.WIDE R22, R28, 0x2, R14 ;  /* 0x000000021c167825 */ /* 0x001fc800078e020e */
[--C-:B------:R-:W-:Y:S01]  /*2efb0*/  IMAD.WIDE R24, R21, 0x2, R14.reuse ;  /* 0x0000000215187825 */ /* 0x100fe200078e020e */
[----:B------:R0:W-:Y:S04]  /*2efc0*/  STL.64 [R1+0x7d8], R22 ;  /* 0x0007d81601007387 */ /* 0x0001e80000100a00 */
[----:B------:R-:W4:Y:S04]  /*2efd0*/  LDL R28, [R1+0xae4] ;  /* 0x000ae400011c7983 */ /* 0x000f280000100800 */
[----:B------:R-:W-:Y:S01]  /*2efe0*/  STL.64 [R1+0x7e8], R24 ;  /* 0x0007e81801007387 */ /* 0x000fe20000100a00 */
[----:B0-----:R-:W-:-:S04]  /*2eff0*/  IMAD.WIDE R22, R18, 0x2, R14 ;  /* 0x0000000212167825 */ /* 0x001fc800078e020e */
[----:B------:R-:W-:-:S04]  /*2f000*/  IMAD.WIDE R20, R19, 0x2, R14 ;  /* 0x0000000213147825 */ /* 0x000fc800078e020e */
        /* <DEDUP_REMOVED lines=8> */
[----:B------:R-:W-:-:S04]  /*2f090*/  IMAD.WIDE R16, R10, 0x2, R14 ;  /* 0x000000020a107825 */ /* 0x000fc800078e020e */
[--C-:B------:R-:W-:Y:S01]  /*2f0a0*/  IMAD.WIDE R12, R11, 0x2, R14.reuse ;  /* 0x000000020b0c7825 */ /* 0x100fe200078e020e */
[----:B------:R-:W-:Y:S04]  /*2f0b0*/  STL.64 [R1+0x850], R20 ;  /* 0x0008501401007387 */ /* 0x000fe80000100a00 */
[----:B------:R-:W-:Y:S01]  /*2f0c0*/  STL.64 [R1+0x868], R18 ;  /* 0x0008681201007387 */ /* 0x000fe20000100a00 */
[----:B------:R-:W-:-:S03]  /*2f0d0*/  IMAD.WIDE R10, R9, 0x2, R14 ;  /* 0x00000002090a7825 */ /* 0x000fc600078e020e */
[----:B------:R0:W-:Y:S04]  /*2f0e0*/  STL.64 [R1+0x878], R16 ;  /* 0x0008781001007387 */ /* 0x0001e80000100a00 */
[----:B------:R1:W-:Y:S04]  /*2f0f0*/  STL.64 [R1+0x890], R12 ;  /* 0x0008900c01007387 */ /* 0x0003e80000100a00 */
[----:B------:R1:W-:Y:S01]  /*2f100*/  STL.64 [R1+0x8a0], R10 ;  /* 0x0008a00a01007387 */ /* 0x0003e20000100a00 */
[----:B0-----:R-:W-:-:S04]  /*2f110*/  IMAD.WIDE R16, R6, 0x2, R14 ;  /* 0x0000000206107825 */ /* 0x001fc800078e020e */
[----:B-1----:R-:W-:-:S04]  /*2f120*/  IMAD.WIDE R12, R3, 0x2, R14 ;  /* 0x00000002030c7825 */ /* 0x002fc800078e020e */
[--C-:B------:R-:W-:Y:S01]  /*2f130*/  IMAD.WIDE R10, R29, 0x2, R14.reuse ;  /* 0x000000021d0a7825 */ /* 0x100fe200078e020e */
[----:B------:R-:W-:Y:S04]  /*2f140*/  STL.64 [R1+0x8b8], R16 ;  /* 0x0008b81001007387 */ /* 0x000fe80000100a00 */
[----:B------:R-:W4:Y:S04]  /*2f150*/  LDL R23, [R1+0xaf0] ;  /* 0x000af00001177983 */ /* 0x000f280000100800 */
[----:B------:R-:W-:Y:S04]  /*2f160*/  STL.64 [R1+0x8c8], R12 ;  /* 0x0008c80c01007387 */ /* 0x000fe80000100a00 */
[----:B------:R-:W4:Y:S04]  /*2f170*/  LDL R20, [R1+0xaf4] ;  /* 0x000af40001147983 */ /* 0x000f280000100800 */
[----:B------:R0:W-:Y:S04]  /*2f180*/  STL.64 [R1+0x8e0], R10 ;  /* 0x0008e00a01007387 */ /* 0x0001e80000100a00 */
[----:B------:R-:W4:Y:S04]  /*2f190*/  LDL R9, [R1+0xb0c] ;  /* 0x000b0c0001097983 */ /* 0x000f280000100800 */
[----:B------:R-:W4:Y:S04]  /*2f1a0*/  LDL R6, [R1+0xb18] ;  /* 0x000b180001067983 */ /* 0x000f280000100800 */
[----:B------:R-:W4:Y:S04]  /*2f1b0*/  LDL R3, [R1+0xb1c] ;  /* 0x000b1c0001037983 */ /* 0x000f280000100800 */
[----:B------:R-:W4:Y:S04]  /*2f1c0*/  LDL R29, [R1+0xb30] ;  /* 0x000b3000011d7983 */ /* 0x000f280000100800 */
[----:B0-----:R-:W4:Y:S01]  /*2f1d0*/  LDL R11, [R1+0xb08] ;  /* 0x000b0800010b7983 */ /* 0x001f220000100800 */
[----:B---3--:R-:W-:-:S04]  /*2f1e0*/  IMAD.WIDE R18, R26, 0x2, R14 ;  /* 0x000000021a127825 */ /* 0x008fc800078e020e */
[--C-:B------:R-:W-:Y:S01]  /*2f1f0*/  IMAD.WIDE R16, R7, 0x2, R14.reuse ;  /* 0x0000000207107825 */ /* 0x100fe200078e020e */
[----:B------:R-:W-:Y:S04]  /*2f200*/  STL.64 [R1+0x8f0], R18 ;  /* 0x0008f01201007387 */ /* 0x000fe80000100a00 */
[----:B------:R-:W3:Y:S01]  /*2f210*/  LDL R7, [R1+0xb34] ;  /* 0x000b340001077983 */ /* 0x000ee20000100800 */
[----:B------:R-:W-:-:S03]  /*2f220*/  IMAD.WIDE R12, R4, 0x2, R14 ;  /* 0x00000002040c7825 */ /* 0x000fc600078e020e */
[----:B------:R0:W-:Y:S04]  /*2f230*/  STL.64 [R1+0x908], R16 ;  /* 0x0009081001007387 */ /* 0x0001e80000100a00 */
[----:B------:R-:W3:Y:S04]  /*2f240*/  LDL R4, [R1+0xb40] ;  /* 0x000b400001047983 */ /* 0x000ee80000100800 */
[----:B------:R2:W-:Y:S01]  /*2f250*/  STL.64 [R1+0x920], R12 ;  /* 0x0009200c01007387 */ /* 0x0005e20000100a00 */
[----:B0-----:R-:W-:-:S04]  /*2f260*/  IMAD.WIDE R16, R27, 0x2, R14 ;  /* 0x000000021b107825 */ /* 0x001fc800078e020e */
[--C-:B--2---:R-:W-:Y:S02]  /*2f270*/  IMAD.WIDE R12, R5, 0x2, R14.reuse ;  /* 0x00000002050c7825 */ /* 0x104fe400078e020e */
[----:B------:R-:W2:Y:S02]  /*2f280*/  LDL R5, [R1+0xb44] ;  /* 0x000b440001057983 */ /* 0x000ea40000100800 */
[--C-:B----4-:R-:W-:Y:S02]  /*2f290*/  IMAD.WIDE R18, R8, 0x2, R14.reuse ;  /* 0x0000000208127825 */ /* 0x110fe400078e020e */
[----:B------:R0:W-:Y:S04]  /*2f2a0*/  STL.64 [R1+0x930], R16 ;  /* 0x0009301001007387 */ /* 0x0001e80000100a00 */
[----:B------:R1:W-:Y:S04]  /*2f2b0*/  STL.64 [R1+0x948], R12 ;  /* 0x0009480c01007387 */ /* 0x0003e80000100a00 */
[----:B------:R4:W-:Y:S04]  /*2f2c0*/  STL.64 [R1+0x958], R18 ;  /* 0x0009581201007387 */ /* 0x0009e80000100a00 */
[----:B------:R-:W2:Y:S01]  /*2f2d0*/  LDL R21, [R1+0xb58] ;  /* 0x000b580001157983 */ /* 0x000ea20000100800 */
[----:B0-----:R-:W-:-:S04]  /*2f2e0*/  IMAD.WIDE R16, R2, 0x2, R14 ;  /* 0x0000000202107825 */ /* 0x001fc800078e020e */
[--C-:B-1----:R-:W-:Y:S01]  /*2f2f0*/  IMAD.WIDE R12, R28, 0x2, R14.reuse ;  /* 0x000000021c0c7825 */ /* 0x102fe200078e020e */
[----:B------:R0:W-:Y:S04]  /*2f300*/  STL.64 [R1+0x970], R16 ;  /* 0x0009701001007387 */ /* 0x0001e80000100a00 */
[----:B----4-:R-:W4:Y:S04]  /*2f310*/  LDL R18, [R1+0xb5c] ;  /* 0x000b5c0001127983 */ /* 0x010f280000100800 */
        /* <DEDUP_REMOVED lines=12> */
[----:B------:R-:W-:-:S04]  /*2f3e0*/  IMAD.WIDE R22, R23, 0x2, R14 ;  /* 0x0000000217167825 */ /* 0x000fc800078e020e */
[--C-:B------:R-:W-:Y:S01]  /*2f3f0*/  IMAD.WIDE R24, R20, 0x2, R14.reuse ;  /* 0x0000000214187825 */ /* 0x100fe200078e020e */
[----:B------:R0:W-:Y:S04]  /*2f400*/  STL.64 [R1+0x998], R22 ;  /* 0x0009981601007387 */ /* 0x0001e80000100a00 */
[----:B------:R1:W-:Y:S01]  /*2f410*/  STL.64 [R1+0x9b0], R24 ;  /* 0x0009b01801007387 */ /* 0x0003e20000100a00 */
[----:B0-----:R-:W-:-:S04]  /*2f420*/  IMAD.WIDE R22, R11, 0x2, R14 ;  /* 0x000000020b167825 */ /* 0x001fc800078e020e */
[--C-:B-1----:R-:W-:Y:S01]  /*2f430*/  IMAD.WIDE R24, R9, 0x2, R14.reuse ;  /* 0x0000000209187825 */ /* 0x102fe200078e020e */
[----:B------:R0:W-:Y:S04]  /*2f440*/  STL.64 [R1+0x9c0], R22 ;  /* 0x0009c01601007387 */ /* 0x0001e80000100a00 */
[----:B------:R1:W-:Y:S01]  /*2f450*/  STL.64 [R1+0x9d8], R24 ;  /* 0x0009d81801007387 */ /* 0x0003e20000100a00 */
[----:B0-----:R-:W-:-:S04]  /*2f460*/  IMAD.WIDE R22, R6, 0x2, R14 ;  /* 0x0000000206167825 */ /* 0x001fc800078e020e */
[--C-:B-1----:R-:W-:Y:S01]  /*2f470*/  IMAD.WIDE R24, R3, 0x2, R14.reuse ;  /* 0x0000000203187825 */ /* 0x102fe200078e020e */
[----:B------:R0:W-:Y:S04]  /*2f480*/  STL.64 [R1+0x9e8], R22 ;  /* 0x0009e81601007387 */ /* 0x0001e80000100a00 */
[----:B------:R-:W4:Y:S04]  /*2f490*/  LDL R11, [R1+0xbc8] ;  /* 0x000bc800010b7983 */ /* 0x000f280000100800 */
[----:B------:R-:W-:Y:S04]  /*2f4a0*/  STL.64 [R1+0xa08], R24 ;  /* 0x000a081801007387 */ /* 0x000fe80000100a00 */
[----:B------:R-:W4:Y:S01]  /*2f4b0*/  LDL R3, [R1+0xbcc] ;  /* 0x000bcc0001037983 */ /* 0x000f220000100800 */
[----:B0-----:R-:W-:-:S05]  /*2f4c0*/  IMAD.WIDE R22, R29, 0x2, R14 ;  /* 0x000000021d167825 */ /* 0x001fca00078e020e */
[----:B------:R3:W-:Y:S04]  /*2f4d0*/  STL.64 [R1+0xa18], R22 ;  /* 0x000a181601007387 */ /* 0x0007e80000100a00 */
[----:B------:R-:W4:Y:S04]  /*2f4e0*/  LDL R29, [R1+0xbd8] ;  /* 0x000bd800011d7983 */ /* 0x000f280000100800 */
[----:B------:R-:W4:Y:S01]  /*2f4f0*/  LDL R9, [R1+0xbdc] ;  /* 0x000bdc0001097983 */ /* 0x000f220000100800 */
[----:B---3--:R-:W-:-:S04]  /*2f500*/  IMAD.WIDE R22, R7, 0x2, R14 ;  /* 0x0000000207167825 */ /* 0x008fc800078e020e */
[--C-:B------:R-:W-:Y:S01]  /*2f510*/  IMAD.WIDE R6, R4, 0x2, R14.reuse ;  /* 0x0000000204067825 */ /* 0x100fe200078e020e */
[----:B------:R-:W-:Y:S04]  /*2f520*/  STL.64 [R1+0xa30], R22 ;  /* 0x000a301601007387 */ /* 0x000fe80000100a00 */
[----:B------:R-:W3:Y:S04]  /*2f530*/  LDL R4, [R1+0xbe8] ;  /* 0x000be80001047983 */ /* 0x000ee80000100800 */
[----:B------:R0:W-:Y:S04]  /*2f540*/  STL.64 [R1+0xa48], R6 ;  /* 0x000a480601007387 */ /* 0x0001e80000100a00 */
[----:B0-----:R-:W3:Y:S04]  /*2f550*/  LDL R6, [R1+0xbec] ;  /* 0x000bec0001067983 */ /* 0x001ee80000100800 */
[----:B------:R-:W3:Y:S01]  /*2f560*/  LDL R7, [R1+0xbf8] ;  /* 0x000bf80001077983 */ /* 0x000ee20000100800 */
[----:B--2---:R-:W-:-:S05]  /*2f570*/  IMAD.WIDE R22, R5, 0x2, R14 ;  /* 0x0000000205167825 */ /* 0x004fca00078e020e */
[----:B------:R0:W-:Y:S04]  /*2f580*/  STL.64 [R1+0xa58], R22 ;  /* 0x000a581601007387 */ /* 0x0001e80000100a00 */
[----:B------:R-:W2:Y:S01]  /*2f590*/  LDL R5, [R1+0xbfc] ;  /* 0x000bfc0001057983 */ /* 0x000ea20000100800 */
[----:B------:R-:W-:-:S05]  /*2f5a0*/  IMAD.WIDE R20, R21, 0x2, R14 ;  /* 0x0000000215147825 */ /* 0x000fca00078e020e */
[----:B------:R1:W-:Y:S01]  /*2f5b0*/  STL.64 [R1+0xa70], R20 ;  /* 0x000a701401007387 */ /* 0x0003e20000100a00 */
[----:B----4-:R-:W-:-:S04]  /*2f5c0*/  IMAD.WIDE R24, R18, 0x2, R14 ;  /* 0x0000000212187825 */ /* 0x010fc800078e020e */
[--C-:B0-----:R-:W-:Y:S01]  /*2f5d0*/  IMAD.WIDE R22, R19, 0x2, R14.reuse ;  /* 0x0000000213167825 */ /* 0x101fe200078e020e */
[----:B------:R-:W-:Y:S03]  /*2f5e0*/  STL.64 [R1+0xa80], R24 ;  /* 0x000a801801007387 */ /* 0x000fe60000100a00 */
[----:B-1----:R-:W-:-:S04]  /*2f5f0*/  IMAD.WIDE R20, R16, 0x2, R14 ;  /* 0x0000000210147825 */ /* 0x002fc800078e020e */
[--C-:B------:R-:W-:Y:S01]  /*2f600*/  IMAD.WIDE R18, R17, 0x2, R14.reuse ;  /* 0x0000000211127825 */ /* 0x100fe200078e020e */
[----:B------:R-:W-:Y:S03]  /*2f610*/  STL.64 [R1+0xa98], R22 ;  /* 0x000a981601007387 */ /* 0x000fe60000100a00 */
[--C-:B------:R-:W-:Y:S01]  /*2f620*/  IMAD.WIDE R16, R12, 0x2, R14.reuse ;  /* 0x000000020c107825 */ /* 0x100fe200078e020e */
[----:B------:R-:W-:Y:S03]  /*2f630*/  STL.64 [R1+0xaa8], R20 ;  /* 0x000aa81401007387 */ /* 0x000fe60000100a00 */
[--C-:B------:R-:W-:Y:S01]  /*2f640*/  IMAD.WIDE R12, R13, 0x2, R14.reuse ;  /* 0x000000020d0c7825 */ /* 0x100fe200078e020e */
[----:B------:R0:W-:Y:S04]  /*2f650*/  STL.64 [R1+0xac0], R18 ;  /* 0x000ac01201007387 */ /* 0x0001e80000100a00 */
[----:B------:R1:W-:Y:S04]  /*2f660*/  STL.64 [R1+0xad8], R16 ;  /* 0x000ad81001007387 */ /* 0x0003e80000100a00 */
[----:B------:R4:W-:Y:S01]  /*2f670*/  STL.64 [R1+0xae8], R12 ;  /* 0x000ae80c01007387 */ /* 0x0009e20000100a00 */
[----:B0-----:R-:W-:-:S04]  /*2f680*/  IMAD.WIDE R18, R10, 0x2, R14 ;  /* 0x000000020a127825 */ /* 0x001fc800078e020e */
[----:B-1----:R-:W-:-:S04]  /*2f690*/  IMAD.WIDE R16, R26, 0x2, R14 ;  /* 0x000000021a107825 */ /* 0x002fc800078e020e */
[--C-:B----4-:R-:W-:Y:S01]  /*2f6a0*/  IMAD.WIDE R12, R27, 0x2, R14.reuse ;  /* 0x000000021b0c7825 */ /* 0x110fe200078e020e */
[----:B------:R0:W-:Y:S04]  /*2f6b0*/  STL.64 [R1+0xb00], R18 ;  /* 0x000b001201007387 */ /* 0x0001e80000100a00 */
[----:B------:R1:W-:Y:S04]  /*2f6c0*/  STL.64 [R1+0xb10], R16 ;  /* 0x000b101001007387 */ /* 0x0003e80000100a00 */
[----:B------:R4:W-:Y:S01]  /*2f6d0*/  STL.64 [R1+0xb28], R12 ;  /* 0x000b280c01007387 */ /* 0x0009e20000100a00 */
[----:B0-----:R-:W-:-:S04]  /*2f6e0*/  IMAD.WIDE R18, R8, 0x2, R14 ;  /* 0x0000000208127825 */ /* 0x001fc800078e020e */
[----:B-1----:R-:W-:-:S04]  /*2f6f0*/  IMAD.WIDE R16, R2, 0x2, R14 ;  /* 0x0000000202107825 */ /* 0x002fc800078e020e */
[--C-:B----4-:R-:W-:Y:S01]  /*2f700*/  IMAD.WIDE R12, R28, 0x2, R14.reuse ;  /* 0x000000021c0c7825 */ /* 0x110fe200078e020e */
[----:B------:R-:W-:Y:S04]  /*2f710*/  STL.64 [R1+0xb38], R18 ;  /* 0x000b381201007387 */ /* 0x000fe80000100a00 */
[----:B------:R-:W4:Y:S04]  /*2f720*/  LDL R23, [R1+0xc08] ;  /* 0x000c080001177983 */ /* 0x000f280000100800 */
[----:B------:R0:W-:Y:S04]  /*2f730*/  STL.64 [R1+0xb50], R16 ;  /* 0x000b501001007387 */ /* 0x0001e80000100a00 */
[----:B------:R-:W4:Y:S04]  /*2f740*/  LDL R20, [R1+0xc18] ;  /* 0x000c180001147983 */ /* 0x000f280000100800 */
[----:B------:R1:W-:Y:S04]  /*2f750*/  STL.64 [R1+0xb68], R12 ;  /* 0x000b680c01007387 */ /* 0x0003e80000100a00 */
[----:B------:R-:W4:Y:S04]  /*2f760*/  LDL R26, [R1+0xc28] ;  /* 0x000c2800011a7983 */ /* 0x000f280000100800 */
[----:B------:R-:W4:Y:S04]  /*2f770*/  LDL R27, [R1+0xc38] ;  /* 0x000c3800011b7983 */ /* 0x000f280000100800 */
[----:B------:R-:W4:Y:S04]  /*2f780*/  LDL R8, [R1+0xc48] ;  /* 0x000c480001087983 */ /* 0x000f280000100800 */
[----:B------:R-:W4:Y:S04]  /*2f790*/  LDL R2, [R1+0xc58] ;  /* 0x000c580001027983 */ /* 0x000f280000100800 */
[----:B------:R-:W4:Y:S01]  /*2f7a0*/  LDL R28, [R1+0xc68] ;  /* 0x000c6800011c7983 */ /* 0x000f220000100800 */
[----:B0-----:R-:W-:-:S04]  /*2f7b0*/  IMAD.WIDE R16, R11, 0x2, R14 ;  /* 0x000000020b107825 */ /* 0x001fc800078e020e */
[--C-:B-1----:R-:W-:Y:S01]  /*2f7c0*/  IMAD.WIDE R12, R3, 0x2, R14.reuse ;  /* 0x00000002030c7825 */ /* 0x102fe200078e020e */
[----:B------:R-:W-:Y:S04]  /*2f7d0*/  STL.64 [R1+0xb78], R16 ;  /* 0x000b781001007387 */ /* 0x000fe80000100a00 */
[----:B------:R-:W4:Y:S04]  /*2f7e0*/  LDL R3, [R1+0xc70] ;  /* 0x000c700001037983 */ /* 0x000f280000100800 */
[----:B------:R0:W-:Y:S01]  /*2f7f0*/  STL.64 [R1+0xb90], R12 ;  /* 0x000b900c01007387 */ /* 0x0001e20000100a00 */
[----:B------:R-:W-:-:S03]  /*2f800*/  IMAD.WIDE R10, R29, 0x2, R14 ;  /* 0x000000021d0a7825 */ /* 0x000fc600078e020e */
[----:B------:R-:W4:Y:S01]  /*2f810*/  LDL R29, [R1+0xc80] ;  /* 0x000c8000011d7983 */ /* 0x000f220000100800 */
[----:B0-----:R-:W-:-:S03]  /*2f820*/  IMAD.WIDE R12, R9, 0x2, R14 ;  /* 0x00000002090c7825 */ /* 0x001fc600078e020e */
[----:B------:R3:W-:Y:S02]  /*2f830*/  STL.64 [R1+0xba0], R10 ;  /* 0x000ba00a01007387 */ /* 0x0007e40000100a00 */
[--C-:B---3--:R-:W-:Y:S02]  /*2f840*/  IMAD.WIDE R10, R4, 0x2, R14.reuse ;  /* 0x00000002040a7825 */ /* 0x108fe400078e020e */
[----:B------:R-:W3:Y:S04]  /*2f850*/  LDL R4, [R1+0xc90] ;  /* 0x000c900001047983 */ /* 0x000ee80000100800 */
[----:B------:R0:W-:Y:S04]  /*2f860*/  STL.64 [R1+0xbb0], R12 ;  /* 0x000bb00c01007387 */ /* 0x0001e80000100a00 */
[----:B------:R1:W-:Y:S01]  /*2f870*/  STL.64 [R1+0xbc0], R10 ;  /* 0x000bc00a01007387 */ /* 0x0003e20000100a00 */
[----:B0-----:R-:W-:-:S04]  /*2f880*/  IMAD.WIDE R12, R6, 0x2, R14 ;  /* 0x00000002060c7825 */ /* 0x001fc800078e020e */
[--C-:B-1----:R-:W-:Y:S01]  /*2f890*/  IMAD.WIDE R10, R7, 0x2, R14.reuse ;  /* 0x00000002070a7825 */ /* 0x102fe200078e020e */
[----:B------:R0:W-:Y:S04]  /*2f8a0*/  STL.64 [R1+0xbd0], R12 ;  /* 0x000bd00c01007387 */ /* 0x0001e80000100a00 */
[----:B------:R-:W3:Y:S04]  /*2f8b0*/  LDL R21, [R1+0xc98] ;  /* 0x000c980001157983 */ /* 0x000ee80000100800 */
[----:B------:R1:W-:Y:S04]  /*2f8c0*/  STL.64 [R1+0xbe0], R10 ;  /* 0x000be00a01007387 */ /* 0x0003e80000100a00 */
[----:B------:R-:W3:Y:S01]  /*2f8d0*/  LDL R18, [R1+0xca8] ;  /* 0x000ca80001127983 */ /* 0x000ee20000100800 */
[----:B--2---:R-:W-:-:S05]  /*2f8e0*/  IMAD.WIDE R6, R5, 0x2, R14 ;  /* 0x0000000205067825 */ /* 0x004fca00078e020e */
[----:B------:R2:W-:Y:S04]  /*2f8f0*/  STL.64 [R1+0xbf0], R6 ;  /* 0x000bf00601007387 */ /* 0x0005e80000100a00 */
[----:B------:R-:W3:Y:S04]  /*2f900*/  LDL R19, [R1+0xcb0] ;  /* 0x000cb00001137983 */ /* 0x000ee80000100800 */
[----:B------:R-:W3:Y:S04]  /*2f910*/  LDL R16, [R1+0xcc0] ;  /* 0x000cc00001107983 */ /* 0x000ee80000100800 */
[----:B------:R-:W3:Y:S04]  /*2f920*/  LDL R17, [R1+0xcc8] ;  /* 0x000cc80001117983 */ /* 0x000ee80000100800 */
[----:B0-----:R-:W3:Y:S04]  /*2f930*/  LDL R12, [R1+0xcd8] ;  /* 0x000cd800010c7983 */ /* 0x001ee80000100800 */
[----:B------:R-:W3:Y:S04]  /*2f940*/  LDL R13, [R1+0xce0] ;  /* 0x000ce000010d7983 */ /* 0x000ee80000100800 */
[----:B-1----:R-:W3:Y:S04]  /*2f950*/  LDL R10, [R1+0xcf0] ;  /* 0x000cf000010a7983 */ /* 0x002ee80000100800 */
[----:B------:R-:W3:Y:S04]  /*2f960*/  LDL R11, [R1+0xcf8] ;  /* 0x000cf800010b7983 */ /* 0x000ee80000100800 */
[----:B------:R-:W3:Y:S04]  /*2f970*/  LDL R9, [R1+0xd08] ;  /* 0x000d080001097983 */ /* 0x000ee80000100800 */
[----:B------:R-:W3:Y:S04]  /*2f980*/  LDL R5, [R1+0xd28] ;  /* 0x000d280001057983 */ /* 0x000ee80000100800 */
[----:B--2---:R-:W2:Y:S04]  /*2f990*/  LDL R6, [R1+0xd10] ;  /* 0x000d100001067983 */ /* 0x004ea80000100800 */
[----:B------:R-:W2:Y:S01]  /*2f9a0*/  LDL R7, [R1+0xd20] ;  /* 0x000d200001077983 */ /* 0x000ea20000100800 */
[----:B----4-:R-:W-:-:S04]  /*2f9b0*/  IMAD.WIDE R24, R23, 0x2, R14 ;  /* 0x0000000217187825 */ /* 0x010fc800078e020e */
        /* <DEDUP_REMOVED lines=11> */
[----:B----4-:R-:W4:Y:S04]  /*2fa70*/  LDL R26, [R1+0xd38] ;  /* 0x000d3800011a7983 */ /* 0x010f280000100800 */
[----:B------:R0:W-:Y:S04]  /*2fa80*/  STL.64 [R1+0xc50], R24 ;  /* 0x000c501801007387 */ /* 0x0001e80000100a00 */
[----:B------:R-:W4:Y:S04]  /*2fa90*/  LDL R2, [R1+0xd40] ;  /* 0x000d400001027983 */ /* 0x000f280000100800 */
[----:B------:R1:W-:Y:S04]  /*2faa0*/  STL.64 [R1+0xc60], R22 ;  /* 0x000c601601007387 */ /* 0x0003e80000100a00 */
[----:B------:R-:W4:Y:S04]  /*2fab0*/  LDL R28, [R1+0xd50] ;  /* 0x000d5000011c7983 */ /* 0x000f280000100800 */
[----:B------:R-:W4:Y:S01]  /*2fac0*/  LDL R27, [R1+0xd58] ;  /* 0x000d5800011b7983 */ /* 0x000f220000100800 */
[----:B0-----:R-:W-:-:S05]  /*2fad0*/  IMAD.WIDE R24, R3, 0x2, R14 ;  /* 0x0000000203187825 */ /* 0x001fca00078e020e */
[----:B------:R-:W-:Y:S01]  /*2fae0*/  STL.64 [R1+0xc78], R24 ;  /* 0x000c781801007387 */ /* 0x000fe20000100a00 */
[----:B-1----:R-:W-:-:S03]  /*2faf0*/  IMAD.WIDE R22, R29, 0x2, R14 ;  /* 0x000000021d167825 */ /* 0x002fc600078e020e */
[----:B------:R-:W4:Y:S04]  /*2fb00*/  LDL R29, [R1+0xd68] ;  /* 0x000d6800011d7983 */ /* 0x000f280000100800 */
[----:B------:R3:W-:Y:S04]  /*2fb10*/  STL.64 [R1+0xc88], R22 ;  /* 0x000c881601007387 */ /* 0x0007e80000100a00 */
[----:B------:R-:W4:Y:S04]  /*2fb20*/  LDL R8, [R1+0xd70] ;  /* 0x000d700001087983 */ /* 0x000f280000100800 */
[----:B------:R-:W4:Y:S01]  /*2fb30*/  LDL R3, [R1+0xd80] ;  /* 0x000d800001037983 */ /* 0x000f220000100800 */
[----:B---3--:R-:W-:-:S05]  /*2fb40*/  IMAD.WIDE R22, R4, 0x2, R14 ;  /* 0x0000000204167825 */ /* 0x008fca00078e020e */
[----:B------:R0:W-:Y:S04]  /*2fb50*/  STL.64 [R1+0xca0], R22 ;  /* 0x000ca01601007387 */ /* 0x0001e80000100a00 */
[----:B------:R-:W3:Y:S01]  /*2fb60*/  LDL R4, [R1+0xd90] ;  /* 0x000d900001047983 */ /* 0x000ee20000100800 */
[----:B0-----:R-:W-:-:S04]  /*2fb70*/  IMAD.WIDE R22, R21, 0x2, R14 ;  /* 0x0000000215167825 */ /* 0x001fc800078e020e */
[--C-:B------:R-:W-:Y:S01]  /*2fb80*/  IMAD.WIDE R20, R18, 0x2, R14.reuse ;  /* 0x0000000212147825 */ /* 0x100fe200078e020e */
[----:B------:R0:W-:Y:S04]  /*2fb90*/  STL.64 [R1+0xcb8], R22 ;  /* 0x000cb81601007387 */ /* 0x0001e80000100a00 */
[----:B------:R1:W-:Y:S01]  /*2fba0*/  STL.64 [R1+0xcd0], R20 ;  /* 0x000cd01401007387 */ /* 0x0003e20000100a00 */
[----:B------:R-:W-:-:S04]  /*2fbb0*/  IMAD.WIDE R18, R19, 0x2, R14 ;  /* 0x0000000213127825 */ /* 0x000fc800078e020e */
[----:B0-----:R-:W-:-:S04]  /*2fbc0*/  IMAD.WIDE R22, R16, 0x2, R14 ;  /* 0x0000000210167825 */ /* 0x001fc800078e020e */
[----:B-1----:R-:W-:-:S04]  /*2fbd0*/  IMAD.WIDE R20, R17, 0x2, R14 ;  /* 0x0000000211147825 */ /* 0x002fc800078e020e */
[--C-:B------:R-:W-:Y:S01]  /*2fbe0*/  IMAD.WIDE R16, R13, 0x2, R14.reuse ;  /* 0x000000020d107825 */ /* 0x100fe200078e020e */
[----:B------:R0:W-:Y:S04]  /*2fbf0*/  STL.64 [R1+0xce8], R18 ;  /* 0x000ce81201007387 */ /* 0x0001e80000100a00 */
        /* <DEDUP_REMOVED lines=10> */
[----:B--2---:R-:W-:-:S04]  /*2fca0*/  IMAD.WIDE R12, R6, 0x2, R14 ;  /* 0x00000002060c7825 */ /* 0x004fc800078e020e */
[----:B-1----:R-:W-:-:S04]  /*2fcb0*/  IMAD.WIDE R10, R7, 0x2, R14 ;  /* 0x00000002070a7825 */ /* 0x002fc800078e020e */
[--C-:B------:R-:W-:Y:S01]  /*2fcc0*/  IMAD.WIDE R6, R5, 0x2, R14.reuse ;  /* 0x0000000205067825 */ /* 0x100fe200078e020e */
[----:B------:R-:W-:Y:S04]  /*2fcd0*/  STL.64 [R1+0xd88], R16 ;  /* 0x000d881001007387 */ /* 0x000fe80000100a00 */
[----:B------:R-:W-:Y:S04]  /*2fce0*/  STL.64 [R1+0xda0], R12 ;  /* 0x000da00c01007387 */ /* 0x000fe80000100a00 */
[----:B------:R-:W2:Y:S04]  /*2fcf0*/  LDL R23, [R1+0xd98] ;  /* 0x000d980001177983 */ /* 0x000ea80000100800 */
[----:B------:R0:W-:Y:S04]  /*2fd00*/  STL.64 [R1+0xdb8], R10 ;  /* 0x000db80a01007387 */ /* 0x0001e80000100a00 */
[----:B------:R-:W2:Y:S04]  /*2fd10*/  LDL R20, [R1+0xda8] ;  /* 0x000da80001147983 */ /* 0x000ea80000100800 */
[----:B------:R1:W-:Y:S04]  /*2fd20*/  STL.64 [R1+0xdd0], R6 ;  /* 0x000dd00601007387 */ /* 0x0003e80000100a00 */
[----:B------:R-:W2:Y:S04]  /*2fd30*/  LDL R9, [R1+0xdc0] ;  /* 0x000dc00001097983 */ /* 0x000ea80000100800 */
[----:B------:R-:W2:Y:S04]  /*2fd40*/  LDL R5, [R1+0xde0] ;  /* 0x000de00001057983 */ /* 0x000ea80000100800 */
[----:B0-----:R-:W2:Y:S04]  /*2fd50*/  LDL R11, [R1+0xdb0] ;  /* 0x000db000010b7983 */ /* 0x001ea80000100800 */
[----:B-1----:R-:W2:Y:S04]  /*2fd60*/  LDL R6, [R1+0xdc8] ;  /* 0x000dc80001067983 */ /* 0x002ea80000100800 */
[----:B------:R-:W2:Y:S01]  /*2fd70*/  LDL R7, [R1+0xdd8] ;  /* 0x000dd80001077983 */ /* 0x000ea20000100800 */
[----:B----4-:R-:W-:-:S04]  /*2fd80*/  IMAD.WIDE R18, R26, 0x2, R14 ;  /* 0x000000021a127825 */ /* 0x010fc800078e020e */
[--C-:B------:R-:W-:Y:S01]  /*2fd90*/  IMAD.WIDE R16, R2, 0x2, R14.reuse ;  /* 0x0000000202107825 */ /* 0x100fe200078e020e */
[----:B------:R-:W-:Y:S04]  /*2fda0*/  STL.64 [R1+0xde8], R18 ;  /* 0x000de81201007387 */ /* 0x000fe80000100a00 */
[----:B------:R-:W4:Y:S01]  /*2fdb0*/  LDL R2, [R1+0xdf0] ;  /* 0x000df00001027983 */ /* 0x000f220000100800 */
[----:B------:R-:W-:-:S03]  /*2fdc0*/  IMAD.WIDE R12, R28, 0x2, R14 ;  /* 0x000000021c0c7825 */ /* 0x000fc600078e020e */
[----:B------:R-:W-:Y:S04]  /*2fdd0*/  STL.64 [R1+0xe00], R16 ;  /* 0x000e001001007387 */ /* 0x000fe80000100a00 */
[----:B------:R-:W4:Y:S04]  /*2fde0*/  LDL R28, [R1+0xdf8] ;  /* 0x000df800011c7983 */ /* 0x000f280000100800 */
[----:B------:R0:W-:Y:S02]  /*2fdf0*/  STL.64 [R1+0xe18], R12 ;  /* 0x000e180c01007387 */ /* 0x0001e40000100a00 */
[----:B0-----:R-:W-:-:S02]  /*2fe00*/  IMAD.WIDE R12, R29, 0x2, R14 ;  /* 0x000000021d0c7825 */ /* 0x001fc400078e020e */
[----:B------:R-:W4:Y:S02]  /*2fe10*/  LDL R29, [R1+0xe08] ;  /* 0x000e0800011d7983 */ /* 0x000f240000100800 */
[----:B------:R-:W-:-:S04]  /*2fe20*/  IMAD.WIDE R16, R27, 0x2, R14 ;  /* 0x000000021b107825 */ /* 0x000fc800078e020e */
[--C-:B------:R-:W-:Y:S01]  /*2fe30*/  IMAD.WIDE R18, R8, 0x2, R14.reuse ;  /* 0x0000000208127825 */ /* 0x100fe200078e020e */
[----:B------:R0:W-:Y:S04]  /*2fe40*/  STL.64 [R1+0xe30], R16 ;  /* 0x000e301001007387 */ /* 0x0001e80000100a00 */
[----:B------:R3:W-:Y:S04]  /*2fe50*/  STL.64 [R1+0xe48], R12 ;  /* 0x000e480c01007387 */ /* 0x0007e80000100a00 */
[----:B------:R1:W-:Y:S04]  /*2fe60*/  STL.64 [R1+0xe60], R18 ;  /* 0x000e601201007387 */ /* 0x0003e80000100a00 */
[----:B------:R-:W4:Y:S01]  /*2fe70*/  LDL R21, [R1+0xe10] ;  /* 0x000e100001157983 */ /* 0x000f220000100800 */
[----:B0-----:R-:W-:-:S04]  /*2fe80*/  IMAD.WIDE R16, R3, 0x2, R14 ;  /* 0x0000000203107825 */ /* 0x001fc800078e020e */
[--C-:B---3--:R-:W-:Y:S01]  /*2fe90*/  IMAD.WIDE R12, R4, 0x2, R14.reuse ;  /* 0x00000002040c7825 */ /* 0x108fe200078e020e */
[----:B------:R0:W-:Y:S04]  /*2fea0*/  STL.64 [R1+0xe70], R16 ;  /* 0x000e701001007387 */ /* 0x0001e80000100a00 */
        /* <DEDUP_REMOVED lines=11> */
[----:B-1----:R-:W3:Y:S04]  /*2ff60*/  LDL R12, [R1+0xe50] ;  /* 0x000e5000010c7983 */ /* 0x002ee80000100800 */
[----:B------:R-:W3:Y:S01]  /*2ff70*/  LDL R13, [R1+0xe58] ;  /* 0x000e5800010d7983 */ /* 0x000ee20000100800 */
[----:B--2---:R-:W-:-:S04]  /*2ff80*/  IMAD.WIDE R24, R23, 0x2, R14 ;  /* 0x0000000217187825 */ /* 0x004fc800078e020e */
        /* <DEDUP_REMOVED lines=8> */
[----:B------:R-:W-:-:S04]  /*30010*/  IMAD.WIDE R6, R7, 0x2, R14 ;  /* 0x0000000207067825 */ /* 0x000fc800078e020e */
[--C-:B-1----:R-:W-:Y:S01]  /*30020*/  IMAD.WIDE R22, R5, 0x2, R14.reuse ;  /* 0x0000000205167825 */ /* 0x102fe200078e020e */
[----:B------:R-:W-:Y:S04]  /*30030*/  STL.64 [R1+0xf00], R24 ;  /* 0x000f001801007387 */ /* 0x000fe80000100a00 */
[----:B------:R-:W2:Y:S04]  /*30040*/  LDL R11, [R1+0xeb0] ;  /* 0x000eb000010b7983 */ /* 0x000ea80000100800 */
[----:B------:R0:W-:Y:S04]  /*30050*/  STL.64 [R1+0xf18], R6 ;  /* 0x000f180601007387 */ /* 0x0001e80000100a00 */
[----:B0-----:R-:W2:Y:S04]  /*30060*/  LDL R7, [R1+0xec0] ;  /* 0x000ec00001077983 */ /* 0x001ea80000100800 */
[----:B------:R0:W-:Y:S04]  /*30070*/  STL.64 [R1+0xf30], R22 ;  /* 0x000f301601007387 */ /* 0x0001e80000100a00 */
[----:B------:R-:W2:Y:S01]  /*30080*/  LDL R5, [R1+0xec8] ;  /* 0x000ec80001057983 */ /* 0x000ea20000100800 */
[----:B----4-:R-:W-:-:S03]  /*30090*/  IMAD.WIDE R24, R2, 0x2, R14 ;  /* 0x0000000202187825 */ /* 0x010fc600078e020e */
[----:B------:R-:W4:Y:S04]  /*300a0*/  LDL R9, [R1+0xed8] ;  /* 0x000ed80001097983 */ /* 0x000f280000100800 */
[----:B------:R-:W-:Y:S01]  /*300b0*/  STL.64 [R1+0xf48], R24 ;  /* 0x000f481801007387 */ /* 0x000fe20000100a00 */
[----:B0-----:R-:W-:-:S03]  /*300c0*/  IMAD.WIDE R22, R28, 0x2, R14 ;  /* 0x000000021c167825 */ /* 0x001fc600078e020e */
[----:B------:R-:W4:Y:S04]  /*300d0*/  LDL R28, [R1+0xee0] ;  /* 0x000ee000011c7983 */ /* 0x000f280000100800 */
[----:B------:R0:W-:Y:S04]  /*300e0*/  STL.64 [R1+0xf58], R22 ;  /* 0x000f581601007387 */ /* 0x0001e80000100a00 */
[----:B------:R-:W4:Y:S04]  /*300f0*/  LDL R6, [R1+0xef0] ;  /* 0x000ef00001067983 */ /* 0x000f280000100800 */
[----:B------:R-:W4:Y:S01]  /*30100*/  LDL R2, [R1+0xef8] ;  /* 0x000ef80001027983 */ /* 0x000f220000100800 */
[----:B0-----:R-:W-:-:S05]  /*30110*/  IMAD.WIDE R22, R29, 0x2, R14 ;  /* 0x000000021d167825 */ /* 0x001fca00078e020e */
[----:B------:R0:W-:Y:S04]  /*30120*/  STL.64 [R1+0xf70], R22 ;  /* 0x000f701601007387 */ /* 0x0001e80000100a00 */
[----:B------:R-:W4:Y:S01]  /*30130*/  LDL R29, [R1+0xf08] ;  /* 0x000f0800011d7983 */ /* 0x000f220000100800 */
[----:B------:R-:W-:-:S05]  /*30140*/  IMAD.WIDE R20, R21, 0x2, R14 ;  /* 0x0000000215147825 */ /* 0x000fca00078e020e */
[----:B------:R1:W-:Y:S01]  /*30150*/  STL.64 [R1+0xf88], R20 ;  /* 0x000f881401007387 */ /* 0x0003e20000100a00 */
[----:B---3--:R-:W-:-:S04]  /*30160*/  IMAD.WIDE R24, R18, 0x2, R14 ;  /* 0x0000000212187825 */ /* 0x008fc800078e020e */
        /* <DEDUP_REMOVED lines=32> */
[----:B0-----:R-:W-:-:S03]  /*30370*/  IMAD.WIDE R12, R7, 0x2, R14 ;  /* 0x00000002070c7825 */ /* 0x001fc600078e020e */
[----:B------:R-:W2:Y:S01]  /*30380*/  LDL R7, [R1+0xf68] ;  /* 0x000f680001077983 */ /* 0x000ea20000100800 */
[----:B------:R-:W-:-:S03]  /*30390*/  IMAD.WIDE R10, R5, 0x2, R14 ;  /* 0x00000002050a7825 */ /* 0x000fc600078e020e */
[----:B------:R4:W-:Y:S04]  /*303a0*/  STL.64 [R1+0x10d0], R12 ;  /* 0x0010d00c01007387 */ /* 0x0009e80000100a00 */
[----:B------:R-:W2:Y:S04]  /*303b0*/  LDL R5, [R1+0xf78] ;  /* 0x000f780001057983 */ /* 0x000ea80000100800 */
[----:B------:R0:W-:Y:S01]  /*303c0*/  STL.64 [R1+0x10e8], R10 ;  /* 0x0010e80a01007387 */ /* 0x0001e20000100a00 */
[----:B----4-:R-:W-:-:S04]  /*303d0*/  IMAD.WIDE R12, R9, 0x2, R14 ;  /* 0x00000002090c7825 */ /* 0x010fc800078e020e */
[----:B------:R-:W-:-:S04]  /*303e0*/  IMAD.WIDE R16, R6, 0x2, R14 ;  /* 0x0000000206107825 */ /* 0x000fc800078e020e */
[--C-:B0-----:R-:W-:Y:S02]  /*303f0*/  IMAD.WIDE R10, R28, 0x2, R14.reuse ;  /* 0x000000021c0a7825 */ /* 0x101fe400078e020e */
        /* <DEDUP_REMOVED lines=40> */
[--C-:B0-----:R-:W-:Y:S01]  /*30680*/  IMAD.WIDE R22, R5, 0x2, R14.reuse ;  /* 0x0000000205167825 */ /* 0x101fe200078e020e */
[----:B------:R-:W-:Y:S04]  /*30690*/  STL.64 [R1+0x1218], R24 ;  /* 0x0012181801007387 */ /* 0x000fe80000100a00 */
[----:B------:R-:W2:Y:S04]  /*306a0*/  LDL R5, [R1+0x1060] ;  /* 0x0010600001057983 */ /* 0x000ea80000100800 */
[----:B------:R4:W-:Y:S04]  /*306b0*/  STL.64 [R1+0x1230], R22 ;  /* 0x0012301601007387 */ /* 0x0009e80000100a00 */
[----:B------:R-:W2:Y:S04]  /*306c0*/  LDL R8, [R1+0x1068] ;  /* 0x0010680001087983 */ /* 0x000ea80000100800 */
[----:B------:R-:W2:Y:S01]  /*306d0*/  LDL R7, [R1+0x1078] ;  /* 0x0010780001077983 */ /* 0x000ea20000100800 */
[----:B----4-:R-:W-:-:S04]  /*306e0*/  IMAD.WIDE R22, R28, 0x2, R14 ;  /* 0x000000021c167825 */ /* 0x010fc800078e020e */
        /* <DEDUP_REMOVED lines=46> */
[--C-:B------:R-:W-:Y:S02]  /*309d0*/  IMAD.WIDE R18, R8, 0x2, R14.reuse ;  /* 0x0000000208127825 */ /* 0x100fe400078e020e */
[----:B------:R0:W-:Y:S04]  /*309e0*/  STL.64 [R1+0x13d0], R16 ;  /* 0x0013d01001007387 */ /* 0x0001e80000100a00 */
[----:B------:R4:W-:Y:S04]  /*309f0*/  STL.64 [R1+0x13e8], R12 ;  /* 0x0013e80c01007387 */ /* 0x0009e80000100a00 */
[----:B------:R1:W-:Y:S04]  /*30a00*/  STL.64 [R1+0x1400], R18 ;  /* 0x0014001201007387 */ /* 0x0003e80000100a00 */
[----:B------:R-:W2:Y:S01]  /*30a10*/  LDL R21, [R1+0x1108] ;  /* 0x0011080001157983 */ /* 0x000ea20000100800 */
[----:B0-----:R-:W-:-:S04]  /*30a20*/  IMAD.WIDE R16, R7, 0x2, R14 ;  /* 0x0000000207107825 */ /* 0x001fc800078e020e */
[--C-:B----4-:R-:W-:Y:S01]  /*30a30*/  IMAD.WIDE R12, R28, 0x2, R14.reuse ;  /* 0x000000021c0c7825 */ /* 0x110fe200078e020e */
[----:B------:R0:W-:Y:S04]  /*30a40*/  STL.64 [R1+0x1418], R16 ;  /* 0x0014181001007387 */ /* 0x0001e80000100a00 */
[----:B-1----:R-:W4:Y:S04]  /*30a50*/  LDL R18, [R1+0x1110] ;  /* 0x0011100001127983 */ /* 0x002f280000100800 */
        /* <DEDUP_REMOVED lines=24> */
[----:B------:R3:W-:Y:S04]  /*30be0*/  STL.64 [R1+0x14b8], R24 ;  /* 0x0014b81801007387 */ /* 0x0007e80000100a00 */
[----:B------:R-:W4:Y:S01]  /*30bf0*/  LDL R2, [R1+0x11b0] ;  /* 0x0011b00001027983 */ /* 0x000f220000100800 */
[----:B0-----:R-:W-:-:S05]  /*30c00*/  IMAD.WIDE R22, R29, 0x2, R14 ;  /* 0x000000021d167825 */ /* 0x001fca00078e020e */
[----:B------:R0:W-:Y:S04]  /*30c10*/  STL.64 [R1+0x14d0], R22 ;  /* 0x0014d01601007387 */ /* 0x0001e80000100a00 */
[----:B------:R-:W4:Y:S04]  /*30c20*/  LDL R29, [R1+0x11c0] ;  /* 0x0011c000011d7983 */ /* 0x000f280000100800 */
[----:B------:R-:W4:Y:S01]  /*30c30*/  LDL R9, [R1+0x11c8] ;  /* 0x0011c80001097983 */ /* 0x000f220000100800 */
[----:B---3--:R-:W-:-:S04]  /*30c40*/  IMAD.WIDE R24, R3, 0x2, R14 ;  /* 0x0000000203187825 */ /* 0x008fc800078e020e */
[--C-:B0-----:R-:W-:Y:S01]  /*30c50*/  IMAD.WIDE R22, R4, 0x2, R14.reuse ;  /* 0x0000000204167825 */ /* 0x101fe200078e020e */
[----:B------:R-:W-:Y:S04]  /*30c60*/  STL.64 [R1+0x14e8], R24 ;  /* 0x0014e81801007387 */ /* 0x000fe80000100a00 */
[----:B------:R-:W3:Y:S04]  /*30c70*/  LDL R3, [R1+0x11d8] ;  /* 0x0011d80001037983 */ /* 0x000ee80000100800 */
[----:B------:R2:W-:Y:S04]  /*30c80*/  STL.64 [R1+0x1500], R22 ;  /* 0x0015001601007387 */ /* 0x0005e80000100a00 */
[----:B------:R-:W3:Y:S04]  /*30c90*/  LDL R6, [R1+0x11e0] ;  /* 0x0011e00001067983 */ /* 0x000ee80000100800 */
        /* <DEDUP_REMOVED lines=117> */
[----:B--2---:R-:W-:-:S04]  /*313f0*/  IMAD.WIDE R10, R4, 0x2, R14 ;  /* 0x00000002040a7825 */ /* 0x004fc800078e020e */
        /* <DEDUP_REMOVED lines=22> */
[----:B------:R-:W-:-:S05]  /*31560*/  IMAD.WIDE R16, R27, 0x2, R14 ;  /* 0x000000021b107825 */ /* 0x000fca00078e020e */
[----:B------:R0:W-:Y:S04]  /*31570*/  STL.64 [R1+0x25c0], R16 ;  /* 0x0025c01001007387 */ /* 0x0001e80000100a00 */
[----:B------:R1:W-:Y:S01]  /*31580*/  STL.64 [R1+0x25d0], R12 ;  /* 0x0025d00c01007387 */ /* 0x0003e20000100a00 */
[----:B0-----:R-:W-:-:S04]  /*31590*/  IMAD.WIDE R16, R8, 0x2, R14 ;  /* 0x0000000208107825 */ /* 0x001fc800078e020e */
[----:B-1----:R-:W-:-:S04]  /*315a0*/  IMAD.WIDE R12, R2, 0x2, R14 ;  /* 0x00000002020c7825 */ /* 0x002fc800078e020e */
[--C-:B---3--:R-:W-:Y:S01]  /*315b0*/  IMAD.WIDE R2, R3, 0x2, R14.reuse ;  /* 0x0000000203027825 */ /* 0x108fe200078e020e */
[----:B------:R0:W-:Y:S04]  /*315c0*/  STL.64 [R1+0x25e0], R16 ;  /* 0x0025e01001007387 */ /* 0x0001e80000100a00 */
        /* <DEDUP_REMOVED lines=26> */
[----:B------:R-:W2:Y:S04]  /*31770*/  LDL R11, [R1+0x1498] ;  /* 0x00149800010b7983 */ /* 0x000ea80000100800 */
[----:B------:R-:W-:Y:S04]  /*31780*/  STL.64 [R1+0x2660], R24 ;  /* 0x0026601801007387 */ /* 0x000fe80000100a00 */
[----:B------:R-:W2:Y:S01]  /*31790*/  LDL R4, [R1+0x14a8] ;  /* 0x0014a80001047983 */ /* 0x000ea20000100800 */
[----:B0-----:R-:W-:-:S05]  /*317a0*/  IMAD.WIDE R22, R5, 0x2, R14 ;  /* 0x0000000205167825 */ /* 0x001fca00078e020e */
[----:B------:R4:W-:Y:S04]  /*317b0*/  STL.64 [R1+0x2670], R22 ;  /* 0x0026701601007387 */ /* 0x0009e80000100a00 */
[----:B------:R-:W2:Y:S04]  /*317c0*/  LDL R5, [R1+0x14b0] ;  /* 0x0014b00001057983 */ /* 0x000ea80000100800 */
[----:B------:R-:W2:Y:S01]  /*317d0*/  LDL R9, [R1+0x14c0] ;  /* 0x0014c00001097983 */ /* 0x000ea20000100800 */
[----:B----4-:R-:W-:-:S04]  /*317e0*/  IMAD.WIDE R22, R7, 0x2, R14 ;  /* 0x0000000207167825 */ /* 0x010fc800078e020e */
[--C-:B------:R-:W-:Y:S01]  /*317f0*/  IMAD.WIDE R6, R28, 0x2, R14.reuse ;  /* 0x000000021c067825 */ /* 0x100fe200078e020e */
[----:B------:R0:W-:Y:S04]  /*31800*/  STL.64 [R1+0x2680], R22 ;  /* 0x0026801601007387 */ /* 0x0001e80000100a00 */
[----:B------:R-:W4:Y:S04]  /*31810*/  LDL R28, [R1+0x14c8] ;  /* 0x0014c800011c7983 */ /* 0x000f280000100800 */
[----:B------:R1:W-:Y:S01]  /*31820*/  STL.64 [R1+0x2690], R6 ;  /* 0x0026900601007387 */ /* 0x0003e20000100a00 */
[----:B0-----:R-:W-:-:S03]  /*31830*/  IMAD.WIDE R22, R29, 0x2, R14 ;  /* 0x000000021d167825 */ /* 0x001fc600078e020e */
[----:B-1----:R-:W4:Y:S04]  /*31840*/  LDL R6, [R1+0x14d8] ;  /* 0x0014d80001067983 */ /* 0x002f280000100800 */
[----:B------:R-:W4:Y:S04]  /*31850*/  LDL R7, [R1+0x14e0] ;  /* 0x0014e00001077983 */ /* 0x000f280000100800 */
[----:B------:R0:W-:Y:S04]  /*31860*/  STL.64 [R1+0x26a0], R22 ;  /* 0x0026a01601007387 */ /* 0x0001e80000100a00 */
[----:B------:R-:W4:Y:S01]  /*31870*/  LDL R29, [R1+0x14f0] ;  /* 0x0014f000011d7983 */ /* 0x000f220000100800 */
[----:B---3--:R-:W-:-:S04]  /*31880*/  IMAD.WIDE R24, R21, 0x2, R14 ;  /* 0x0000000215187825 */ /* 0x008fc800078e020e */
[----:B0-----:R-:W-:-:S04]  /*31890*/  IMAD.WIDE R22, R18, 0x2, R14 ;  /* 0x0000000212167825 */ /* 0x001fc800078e020e */
[--C-:B------:R-:W-:Y:S01]  /*318a0*/  IMAD.WIDE R20, R19, 0x2, R14.reuse ;  /* 0x0000000213147825 */ /* 0x100fe200078e020e */
[----:B------:R-:W-:Y:S04]  /*318b0*/  STL.64 [R1+0x26b0], R24 ;  /* 0x0026b01801007387 */ /* 0x000fe80000100a00 */
[----:B------:R-:W-:Y:S01]  /*318c0*/  STL.64 [R1+0x26c0], R22 ;  /* 0x0026c01601007387 */ /* 0x000fe20000100a00 */
[----:B------:R-:W-:-:S04]  /*318d0*/  IMAD.WIDE R18, R16, 0x2, R14 ;  /* 0x0000000210127825 */ /* 0x000fc800078e020e */
[--C-:B------:R-:W-:Y:S01]  /*318e0*/  IMAD.WIDE R16, R17, 0x2, R14.reuse ;  /* 0x0000000211107825 */ /* 0x100fe200078e020e */
[----:B------:R0:W-:Y:S04]  /*318f0*/  STL.64 [R1+0x26d0], R20 ;  /* 0x0026d01401007387 */ /* 0x0001e80000100a00 */
[----:B------:R1:W-:Y:S04]  /*31900*/  STL.64 [R1+0x26e0], R18 ;  /* 0x0026e01201007387 */ /* 0x0003e80000100a00 */
[----:B------:R3:W-:Y:S01]  /*31910*/  STL.64 [R1+0x26f0], R16 ;  /* 0x0026f01001007387 */ /* 0x0007e20000100a00 */
[----:B0-----:R-:W-:-:S04]  /*31920*/  IMAD.WIDE R20, R12, 0x2, R14 ;  /* 0x000000020c147825 */ /* 0x001fc800078e020e */
[----:B-1----:R-:W-:-:S04]  /*31930*/  IMAD.WIDE R18, R13, 0x2, R14 ;  /* 0x000000020d127825 */ /* 0x002fc800078e020e */
[----:B---3--:R-:W-:-:S04]  /*31940*/  IMAD.WIDE R16, R10, 0x2, R14 ;  /* 0x000000020a107825 */ /* 0x008fc800078e020e */
        /* <DEDUP_REMOVED lines=8> */
[----:B------:R-:W-:Y:S04]  /*319d0*/  STL.64 [R1+0x2740], R18 ;  /* 0x0027401201007387 */ /* 0x000fe80000100a00 */
[----:B------:R-:W-:Y:S04]  /*319e0*/  STL.64 [R1+0x2750], R16 ;  /* 0x0027501001007387 */ /* 0x000fe80000100a00 */
[----:B------:R-:W3:Y:S01]  /*319f0*/  LDL R23, [R1+0x14f8] ;  /* 0x0014f80001177983 */ /* 0x000ee20000100800 */
[----:B------:R-:W-:-:S03]  /*31a00*/  IMAD.WIDE R2, R3, 0x2, R14 ;  /* 0x0000000203027825 */ /* 0x000fc600078e020e */
[----:B------:R-:W-:Y:S04]  /*31a10*/  STL.64 [R1+0x2760], R12 ;  /* 0x0027600c01007387 */ /* 0x000fe80000100a00 */
[----:B------:R-:W3:Y:S04]  /*31a20*/  LDL R20, [R1+0x1508] ;  /* 0x0015080001147983 */ /* 0x000ee80000100800 */
[----:B------:R0:W-:Y:S04]  /*31a30*/  STL.64 [R1+0x2770], R2 ;  /* 0x0027700201007387 */ /* 0x0001e80000100a00 */
[----:B------:R-:W3:Y:S04]  /*31a40*/  LDL R26, [R1+0x1510] ;  /* 0x00151000011a7983 */ /* 0x000ee80000100800 */
[----:B------:R-:W3:Y:S04]  /*31a50*/  LDL R27, [R1+0xb88] ;  /* 0x000b8800011b7983 */ /* 0x000ee80000100800 */
[----:B------:R-:W3:Y:S04]  /*31a60*/  LDL R8, [R1+0xb64] ;  /* 0x000b640001087983 */ /* 0x000ee80000100800 */
[----:B0-----:R-:W3:Y:S04]  /*31a70*/  LDL R2, [R1+0xb60] ;  /* 0x000b600001027983 */ /* 0x001ee80000100800 */
[----:B------:R-:W3:Y:S01]  /*31a80*/  LDL R3, [R1+0xb4c] ;  /* 0x000b4c0001037983 */ /* 0x000ee20000100800 */
[----:B--2---:R-:W-:-:S04]  /*31a90*/  IMAD.WIDE R16, R11, 0x2, R14 ;  /* 0x000000020b107825 */ /* 0x004fc800078e020e */
[--C-:B------:R-:W-:Y:S01]  /*31aa0*/  IMAD.WIDE R12, R4, 0x2, R14.reuse ;  /* 0x00000002040c7825 */ /* 0x100fe200078e020e */
[----:B------:R-:W-:Y:S04]  /*31ab0*/  STL.64 [R1+0x2780], R16 ;  /* 0x0027801001007387 */ /* 0x000fe80000100a00 */
[----:B------:R-:W2:Y:S04]  /*31ac0*/  LDL R4, [R1+0xb48] ;  /* 0x000b480001047983 */ /* 0x000ea80000100800 */
[----:B------:R0:W-:Y:S01]  /*31ad0*/  STL.64 [R1+0x2790], R12 ;  /* 0x0027900c01007387 */ /* 0x0001e20000100a00 */
[----:B------:R-:W-:-:S04]  /*31ae0*/  IMAD.WIDE R10, R5, 0x2, R14 ;  /* 0x00000002050a7825 */ /* 0x000fc800078e020e */
[--C-:B0-----:R-:W-:Y:S01]  /*31af0*/  IMAD.WIDE R12, R9, 0x2, R14.reuse ;  /* 0x00000002090c7825 */ /* 0x101fe200078e020e */
[----:B------:R-:W2:Y:S04]  /*31b00*/  LDL R5, [R1+0xb24] ;  /* 0x000b240001057983 */ /* 0x000ea80000100800 */
[----:B------:R4:W-:Y:S02]  /*31b10*/  STL.64 [R1+0x27a0], R10 ;  /* 0x0027a00a01007387 */ /* 0x0009e40000100a00 */
[--C-:B----4-:R-:W-:Y:S02]  /*31b20*/  IMAD.WIDE R10, R28, 0x2, R14.reuse ;  /* 0x000000021c0a7825 */ /* 0x110fe400078e020e */
[----:B------:R-:W4:Y:S04]  /*31b30*/  LDL R28, [R1+0xb20] ;  /* 0x000b2000011c7983 */ /* 0x000f280000100800 */
[----:B------:R0:W-:Y:S04]  /*31b40*/  STL.64 [R1+0x27b0], R12 ;  /* 0x0027b00c01007387 */ /* 0x0001e80000100a00 */
[----:B------:R1:W-:Y:S01]  /*31b50*/  STL.64 [R1+0x27c0], R10 ;  /* 0x0027c00a01007387 */ /* 0x0003e20000100a00 */
[----:B0-----:R-:W-:-:S04]  /*31b60*/  IMAD.WIDE R12, R6, 0x2, R14 ;  /* 0x00000002060c7825 */ /* 0x001fc800078e020e */
[----:B-1----:R-:W-:-:S04]  /*31b70*/  IMAD.WIDE R10, R7, 0x2, R14 ;  /* 0x00000002070a7825 */ /* 0x002fc800078e020e */
[--C-:B------:R-:W-:Y:S01]  /*31b80*/  IMAD.WIDE R6, R29, 0x2, R14.reuse ;  /* 0x000000021d067825 */ /* 0x100fe200078e020e */
[----:B------:R0:W-:Y:S04]  /*31b90*/  STL.64 [R1+0x27d0], R12 ;  /* 0x0027d00c01007387 */ /* 0x0001e80000100a00 */
        /* <DEDUP_REMOVED lines=12> */
[----:B------:R-:W4:Y:S04]  /*31c60*/  LDL R11, [R1+0xa6c] ;  /* 0x000a6c00010b7983 */ /* 0x000f280000100800 */
[----:B------:R-:W4:Y:S04]  /*31c70*/  LDL R6, [R1+0xa44] ;  /* 0x000a440001067983 */ /* 0x000f280000100800 */
        /* <DEDUP_REMOVED lines=19> */
[----:B--2---:R-:W-:-:S05]  /*31db0*/  IMAD.WIDE R24, R4, 0x2, R14 ;  /* 0x0000000204187825 */ /* 0x004fca00078e020e */
[----:B------:R-:W-:Y:S04]  /*31dc0*/  STL.64 [R1+0x2870], R24 ;  /* 0x0028701801007387 */ /* 0x000fe80000100a00 */
[----:B------:R-:W2:Y:S01]  /*31dd0*/  LDL R4, [R1+0x9d0] ;  /* 0x0009d00001047983 */ /* 0x000ea20000100800 */
[----:B0-----:R-:W-:-:S05]  /*31de0*/  IMAD.WIDE R22, R5, 0x2, R14 ;  /* 0x0000000205167825 */ /* 0x001fca00078e020e */
[----:B------:R4:W-:Y:S04]  /*31df0*/  STL.64 [R1+0x2880], R22 ;  /* 0x0028801601007387 */ /* 0x0009e80000100a00 */
[----:B------:R-:W2:Y:S04]  /*31e00*/  LDL R8, [R1+0x9ac] ;  /* 0x0009ac0001087983 */ /* 0x000ea80000100800 */
[----:B------:R-:W2:Y:S01]  /*31e10*/  LDL R5, [R1+0x9a8] ;  /* 0x0009a80001057983 */ /* 0x000ea20000100800 */
[----:B----4-:R-:W-:-:S05]  /*31e20*/  IMAD.WIDE R22, R28, 0x2, R14 ;  /* 0x000000021c167825 */ /* 0x010fca00078e020e */
[----:B------:R0:W-:Y:S04]  /*31e30*/  STL.64 [R1+0x2890], R22 ;  /* 0x0028901601007387 */ /* 0x0001e80000100a00 */
[----:B------:R-:W4:Y:S01]  /*31e40*/  LDL R28, [R1+0x994] ;  /* 0x00099400011c7983 */ /* 0x000f220000100800 */
[----:B0-----:R-:W-:-:S04]  /*31e50*/  IMAD.WIDE R22, R21, 0x2, R14 ;  /* 0x0000000215167825 */ /* 0x001fc800078e020e */
[----:B------:R-:W-:-:S04]  /*31e60*/  IMAD.WIDE R20, R18, 0x2, R14 ;  /* 0x0000000212147825 */ /* 0x000fc800078e020e */
[--C-:B------:R-:W-:Y:S01]  /*31e70*/  IMAD.WIDE R18, R19, 0x2, R14.reuse ;  /* 0x0000000213127825 */ /* 0x100fe200078e020e */
[----:B------:R0:W-:Y:S04]  /*31e80*/  STL.64 [R1+0x28a0], R22 ;  /* 0x0028a01601007387 */ /* 0x0001e80000100a00 */
[----:B------:R1:W-:Y:S04]  /*31e90*/  STL.64 [R1+0x28b0], R20 ;  /* 0x0028b01401007387 */ /* 0x0003e80000100a00 */
[----:B------:R1:W-:Y:S01]  /*31ea0*/  STL.64 [R1+0x28c0], R18 ;  /* 0x0028c01201007387 */ /* 0x0003e20000100a00 */
[----:B0-----:R-:W-:-:S04]  /*31eb0*/  IMAD.WIDE R22, R16, 0x2, R14 ;  /* 0x0000000210167825 */ /* 0x001fc800078e020e */
[----:B-1----:R-:W-:-:S04]  /*31ec0*/  IMAD.WIDE R20, R17, 0x2, R14 ;  /* 0x0000000211147825 */ /* 0x002fc800078e020e */
[----:B------:R-:W-:-:S04]  /*31ed0*/  IMAD.WIDE R18, R12, 0x2, R14 ;  /* 0x000000020c127825 */ /* 0x000fc800078e020e */
[----:B------:R-:W-:-:S04]  /*31ee0*/  IMAD.WIDE R16, R13, 0x2, R14 ;  /* 0x000000020d107825 */ /* 0x000fc800078e020e */
[--C-:B------:R-:W-:Y:S01]  /*31ef0*/  IMAD.WIDE R12, R10, 0x2, R14.reuse ;  /* 0x000000020a0c7825 */ /* 0x100fe200078e020e */
[----:B------:R-:W-:Y:S04]  /*31f00*/  STL.64 [R1+0x28d0], R22 ;  /* 0x0028d01601007387 */ /* 0x000fe80000100a00 */
        /* <DEDUP_REMOVED lines=11> */
[----:B------:R-:W-:Y:S04]  /*31fc0*/  STL.64 [R1+0x2940], R12 ;  /* 0x0029400c01007387 */ /* 0x000fe80000100a00 */
[----:B------:R-:W4:Y:S04]  /*31fd0*/  LDL R23, [R1+0x990] ;  /* 0x0009900001177983 */ /* 0x000f280000100800 */
[----:B------:R0:W-:Y:S04]  /*31fe0*/  STL.64 [R1+0x2950], R10 ;  /* 0x0029500a01007387 */ /* 0x0001e80000100a00 */
[----:B------:R-:W4:Y:S04]  /*31ff0*/  LDL R20, [R1+0x96c] ;  /* 0x00096c0001147983 */ /* 0x000f280000100800 */
[----:B------:R1:W-:Y:S04]  /*32000*/  STL.64 [R1+0x2960], R6 ;  /* 0x0029600601007387 */ /* 0x0003e80000100a00 */
[----:B------:R-:W4:Y:S04]  /*32010*/  LDL R9, [R1+0x944] ;  /* 0x0009440001097983 */ /* 0x000f280000100800 */
[----:B------:R-:W4:Y:S04]  /*32020*/  LDL R29, [R1+0x918] ;  /* 0x00091800011d7983 */ /* 0x000f280000100800 */
[----:B0-----:R-:W4:Y:S04]  /*32030*/  LDL R11, [R1+0x968] ;  /* 0x00096800010b7983 */ /* 0x001f280000100800 */
[----:B-1----:R-:W4:Y:S04]  /*32040*/  LDL R6, [R1+0x940] ;  /* 0x0009400001067983 */ /* 0x002f280000100800 */
[----:B------:R-:W4:Y:S01]  /*32050*/  LDL R7, [R1+0x91c] ;  /* 0x00091c0001077983 */ /* 0x000f220000100800 */
        /* <DEDUP_REMOVED lines=10> */
[----:B------:R-:W2:Y:S04]  /*32100*/  LDL R4, [R1+0x8dc] ;  /* 0x0008dc0001047983 */ /* 0x000ea80000100800 */
[----:B------:R0:W-:Y:S04]  /*32110*/  STL.64 [R1+0x29a0], R16 ;  /* 0x0029a01001007387 */ /* 0x0001e80000100a00 */
[----:B------:R4:W-:Y:S01]  /*32120*/  STL.64 [R1+0x29b0], R12 ;  /* 0x0029b00c01007387 */ /* 0x0009e20000100a00 */
[----:B------:R-:W-:-:S04]  /*32130*/  IMAD.WIDE R18, R8, 0x2, R14 ;  /* 0x0000000208127825 */ /* 0x000fc800078e020e */
[--C-:B0-----:R-:W-:Y:S01]  /*32140*/  IMAD.WIDE R16, R5, 0x2, R14.reuse ;  /* 0x0000000205107825 */ /* 0x101fe200078e020e */
[----:B------:R0:W-:Y:S04]  /*32150*/  STL.64 [R1+0x29c0], R18 ;  /* 0x0029c01201007387 */ /* 0x0001e80000100a00 */
[----:B------:R-:W2:Y:S04]  /*32160*/  LDL R21, [R1+0x8d8] ;  /* 0x0008d80001157983 */ /* 0x000ea80000100800 */
[----:B------:R1:W-:Y:S01]  /*32170*/  STL.64 [R1+0x29d0], R16 ;  /* 0x0029d01001007387 */ /* 0x0003e20000100a00 */
[----:B----4-:R-:W-:-:S03]  /*32180*/  IMAD.WIDE R12, R28, 0x2, R14 ;  /* 0x000000021c0c7825 */ /* 0x010fc600078e020e */
[----:B0-----:R-:W4:Y:S04]  /*32190*/  LDL R18, [R1+0x8b4] ;  /* 0x0008b40001127983 */ /* 0x001f280000100800 */
[----:B------:R0:W-:Y:S04]  /*321a0*/  STL.64 [R1+0x29e0], R12 ;  /* 0x0029e00c01007387 */ /* 0x0001e80000100a00 */
[----:B------:R-:W4:Y:S04]  /*321b0*/  LDL R19, [R1+0x8b0] ;  /* 0x0008b00001137983 */ /* 0x000f280000100800 */
[----:B-1----:R-:W4:Y:S04]  /*321c0*/  LDL R16, [R1+0x88c] ;  /* 0x00088c0001107983 */ /* 0x002f280000100800 */
        /* <DEDUP_REMOVED lines=19> */
[----:B------:R-:W-:Y:S04]  /*32300*/  STL.64 [R1+0x2a30], R24 ;  /* 0x002a301801007387 */ /* 0x000fe80000100a00 */
[----:B------:R-:W4:Y:S01]  /*32310*/  LDL R11, [R1+0x7d4] ;  /* 0x0007d400010b7983 */ /* 0x000f220000100800 */
[----:B------:R-:W-:-:S03]  /*32320*/  IMAD.WIDE R6, R29, 0x2, R14 ;  /* 0x000000021d067825 */ /* 0x000fc600078e020e */
[----:B------:R3:W-:Y:S04]  /*32330*/  STL.64 [R1+0x2a40], R22 ;  /* 0x002a401601007387 */ /* 0x0007e80000100a00 */
[----:B------:R-:W4:Y:S04]  /*32340*/  LDL R9, [R1+0x7d0] ;  /* 0x0007d00001097983 */ /* 0x000f280000100800 */
[----:B------:R0:W-:Y:S04]  /*32350*/  STL.64 [R1+0x2a50], R6 ;  /* 0x002a500601007387 */ /* 0x0001e80000100a00 */
[----:B------:R-:W4:Y:S01]  /*32360*/  LDL R29, [R1+0x7bc] ;  /* 0x0007bc00011d7983 */ /* 0x000f220000100800 */
[----:B---3--:R-:W-:-:S04]  /*32370*/  IMAD.WIDE R22, R2, 0x2, R14 ;  /* 0x0000000202167825 */ /* 0x008fc800078e020e */
[--C-:B------:R-:W-:Y:S01]  /*32380*/  IMAD.WIDE R2, R3, 0x2, R14.reuse ;  /* 0x0000000203027825 */ /* 0x100fe200078e020e */
[----:B0-----:R-:W3:Y:S04]  /*32390*/  LDL R6, [R1+0x7b8] ;  /* 0x0007b80001067983 */ /* 0x001ee80000100800 */
        /* <DEDUP_REMOVED lines=11> */
[----:B0-----:R-:W-:-:S04]  /*32450*/  IMAD.WIDE R22, R19, 0x2, R14 ;  /* 0x0000000213167825 */ /* 0x001fc800078e020e */
[----:B-1----:R-:W-:-:S04]  /*32460*/  IMAD.WIDE R20, R16, 0x2, R14 ;  /* 0x0000000210147825 */ /* 0x002fc800078e020e */
[--C-:B------:R-:W-:Y:S01]  /*32470*/  IMAD.WIDE R18, R17, 0x2, R14.reuse ;  /* 0x0000000211127825 */ /* 0x100fe200078e020e */
[----:B------:R-:W-:Y:S04]  /*32480*/  STL.64 [R1+0x2aa0], R24 ;  /* 0x002aa01801007387 */ /* 0x000fe80000100a00 */
[----:B------:R-:W-:Y:S04]  /*32490*/  STL.64 [R1+0x2ab0], R22 ;  /* 0x002ab01601007387 */ /* 0x000fe80000100a00 */
[----:B------:R-:W-:Y:S04]  /*324a0*/  STL.64 [R1+0x2ac0], R20 ;  /* 0x002ac01401007387 */ /* 0x000fe80000100a00 */
[----:B------:R0:W-:Y:S01]  /*324b0*/  STL.64 [R1+0x2ad0], R18 ;  /* 0x002ad01201007387 */ /* 0x0001e20000100a00 */
[----:B------:R-:W-:-:S04]  /*324c0*/  IMAD.WIDE R16, R12, 0x2, R14 ;  /* 0x000000020c107825 */ /* 0x000fc800078e020e */
[--C-:B------:R-:W-:Y:S01]  /*324d0*/  IMAD.WIDE R12, R13, 0x2, R14.reuse ;  /* 0x000000020d0c7825 */ /* 0x100fe200078e020e */
[----:B------:R1:W-:Y:S04]  /*324e0*/  STL.64 [R1+0x2ae0], R16 ;  /* 0x002ae01001007387 */ /* 0x0003e80000100a00 */
[----:B------:R4:W-:Y:S01]  /*324f0*/  STL.64 [R1+0x2af0], R12 ;  /* 0x002af00c01007387 */ /* 0x0009e20000100a00 */
[----:B0-----:R-:W-:-:S05]  /*32500*/  IMAD.WIDE R18, R10, 0x2, R14 ;  /* 0x000000020a127825 */ /* 0x001fca00078e020e */
[----:B------:R0:W-:Y:S01]  /*32510*/  STL.64 [R1+0x2b00], R18 ;  /* 0x002b001201007387 */ /* 0x0001e20000100a00 */
[----:B-1----:R-:W-:-:S04]  /*32520*/  IMAD.WIDE R16, R26, 0x2, R14 ;  /* 0x000000021a107825 */ /* 0x002fc800078e020e */
[--C-:B----4-:R-:W-:Y:S01]  /*32530*/  IMAD.WIDE R12, R27, 0x2, R14.reuse ;  /* 0x000000021b0c7825 */ /* 0x110fe200078e020e */
[----:B------:R1:W-:Y:S04]  /*32540*/  STL.64 [R1+0x2b10], R16 ;  /* 0x002b101001007387 */ /* 0x0003e80000100a00 */
[----:B------:R4:W-:Y:S01]  /*32550*/  STL.64 [R1+0x2b20], R12 ;  /* 0x002b200c01007387 */ /* 0x0009e20000100a00 */
[----:B0-----:R-:W-:-:S05]  /*32560*/  IMAD.WIDE R18, R8, 0x2, R14 ;  /* 0x0000000208127825 */ /* 0x001fca00078e020e */
[----:B------:R-:W-:Y:S04]  /*32570*/  STL.64 [R1+0x2b30], R18 ;  /* 0x002b301201007387 */ /* 0x000fe80000100a00 */
[----:B------:R-:W2:Y:S01]  /*32580*/  LDL R23, [R1+0x744] ;  /* 0x0007440001177983 */ /* 0x000ea20000100800 */
[----:B-1----:R-:W-:-:S04]  /*32590*/  IMAD.WIDE R16, R5, 0x2, R14 ;  /* 0x0000000205107825 */ /* 0x002fc800078e020e */
[--C-:B----4-:R-:W-:Y:S01]  /*325a0*/  IMAD.WIDE R12, R28, 0x2, R14.reuse ;  /* 0x000000021c0c7825 */ /* 0x110fe200078e020e */
        /* <DEDUP_REMOVED lines=11> */
[----:B------:R-:W4:Y:S01]  /*32660*/  LDL R9, [R1+0x6b4] ;  /* 0x0006b40001097983 */ /* 0x000f220000100800 */
[----:B------:R-:W-:-:S03]  /*32670*/  IMAD.WIDE R10, R29, 0x2, R14 ;  /* 0x000000021d0a7825 */ /* 0x000fc600078e020e */
[----:B------:R3:W-:Y:S04]  /*32680*/  STL.64 [R1+0x2b70], R12 ;  /* 0x002b700c01007387 */ /* 0x0007e80000100a00 */
[----:B------:R-:W4:Y:S04]  /*32690*/  LDL R29, [R1+0x6b0] ;  /* 0x0006b000011d7983 */ /* 0x000f280000100800 */
[----:B------:R0:W-:Y:S01]  /*326a0*/  STL.64 [R1+0x2b80], R10 ;  /* 0x002b800a01007387 */ /* 0x0001e20000100a00 */
[----:B---3--:R-:W-:-:S04]  /*326b0*/  IMAD.WIDE R12, R6, 0x2, R14 ;  /* 0x00000002060c7825 */ /* 0x008fc800078e020e */
[--C-:B0-----:R-:W-:Y:S01]  /*326c0*/  IMAD.WIDE R10, R7, 0x2, R14.reuse ;  /* 0x00000002070a7825 */ /* 0x101fe200078e020e */
        /* <DEDUP_REMOVED lines=22> */
[----:B------:R-:W-:-:S05]  /*32830*/  IMAD.WIDE R24, R23, 0x2, R14 ;  /* 0x0000000217187825 */ /* 0x000fca00078e020e */
[----:B------:R0:W-:Y:S01]  /*32840*/  STL.64 [R1+0x2be0], R24 ;  /* 0x002be01801007387 */ /* 0x0001e20000100a00 */
[----:B----4-:R-:W-:-:S05]  /*32850*/  IMAD.WIDE R22, R20, 0x2, R14 ;  /* 0x0000000214167825 */ /* 0x010fca00078e020e */
[----:B------:R1:W-:Y:S01]  /*32860*/  STL.64 [R1+0x2bf0], R22 ;  /* 0x002bf01601007387 */ /* 0x0003e20000100a00 */
[----:B0-----:R-:W-:-:S05]  /*32870*/  IMAD.WIDE R24, R26, 0x2, R14 ;  /* 0x000000021a187825 */ /* 0x001fca00078e020e */
[----:B------:R0:W-:Y:S01]  /*32880*/  STL.64 [R1+0x2c00], R24 ;  /* 0x002c001801007387 */ /* 0x0001e20000100a00 */
[----:B-1----:R-:W-:-:S04]  /*32890*/  IMAD.WIDE R22, R27, 0x2, R14 ;  /* 0x000000021b167825 */ /* 0x002fc800078e020e */
[--C-:B------:R-:W-:Y:S01]  /*328a0*/  IMAD.WIDE R26, R8, 0x2, R14.reuse ;  /* 0x00000002081a7825 */ /* 0x100fe200078e020e */
[----:B------:R1:W-:Y:S04]  /*328b0*/  STL.64 [R1+0x2c10], R22 ;  /* 0x002c101601007387 */ /* 0x0003e80000100a00 */
[----:B------:R4:W-:Y:S01]  /*328c0*/  STL.64 [R1+0x2c20], R26 ;  /* 0x002c201a01007387 */ /* 0x0009e20000100a00 */
[----:B0-----:R-:W-:-:S04]  /*328d0*/  IMAD.WIDE R24, R5, 0x2, R14 ;  /* 0x0000000205187825 */ /* 0x001fc800078e020e */
[--C-:B-1----:R-:W-:Y:S01]  /*328e0*/  IMAD.WIDE R22, R28, 0x2, R14.reuse ;  /* 0x000000021c167825 */ /* 0x102fe200078e020e */
[----:B----4-:R-:W4:Y:S04]  /*328f0*/  LDL R26, [R1+0x594] ;  /* 0x00059400011a7983 */ /* 0x010f280000100800 */
[----:B------:R-:W-:Y:S04]  /*32900*/  STL.64 [R1+0x2c30], R24 ;  /* 0x002c301801007387 */ /* 0x000fe80000100a00 */
[----:B------:R-:W4:Y:S04]  /*32910*/  LDL R5, [R1+0x590] ;  /* 0x0005900001057983 */ /* 0x000f280000100800 */
[----:B------:R0:W-:Y:S04]  /*32920*/  STL.64 [R1+0x2c40], R22 ;  /* 0x002c401601007387 */ /* 0x0001e80000100a00 */
[----:B------:R-:W4:Y:S04]  /*32930*/  LDL R28, [R1+0x56c] ;  /* 0x00056c00011c7983 */ /* 0x000f280000100800 */
[----:B------:R-:W4:Y:S01]  /*32940*/  LDL R27, [R1+0x568] ;  /* 0x00056800011b7983 */ /* 0x000f220000100800 */
[----:B0-----:R-:W-:-:S04]  /*32950*/  IMAD.WIDE R22, R9, 0x2, R14 ;  /* 0x0000000209167825 */ /* 0x001fc800078e020e */
[--C-:B------:R-:W-:Y:S01]  /*32960*/  IMAD.WIDE R8, R29, 0x2, R14.reuse ;  /* 0x000000021d087825 */ /* 0x100fe200078e020e */
[----:B------:R3:W-:Y:S04]  /*32970*/  STL.64 [R1+0x2c50], R22 ;  /* 0x002c501601007387 */ /* 0x0007e80000100a00 */
[----:B------:R-:W4:Y:S04]  /*32980*/  LDL R29, [R1+0x554] ;  /* 0x00055400011d7983 */ /* 0x000f280000100800 */
[----:B------:R0:W-:Y:S01]  /*32990*/  STL.64 [R1+0x2c60], R8 ;  /* 0x002c600801007387 */ /* 0x0001e20000100a00 */
[----:B---3--:R-:W-:-:S03]  /*329a0*/  IMAD.WIDE R22, R6, 0x2, R14 ;  /* 0x0000000206167825 */ /* 0x008fc600078e020e */
[----:B0-----:R-:W3:Y:S04]  /*329b0*/  LDL R8, [R1+0x550] ;  /* 0x0005500001087983 */ /* 0x001ee80000100800 */
[----:B------:R-:W3:Y:S04]  /*329c0*/  LDL R9, [R1+0x52c] ;  /* 0x00052c0001097983 */ /* 0x000ee80000100800 */
        /* <DEDUP_REMOVED lines=48> */
[----:B---3--:R-:W-:-:S04]  /*32cd0*/  IMAD.WIDE R16, R8, 0x2, R14 ;  /* 0x0000000208107825 */ /* 0x008fc800078e020e */
[----:B0-----:R-:W-:-:S04]  /*32ce0*/  IMAD.WIDE R12, R9, 0x2, R14 ;  /* 0x00000002090c7825 */ /* 0x001fc800078e020e */
[--C-:B------:R-:W-:Y:S01]  /*32cf0*/  IMAD.WIDE R8, R6, 0x2, R14.reuse ;  /* 0x0000000206087825 */ /* 0x100fe200078e020e */
        /* <DEDUP_REMOVED lines=25> */
[----:B-1----:R-:W-:-:S04]  /*32e90*/  IMAD.WIDE R22, R3, 0x2, R14 ;  /* 0x0000000203167825 */ /* 0x002fc800078e020e */
[--C-:B------:R-:W-:Y:S01]  /*32ea0*/  IMAD.WIDE R2, R4, 0x2, R14.reuse ;  /* 0x0000000204027825 */ /* 0x100fe200078e020e */
[----:B------:R-:W-:Y:S04]  /*32eb0*/  STL.64 [R1+0x2e10], R24 ;  /* 0x002e101801007387 */ /* 0x000fe80000100a00 */
[----:B------:R-:W2:Y:S04]  /*32ec0*/  LDL R11, [R1+0x488] ;  /* 0x00048800010b7983 */ /* 0x000ea80000100800 */
[----:B------:R-:W-:Y:S04]  /*32ed0*/  STL.64 [R1+0x2e20], R22 ;  /* 0x002e201601007387 */ /* 0x000fe80000100a00 */
[----:B------:R-:W2:Y:S04]  /*32ee0*/  LDL R7, [R1+0x484] ;  /* 0x0004840001077983 */ /* 0x000ea80000100800 */
[----:B------:R0:W-:Y:S04]  /*32ef0*/  STL.64 [R1+0x2e30], R2 ;  /* 0x002e300201007387 */ /* 0x0001e80000100a00 */
[----:B0-----:R-:W2:Y:S04]  /*32f00*/  LDL R2, [R1+0x480] ;  /* 0x0004800001027983 */ /* 0x001ea80000100800 */
[----:B------:R-:W2:Y:S01]  /*32f10*/  LDL R3, [R1+0x47c] ;  /* 0x00047c0001037983 */ /* 0x000ea20000100800 */
[----:B----4-:R-:W-:-:S04]  /*32f20*/  IMAD.WIDE R4, R5, 0x2, R14 ;  /* 0x0000000205047825 */ /* 0x010fc800078e020e */
[--C-:B------:R-:W-:Y:S01]  /*32f30*/  IMAD.WIDE R22, R28, 0x2, R14.reuse ;  /* 0x000000021c167825 */ /* 0x100fe200078e020e */
[----:B------:R0:W-:Y:S04]  /*32f40*/  STL.64 [R1+0x2e40], R4 ;  /* 0x002e400401007387 */ /* 0x0001e80000100a00 */
[----:B0-----:R-:W4:Y:S04]  /*32f50*/  LDL R4, [R1+0x478] ;  /* 0x0004780001047983 */ /* 0x001f280000100800 */
        /* <DEDUP_REMOVED lines=9> */
[----:B------:R-:W-:Y:S03]  /*32ff0*/  STL.64 [R1+0x2e70], R24 ;  /* 0x002e701801007387 */ /* 0x000fe60000100a00 */
        /* <DEDUP_REMOVED lines=19> */
[----:B------:R-:W-:Y:S04]  /*33130*/  STL.64 [R1+0x2f10], R16 ;  /* 0x002f101001007387 */ /* 0x000fe80000100a00 */
[----:B------:R-:W3:Y:S04]  /*33140*/  LDL R23, [R1+0x468] ;  /* 0x0004680001177983 */ /* 0x000ee80000100800 */
        /* <DEDUP_REMOVED lines=13> */
[----:B------:R-:W-:-:S03]  /*33220*/  IMAD.WIDE R10, R2, 0x2, R14 ;  /* 0x00000002020a7825 */ /* 0x000fc600078e020e */
[----:B------:R-:W2:Y:S04]  /*33230*/  LDL R2, [R1+0x448] ;  /* 0x0004480001027983 */ /* 0x000ea80000100800 */
[----:B------:R4:W-:Y:S01]  /*33240*/  STL.64 [R1+0x2f60], R10 ;  /* 0x002f600a01007387 */ /* 0x0009e20000100a00 */
[----:B0-----:R-:W-:-:S03]  /*33250*/  IMAD.WIDE R12, R3, 0x2, R14 ;  /* 0x00000002030c7825 */ /* 0x001fc600078e020e */
[----:B------:R-:W2:Y:S04]  /*33260*/  LDL R3, [R1+0x444] ;  /* 0x0004440001037983 */ /* 0x000ea80000100800 */
[----:B------:R0:W-:Y:S01]  /*33270*/  STL.64 [R1+0x2f70], R12 ;  /* 0x002f700c01007387 */ /* 0x0001e20000100a00 */
[----:B----4-:R-:W-:-:S04]  /*33280*/  IMAD.WIDE R10, R4, 0x2, R14 ;  /* 0x00000002040a7825 */ /* 0x010fc800078e020e */
[--C-:B0-----:R-:W-:Y:S01]  /*33290*/  IMAD.WIDE R12, R5, 0x2, R14.reuse ;  /* 0x00000002050c7825 */ /* 0x101fe200078e020e */
[----:B------:R0:W-:Y:S04]  /*332a0*/  STL.64 [R1+0x2f80], R10 ;  /* 0x002f800a01007387 */ /* 0x0001e80000100a00 */
[----:B------:R1:W-:Y:S04]  /*332b0*/  STL.64 [R1+0x2f90], R12 ;  /* 0x002f900c01007387 */ /* 0x0003e80000100a00 */
[----:B------:R-:W4:Y:S01]  /*332c0*/  LDL R21, [R1+0x440] ;  /* 0x0004400001157983 */ /* 0x000f220000100800 */
[----:B0-----:R-:W-:-:S04]  /*332d0*/  IMAD.WIDE R10, R28, 0x2, R14 ;  /* 0x000000021c0a7825 */ /* 0x001fc800078e020e */
[--C-:B------:R-:W-:Y:S01]  /*332e0*/  IMAD.WIDE R4, R29, 0x2, R14.reuse ;  /* 0x000000021d047825 */ /* 0x100fe200078e020e */
[----:B------:R0:W-:Y:S04]  /*332f0*/  STL.64 [R1+0x2fa0], R10 ;  /* 0x002fa00a01007387 */ /* 0x0001e80000100a00 */
[----:B------:R-:W4:Y:S04]  /*33300*/  LDL R18, [R1+0x43c] ;  /* 0x00043c0001127983 */ /* 0x000f280000100800 */
[----:B------:R0:W-:Y:S04]  /*33310*/  STL.64 [R1+0x2fb0], R4 ;  /* 0x002fb00401007387 */ /* 0x0001e80000100a00 */
[----:B------:R-:W4:Y:S04]  /*33320*/  LDL R19, [R1+0x438] ;  /* 0x0004380001137983 */ /* 0x000f280000100800 */
[----:B------:R-:W4:Y:S04]  /*33330*/  LDL R16, [R1+0x434] ;  /* 0x0004340001107983 */ /* 0x000f280000100800 */
[----:B------:R-:W4:Y:S04]  /*33340*/  LDL R17, [R1+0x430] ;  /* 0x0004300001117983 */ /* 0x000f280000100800 */
[----:B-1----:R-:W4:Y:S04]  /*33350*/  LDL R12, [R1+0x42c] ;  /* 0x00042c00010c7983 */ /* 0x002f280000100800 */
[----:B------:R-:W4:Y:S04]  /*33360*/  LDL R13, [R1+0x428] ;  /* 0x00042800010d7983 */ /* 0x000f280000100800 */
[----:B------:R-:W4:Y:S04]  /*33370*/  LDL R28, [R1+0x414] ;  /* 0x00041400011c7983 */ /* 0x000f280000100800 */
[----:B------:R-:W4:Y:S04]  /*33380*/  LDL R29, [R1+0x410] ;  /* 0x00041000011d7983 */ /* 0x000f280000100800 */
[----:B0-----:R-:W4:Y:S04]  /*33390*/  LDL R10, [R1+0x424] ;  /* 0x00042400010a7983 */ /* 0x001f280000100800 */
        /* <DEDUP_REMOVED lines=8> */
[----:B------:R-:W-:-:S04]  /*33420*/  IMAD.WIDE R26, R27, 0x2, R14 ;  /* 0x000000021b1a7825 */ /* 0x000fc800078e020e */
[--C-:B-1----:R-:W-:Y:S01]  /*33430*/  IMAD.WIDE R24, R8, 0x2, R14.reuse ;  /* 0x0000000208187825 */ /* 0x102fe200078e020e */
[----:B------:R0:W-:Y:S04]  /*33440*/  STL.64 [R1+0x2fe0], R22 ;  /* 0x002fe01601007387 */ /* 0x0001e80000100a00 */
[----:B------:R1:W-:Y:S04]  /*33450*/  STL.64 [R1+0x2ff0], R26 ;  /* 0x002ff01a01007387 */ /* 0x0003e80000100a00 */
[----:B------:R-:W-:Y:S01]  /*33460*/  STL.64 [R1+0x3000], R24 ;  /* 0x0030001801007387 */ /* 0x000fe20000100a00 */
[----:B0-----:R-:W-:-:S04]  /*33470*/  IMAD.WIDE R22, R9, 0x2, R14 ;  /* 0x0000000209167825 */ /* 0x001fc800078e020e */
[--C-:B------:R-:W-:Y:S01]  /*33480*/  IMAD.WIDE R8, R6, 0x2, R14.reuse ;  /* 0x0000000206087825 */ /* 0x100fe200078e020e */
[----:B-1----:R-:W3:Y:S04]  /*33490*/  LDL R26, [R1+0x40c] ;  /* 0x00040c00011a7983 */ /* 0x002ee80000100800 */
[----:B------:R-:W-:Y:S04]  /*334a0*/  STL.64 [R1+0x3010], R22 ;  /* 0x0030101601007387 */ /* 0x000fe80000100a00 */
[----:B------:R-:W3:Y:S04]  /*334b0*/  LDL R27, [R1+0x408] ;  /* 0x00040800011b7983 */ /* 0x000ee80000100800 */
[----:B------:R0:W-:Y:S04]  /*334c0*/  STL.64 [R1+0x3020], R8 ;  /* 0x0030200801007387 */ /* 0x0001e80000100a00 */
[----:B0-----:R-:W3:Y:S04]  /*334d0*/  LDL R8, [R1+0x404] ;  /* 0x0004040001087983 */ /* 0x001ee80000100800 */
[----:B------:R-:W3:Y:S01]  /*334e0*/  LDL R9, [R1+0x400] ;  /* 0x0004000001097983 */ /* 0x000ee20000100800 */
[----:B--2---:R-:W-:-:S05]  /*334f0*/  IMAD.WIDE R6, R7, 0x2, R14 ;  /* 0x0000000207067825 */ /* 0x004fca00078e020e */
[----:B------:R0:W-:Y:S01]  /*33500*/  STL.64 [R1+0x3030], R6 ;  /* 0x0030300601007387 */ /* 0x0001e20000100a00 */
[----:B------:R-:W-:-:S03]  /*33510*/  IMAD.WIDE R22, R2, 0x2, R14 ;  /* 0x0000000202167825 */ /* 0x000fc600078e020e */
[----:B0-----:R-:W2:Y:S04]  /*33520*/  LDL R6, [R1+0x3fc] ;  /* 0x0003fc0001067983 */ /* 0x001ea80000100800 */
[----:B------:R0:W-:Y:S04]  /*33530*/  STL.64 [R1+0x3040], R22 ;  /* 0x0030401601007387 */ /* 0x0001e80000100a00 */
[----:B------:R-:W2:Y:S04]  /*33540*/  LDL R7, [R1+0x3f8] ;  /* 0x0003f80001077983 */ /* 0x000ea80000100800 */
[----:B------:R-:W2:Y:S01]  /*33550*/  LDL R2, [R1+0x3f4] ;  /* 0x0003f40001027983 */ /* 0x000ea20000100800 */
[----:B0-----:R-:W-:-:S05]  /*33560*/  IMAD.WIDE R22, R3, 0x2, R14 ;  /* 0x0000000203167825 */ /* 0x001fca00078e020e */
[----:B------:R0:W-:Y:S04]  /*33570*/  STL.64 [R1+0x3050], R22 ;  /* 0x0030501601007387 */ /* 0x0001e80000100a00 */
[----:B------:R-:W2:Y:S01]  /*33580*/  LDL R3, [R1+0x3f0] ;  /* 0x0003f00001037983 */ /* 0x000ea20000100800 */
[----:B----4-:R-:W-:-:S05]  /*33590*/  IMAD.WIDE R24, R21, 0x2, R14 ;  /* 0x0000000215187825 */ /* 0x010fca00078e020e */
        /* <DEDUP_REMOVED lines=11> */
[----:B----4-:R-:W-:-:S04]  /*33650*/  IMAD.WIDE R16, R10, 0x2, R14 ;  /* 0x000000020a107825 */ /* 0x010fc800078e020e */
        /* <DEDUP_REMOVED lines=20> */
[----:B---3--:R-:W-:-:S04]  /*337a0*/  IMAD.WIDE R16, R26, 0x2, R14 ;  /* 0x000000021a107825 */ /* 0x008fc800078e020e */
[--C-:B0-----:R-:W-:Y:S01]  /*337b0*/  IMAD.WIDE R12, R27, 0x2, R14.reuse ;  /* 0x000000021b0c7825 */ /* 0x101fe200078e020e */
[----:B------:R-:W-:Y:S04]  /*337c0*/  STL.64 [R1+0x3130], R16 ;  /* 0x0031301001007387 */ /* 0x000fe80000100a00 */
[----:B------:R-:W3:Y:S04]  /*337d0*/  LDL R20, [R1+0x3c4] ;  /* 0x0003c40001147983 */ /* 0x000ee80000100800 */
[----:B------:R-:W-:Y:S04]  /*337e0*/  STL.64 [R1+0x3140], R12 ;  /* 0x0031400c01007387 */ /* 0x000fe80000100a00 */
[----:B------:R-:W3:Y:S01]  /*337f0*/  LDL R21, [R1+0x3c0] ;  /* 0x0003c00001157983 */ /* 0x000ee20000100800 */
[----:B-1----:R-:W-:-:S04]  /*33800*/  IMAD.WIDE R10, R8, 0x2, R14 ;  /* 0x00000002080a7825 */ /* 0x002fc800078e020e */
[--C-:B------:R-:W-:Y:S01]  /*33810*/  IMAD.WIDE R8, R9, 0x2, R14.reuse ;  /* 0x0000000209087825 */ /* 0x100fe200078e020e */
[----:B------:R2:W-:Y:S04]  /*33820*/  STL.64 [R1+0x3150], R10 ;  /* 0x0031500a01007387 */ /* 0x0005e80000100a00 */
[----:B------:R-:W3:Y:S04]  /*33830*/  LDL R18, [R1+0x728] ;  /* 0x0007280001127983 */ /* 0x000ee80000100800 */
[----:B------:R0:W-:Y:S01]  /*33840*/  STL.64 [R1+0x3160], R8 ;  /* 0x0031600801007387 */ /* 0x0001e20000100a00 */
[----:B--2---:R-:W-:-:S04]  /*33850*/  IMAD.WIDE R10, R6, 0x2, R14 ;  /* 0x00000002060a7825 */ /* 0x004fc800078e020e */
[----:B0-----:R-:W-:-:S04]  /*33860*/  IMAD.WIDE R8, R7, 0x2, R14 ;  /* 0x0000000207087825 */ /* 0x001fc800078e020e */
[--C-:B------:R-:W-:Y:S01]  /*33870*/  IMAD.WIDE R6, R2, 0x2, R14.reuse ;  /* 0x0000000202067825 */ /* 0x100fe200078e020e */
[----:B------:R0:W-:Y:S04]  /*33880*/  STL.64 [R1+0x3170], R10 ;  /* 0x0031700a01007387 */ /* 0x0001e80000100a00 */
[----:B------:R1:W-:Y:S04]  /*33890*/  STL.64 [R1+0x3180], R8 ;  /* 0x0031800801007387 */ /* 0x0003e80000100a00 */
[----:B------:R-:W2:Y:S04]  /*338a0*/  LDL.LU R19, [R1+0x14] ;  /* 0x0000140001137983 */ /* 0x000ea80000300800 */
[----:B------:R1:W-:Y:S04]  /*338b0*/  STL.64 [R1+0x3190], R6 ;  /* 0x0031900601007387 */ /* 0x0003e80000100a00 */
[----:B------:R-:W2:Y:S01]  /*338c0*/  LDL.LU R16, [R1+0x18] ;  /* 0x0000180001107983 */ /* 0x000ea20000300800 */
[----:B------:R-:W-:-:S05]  /*338d0*/  IMAD.WIDE R2, R3, 0x2, R14 ;  /* 0x0000000203027825 */ /* 0x000fca00078e020e */
[----:B------:R4:W-:Y:S04]  /*338e0*/  STL.64 [R1+0x31a0], R2 ;  /* 0x0031a00201007387 */ /* 0x0009e80000100a00 */
[----:B------:R-:W2:Y:S04]  /*338f0*/  LDL.LU R17, [R1+0x1c] ;  /* 0x00001c0001117983 */ /* 0x000ea80000300800 */
[----:B------:R-:W2:Y:S04]  /*33900*/  LDL.LU R12, [R1+0x24] ;  /* 0x00002400010c7983 */ /* 0x000ea80000300800 */
[----:B------:R-:W2:Y:S04]  /*33910*/  LDL.LU R13, [R1+0x2c] ;  /* 0x00002c00010d7983 */ /* 0x000ea80000300800 */
[----:B0-----:R-:W2:Y:S04]  /*33920*/  LDL.LU R10, [R1+0x3c] ;  /* 0x00003c00010a7983 */ /* 0x001ea80000300800 */
[----:B------:R-:W2:Y:S04]  /*33930*/  LDL.LU R11, [R1+0x44] ;  /* 0x00004400010b7983 */ /* 0x000ea80000300800 */
[----:B------:R-:W2:Y:S04]  /*33940*/  LDL.LU R26, [R1+0x4c] ;  /* 0x00004c00011a7983 */ /* 0x000ea80000300800 */
[----:B------:R-:W2:Y:S04]  /*33950*/  LDL.LU R27, [R1+0x84] ;  /* 0x00008400011b7983 */ /* 0x000ea80000300800 */
[----:B-1----:R-:W2:Y:S04]  /*33960*/  LDL.LU R8, [R1+0x88] ;  /* 0x0000880001087983 */ /* 0x002ea80000300800 */
[----:B------:R-:W2:Y:S04]  /*33970*/  LDL.LU R9, [R1+0x8c] ;  /* 0x00008c0001097983 */ /* 0x000ea80000300800 */
[----:B------:R-:W2:Y:S04]  /*33980*/  LDL.LU R6, [R1+0x9c] ;  /* 0x00009c0001067983 */ /* 0x000ea80000300800 */
[----:B------:R-:W2:Y:S01]  /*33990*/  LDL.LU R7, [R1+0xa4] ;  /* 0x0000a40001077983 */ /* 0x000ea20000300800 */
[----:B----4-:R-:W-:-:S04]  /*339a0*/  IMAD.WIDE R2, R4, 0x2, R14 ;  /* 0x0000000204027825 */ /* 0x010fc800078e020e */
[--C-:B------:R-:W-:Y:S01]  /*339b0*/  IMAD.WIDE R4, R5, 0x2, R14.reuse ;  /* 0x0000000205047825 */ /* 0x100fe200078e020e */
[----:B------:R0:W-:Y:S04]  /*339c0*/  STL.64 [R1+0x31b0], R2 ;  /* 0x0031b00201007387 */ /* 0x0001e80000100a00 */
[----:B0-----:R-:W4:Y:S04]  /*339d0*/  LDL.LU.64 R2, [R1+0x3bd0] ;  /* 0x003bd00001027983 */ /* 0x001f280000300a00 */
[----:B------:R0:W-:Y:S02]  /*339e0*/  STL.64 [R1+0x31c0], R4 ;  /* 0x0031c00401007387 */ /* 0x0001e40000100a00 */
[----:B0-----:R-:W-:-:S05]  /*339f0*/  IMAD.WIDE R4, R28, 0x2, R14 ;  /* 0x000000021c047825 */ /* 0x001fca00078e020e */
[----:B------:R0:W-:Y:S04]  /*33a00*/  STL.64 [R1+0x31c8], R4 ;  /* 0x0031c80401007387 */ /* 0x0001e80000100a00 */
[----:B0-----:R-:W3:Y:S01]  /*33a10*/  LDL.LU.64 R4, [R1+0x3bc8] ;  /* 0x003bc80001047983 */ /* 0x001ee20000300a00 */
[----:B------:R-:W-:-:S04]  /*33a20*/  IMAD.WIDE R28, R29, 0x2, R14 ;  /* 0x000000021d1c7825 */ /* 0x000fc800078e020e */
[--C-:B------:R-:W-:Y:S01]  /*33a30*/  IMAD.WIDE R24, R25, 0x2, R14.reuse ;  /* 0x0000000219187825 */ /* 0x100fe200078e020e */
[----:B------:R0:W-:Y:S04]  /*33a40*/  STL.64 [R1+0x31d8], R28 ;  /* 0x0031d81c01007387 */ /* 0x0001e80000100a00 */
[----:B0-----:R-:W2:Y:S04]  /*33a50*/  LDL.LU.64 R28, [R1+0x3bc0] ;  /* 0x003bc000011c7983 */ /* 0x001ea80000300a00 */
[----:B------:R0:W-:Y:S02]  /*33a60*/  STL.64 [R1+0x31e8], R24 ;  /* 0x0031e81801007387 */ /* 0x0001e40000100a00 */
[----:B0-----:R-:W-:-:S05]  /*33a70*/  IMAD.WIDE R24, R22, 0x2, R14 ;  /* 0x0000000216187825 */ /* 0x001fca00078e020e */
[----:B------:R0:W-:Y:S02]  /*33a80*/  STL.64 [R1+0x31f8], R24 ;  /* 0x0031f81801007387 */ /* 0x0001e40000100a00 */
[----:B0-----:R-:W-:-:S04]  /*33a90*/  IMAD.WIDE R24, R23, 0x2, R14 ;  /* 0x0000000217187825 */ /* 0x001fc800078e020e */
[--C-:B---3--:R-:W-:Y:S02]  /*33aa0*/  IMAD.WIDE R22, R4, 0x2, R14.reuse ;  /* 0x0000000204167825 */ /* 0x108fe400078e020e */
[----:B------:R-:W3:Y:S04]  /*33ab0*/  LDL.LU R4, [R1+0x3bb8] ;  /* 0x003bb80001047983 */ /* 0x000ee80000300800 */
[----:B------:R-:W-:Y:S04]  /*33ac0*/  STL.64 [R1+0x3208], R24 ;  /* 0x0032081801007387 */ /* 0x000fe80000100a00 */
[----:B------:R0:W-:Y:S02]  /*33ad0*/  STL.64 [R1+0x3218], R22 ;  /* 0x0032181601007387 */ /* 0x0001e40000100a00 */
[----:B0-----:R-:W-:-:S02]  /*33ae0*/  IMAD.WIDE R22, R5, 0x2, R14 ;  /* 0x0000000205167825 */ /* 0x001fc400078e020e */
[----:B------:R-:W3:Y:S02]  /*33af0*/  LDL.LU R5, [R1+0x3bb4] ;  /* 0x003bb40001057983 */ /* 0x000ee40000300800 */
[----:B--2---:R-:W-:-:S05]  /*33b00*/  IMAD.WIDE R24, R28, 0x2, R14 ;  /* 0x000000021c187825 */ /* 0x004fca00078e020e */
[----:B------:R0:W-:Y:S04]  /*33b10*/  STL.64 [R1+0x3228], R24 ;  /* 0x0032281801007387 */ /* 0x0001e80000100a00 */
[----:B------:R1:W-:Y:S01]  /*33b20*/  STL.64 [R1+0x3238], R22 ;  /* 0x0032381601007387 */ /* 0x0003e20000100a00 */
[----:B0-----:R-:W-:-:S04]  /*33b30*/  IMAD.WIDE R24, R20, 0x2, R14 ;  /* 0x0000000214187825 */ /* 0x001fc800078e020e */
[----:B-1----:R-:W-:-:S04]  /*33b40*/  IMAD.WIDE R22, R21, 0x2, R14 ;  /* 0x0000000215167825 */ /* 0x002fc800078e020e */
[--C-:B------:R-:W-:Y:S01]  /*33b50*/  IMAD.WIDE R20, R29, 0x2, R14.reuse ;  /* 0x000000021d147825 */ /* 0x100fe200078e020e */
[----:B------:R-:W-:Y:S04]  /*33b60*/  STL.64 [R1+0x3248], R24 ;  /* 0x0032481801007387 */ /* 0x000fe80000100a00 */
[----:B------:R-:W-:Y:S04]  /*33b70*/  STL.64 [R1+0x3b90], R28 ;  /* 0x003b901c01007387 */ /* 0x000fe80000100a00 */
[----:B------:R0:W-:Y:S04]  /*33b80*/  STL.64 [R1+0x3258], R22 ;  /* 0x0032581601007387 */ /* 0x0001e80000100a00 */
[----:B------:R3:W-:Y:S01]  /*33b90*/  STL.64 [R1+0x3268], R20 ;  /* 0x0032681401007387 */ /* 0x0007e20000100a00 */
[----:B0-----:R-:W-:-:S04]  /*33ba0*/  IMAD.WIDE R22, R18, 0x2, R14 ;  /* 0x0000000212167825 */ /* 0x001fc800078e020e */
[----:B------:R-:W-:Y:S01]  /*33bb0*/  IMAD.WIDE R14, R0, 0x2, R14 ;  /* 0x00000002000e7825 */ /* 0x000fe200078e020e */
[----:B------:R-:W-:Y:S04]  /*33bc0*/  STL.64 [R1+0x3288], R22 ;  /* 0x0032881601007387 */ /* 0x000fe80000100a00 */
[----:B----4-:R-:W-:Y:S04]  /*33bd0*/  STL [R1+0x3b98], R2 ;  /* 0x003b980201007387 */ /* 0x010fe80000100800 */
[----:B------:R0:W-:Y:S01]  /*33be0*/  STL.64 [R1+0x3278], R14 ;  /* 0x0032780e01007387 */ /* 0x0001e20000100a00 */
[----:B---3--:R-:W-:-:S04]  /*33bf0*/  IMAD.WIDE R20, R3, 0x2, R4 ;  /* 0x0000000203147825 */ /* 0x008fc800078e0204 */
[----:B0-----:R-:W-:-:S04]  /*33c00*/  IMAD.WIDE R14, R19, 0x2, R4 ;  /* 0x00000002130e7825 */ /* 0x001fc800078e0204 */
[----:B------:R-:W-:-:S04]  /*33c10*/  IMAD.WIDE R2, R16, 0x2, R4 ;  /* 0x0000000210027825 */ /* 0x000fc800078e0204 */
[--C-:B------:R-:W-:Y:S01]  /*33c20*/  IMAD.WIDE R16, R17, 0x2, R4.reuse ;  /* 0x0000000211107825 */ /* 0x100fe200078e0204 */
[----:B------:R-:W-:Y:S04]  /*33c30*/  STL.64 [R1+0x1a8], R20 ;  /* 0x0001a81401007387 */ /* 0x000fe80000100a00 */
[----:B------:R0:W-:Y:S04]  /*33c40*/  STL.64 [R1+0x1a0], R14 ;  /* 0x0001a00e01007387 */ /* 0x0001e80000100a00 */
[----:B------:R1:W-:Y:S04]  /*33c50*/  STL.64 [R1+0x198], R2 ;  /* 0x0001980201007387 */ /* 0x0003e80000100a00 */
[----:B------:R-:W-:Y:S01]  /*33c60*/  STL.64 [R1+0x190], R16 ;  /* 0x0001901001007387 */ /* 0x000fe20000100a00 */
[----:B0-----:R-:W-:-:S04]  /*33c70*/  IMAD.WIDE R14, R12, 0x2, R4 ;  /* 0x000000020c0e7825 */ /* 0x001fc800078e0204 */
[----:B-1----:R-:W-:-:S04]  /*33c80*/  IMAD.WIDE R2, R13, 0x2, R4 ;  /* 0x000000020d027825 */ /* 0x002fc800078e0204 */
        /* <DEDUP_REMOVED lines=8> */
[--C-:B--2---:R-:W-:Y:S01]  /*33d10*/  IMAD.WIDE R10, R8, 0x2, R4.reuse ;  /* 0x00000002080a7825 */ /* 0x104fe200078e0204 */
[----:B------:R0:W-:Y:S04]  /*33d20*/  STL.64 [R1+0x168], R2 ;  /* 0x0001680201007387 */ /* 0x0001e80000100a00 */
[----:B------:R-:W-:Y:S04]  /*33d30*/  STL.64 [R1+0x160], R12 ;  /* 0x0001600c01007387 */ /* 0x000fe80000100a00 */
[----:B------:R-:W-:Y:S01]  /*33d40*/  STL.64 [R1+0x158], R10 ;  /* 0x0001580a01007387 */ /* 0x000fe20000100a00 */
[----:B0-----:R-:W-:-:S04]  /*33d50*/  IMAD.WIDE R2, R9, 0x2, R4 ;  /* 0x0000000209027825 */ /* 0x001fc800078e0204 */
[--C-:B------:R-:W-:Y:S01]  /*33d60*/  IMAD.WIDE R8, R6, 0x2, R4.reuse ;  /* 0x0000000206087825 */ /* 0x100fe200078e0204 */
[----:B------:R0:W-:Y:S04]  /*33d70*/  STL.64 [R1+0x150], R2 ;  /* 0x0001500201007387 */ /* 0x0001e80000100a00 */
[----:B0-----:R-:W2:Y:S04]  /*33d80*/  LDL.LU R2, [R1+0x7b0] ;  /* 0x0007b00001027983 */ /* 0x001ea80000300800 */
[----:B------:R-:W-:Y:S04]  /*33d90*/  STL.64 [R1+0x148], R8 ;  /* 0x0001480801007387 */ /* 0x000fe80000100a00 */
[----:B------:R-:W3:Y:S01]  /*33da0*/  LDL.LU R3, [R1+0x7b4] ;  /* 0x0007b40001037983 */ /* 0x000ee20000300800 */
[----:B------:R-:W-:-:S05]  /*33db0*/  IMAD.WIDE R6, R7, 0x2, R4 ;  /* 0x0000000207067825 */ /* 0x000fca00078e0204 */
[----:B------:R-:W-:Y:S04]  /*33dc0*/  STL.64 [R1+0x140], R6 ;  /* 0x0001400601007387 */ /* 0x000fe80000100a00 */
[----:B---3--:R0:W-:Y:S04]  /*33dd0*/  STL [R1+0x3b9c], R3 ;  /* 0x003b9c0301007387 */ /* 0x0081e80000100800 */
[----:B0-----:R-:W3:Y:S04]  /*33de0*/  LDL.LU R3, [R1+0x7a0] ;  /* 0x0007a00001037983 */ /* 0x001ee80000300800 */
[----:B--2---:R0:W-:Y:S04]  /*33df0*/  STL [R1+0x3ba0], R2 ;  /* 0x003ba00201007387 */ /* 0x0041e80000100800 */
[----:B0-----:R-:W2:Y:S04]  /*33e00*/  LDL.LU R2, [R1+0x7a4] ;  /* 0x0007a40001027983 */ /* 0x001ea80000300800 */
[----:B---3--:R0:W-:Y:S04]  /*33e10*/  STL [R1+0x3ba4], R3 ;  /* 0x003ba40301007387 */ /* 0x0081e80000100800 */
[----:B0-----:R-:W3:Y:S04]  /*33e20*/  LDL.LU R3, [R1+0x108] ;  /* 0x0001080001037983 */ /* 0x001ee80000300800 */
[----:B--2---:R0:W-:Y:S04]  /*33e30*/  STL [R1+0x3ba8], R2 ;  /* 0x003ba80201007387 */ /* 0x0041e80000100800 */
[----:B0-----:R-:W2:Y:S04]  /*33e40*/  LDL.LU R2, [R1+0xf8] ;  /* 0x0000f80001027983 */ /* 0x001ea80000300800 */
[----:B---3--:R0:W-:Y:S04]  /*33e50*/  STL [R1+0x3bac], R3 ;  /* 0x003bac0301007387 */ /* 0x0081e80000100800 */
[----:B0-----:R-:W3:Y:S04]  /*33e60*/  LDL.LU R3, [R1+0xd8] ;  /* 0x0000d80001037983 */ /* 0x001ee80000300800 */
[----:B--2---:R3:W-:Y:S04]  /*33e70*/  STL [R1+0x3bb0], R2 ;  /* 0x003bb00201007387 */ /* 0x0047e80000100800 */
[----:B------:R-:W2:Y:S04]  /*33e80*/  LDL.LU R14, [R1+0x7c8] ;  /* 0x0007c800010e7983 */ /* 0x000ea80000300800 */
        /* <DEDUP_REMOVED lines=43> */
[----:B--2---:R-:W-:-:S05]  /*34140*/  IMAD.WIDE R2, R14, 0x2, R4 ;  /* 0x000000020e027825 */ /* 0x004fca00078e0204 */
[----:B------:R4:W-:Y:S02]  /*34150*/  STL.64 [R1+0x100], R2 ;  /* 0x0001000201007387 */ /* 0x0009e40000100a00 */
[----:B----4-:R-:W-:-:S04]  /*34160*/  IMAD.WIDE R2, R28, 0x2, R4 ;  /* 0x000000021c027825 */ /* 0x010fc800078e0204 */
[--C-:B------:R-:W-:Y:S01]  /*34170*/  IMAD.WIDE R28, R29, 0x2, R4.reuse ;  /* 0x000000021d1c7825 */ /* 0x100fe200078e0204 */
[----:B------:R0:W-:Y:S04]  /*34180*/  STL.64 [R1+0xf8], R2 ;  /* 0x0000f80201007387 */ /* 0x0001e80000100a00 */
[----:B0-----:R-:W2:Y:S04]  /*34190*/  LDL.LU R2, [R1+0x3b98] ;  /* 0x003b980001027983 */ /* 0x001ea80000300800 */
[----:B------:R0:W-:Y:S02]  /*341a0*/  STL.64 [R1+0xf0], R28 ;  /* 0x0000f01c01007387 */ /* 0x0001e40000100a00 */
[----:B0-----:R-:W-:-:S04]  /*341b0*/  IMAD.WIDE R28, R24, 0x2, R4 ;  /* 0x00000002181c7825 */ /* 0x001fc800078e0204 */
[--C-:B------:R-:W-:Y:S01]  /*341c0*/  IMAD.WIDE R24, R25, 0x2, R4.reuse ;  /* 0x0000000219187825 */ /* 0x100fe200078e0204 */
[----:B------:R0:W-:Y:S04]  /*341d0*/  STL.64 [R1+0xe8], R28 ;  /* 0x0000e81c01007387 */ /* 0x0001e80000100a00 */
[----:B0-----:R-:W3:Y:S04]  /*341e0*/  LDL.LU.64 R28, [R1+0x3b90] ;  /* 0x003b9000011c7983 */ /* 0x001ee80000300a00 */
[----:B------:R0:W-:Y:S02]  /*341f0*/  STL.64 [R1+0xe0], R24 ;  /* 0x0000e01801007387 */ /* 0x0001e40000100a00 */
[----:B0-----:R-:W-:-:S04]  /*34200*/  IMAD.WIDE R24, R22, 0x2, R4 ;  /* 0x0000000216187825 */ /* 0x001fc800078e0204 */
[--C-:B------:R-:W-:Y:S01]  /*34210*/  IMAD.WIDE R22, R23, 0x2, R4.reuse ;  /* 0x0000000217167825 */ /* 0x100fe200078e0204 */
[----:B------:R0:W-:Y:S04]  /*34220*/  STL.64 [R1+0xd8], R24 ;  /* 0x0000d81801007387 */ /* 0x0001e80000100a00 */
[----:B0-----:R-:W4:Y:S04]  /*34230*/  LDL.LU.64 R24, [R1+0x3b88] ;  /* 0x003b880001187983 */ /* 0x001f280000300a00 */
        /* <DEDUP_REMOVED lines=40> */
[----:B------:R0:W-:Y:S04]  /*344c0*/  STL.64 [R1+0x50], R6 ;  /* 0x0000500601007387 */ /* 0x0001e80000100a00 */
[----:B0-----:R-:W4:Y:S01]  /*344d0*/  LDL.LU.64 R6, [R1+0x3b40] ;  /* 0x003b400001067983 */ /* 0x001f220000300a00 */
[----:B------:R-:W-:-:S04]  /*344e0*/  IMAD.WIDE R14, R15, 0x2, R4 ;  /* 0x000000020f0e7825 */ /* 0x000fc800078e0204 */
[--C-:B--2---:R-:W-:Y:S01]  /*344f0*/  IMAD.WIDE R2, R2, 0x2, R4.reuse ;  /* 0x0000000202027825 */ /* 0x104fe200078e0204 */
[----:B------:R4:W-:Y:S04]  /*34500*/  STL.64 [R1+0x48], R14 ;  /* 0x0000480e01007387 */ /* 0x0009e80000100a00 */
[----:B------:R0:W-:Y:S01]  /*34510*/  STL.64 [R1+0x40], R2 ;  /* 0x0000400201007387 */ /* 0x0001e20000100a00 */
[----:B----4-:R-:W-:-:S04]  /*34520*/  IMAD.WIDE R14, R6, 0x2, R4 ;  /* 0x00000002060e7825 */ /* 0x010fc800078e0204 */
[----:B0-----:R-:W-:-:S04]  /*34530*/  IMAD.WIDE R2, R7, 0x2, R4 ;  /* 0x0000000207027825 */ /* 0x001fc800078e0204 */
[--C-:B---3--:R-:W-:Y:S01]  /*34540*/  IMAD.WIDE R6, R9, 0x2, R4.reuse ;  /* 0x0000000209067825 */ /* 0x108fe200078e0204 */
[----:B------:R0:W-:Y:S04]  /*34550*/  STL.64 [R1+0x38], R14 ;  /* 0x0000380e01007387 */ /* 0x0001e80000100a00 */
[----:B------:R1:W-:Y:S01]  /*34560*/  STL.64 [R1+0x30], R2 ;  /* 0x0000300201007387 */ /* 0x0003e20000100a00 */
[----:B0-----:R-:W-:-:S04]  /*34570*/  IMAD.WIDE R14, R8, 0x2, R4 ;  /* 0x00000002080e7825 */ /* 0x001fc800078e0204 */
[----:B-1----:R-:W-:-:S04]  /*34580*/  IMAD.WIDE R2, R10, 0x2, R4 ;  /* 0x000000020a027825 */ /* 0x002fc800078e0204 */
[--C-:B------:R-:W-:Y:S01]  /*34590*/  IMAD.WIDE R8, R27, 0x2, R4.reuse ;  /* 0x000000021b087825 */ /* 0x100fe200078e0204 */
[----:B------:R-:W-:Y:S04]  /*345a0*/  STL.64 [R1+0x28], R14 ;  /* 0x0000280e01007387 */ /* 0x000fe80000100a00 */
[----:B------:R0:W-:Y:S04]  /*345b0*/  STL.64 [R1+0x20], R6 ;  /* 0x0000200601007387 */ /* 0x0001e80000100a00 */
[----:B------:R1:W-:Y:S04]  /*345c0*/  STL.64 [R1+0x18], R2 ;  /* 0x0000180201007387 */ /* 0x0003e80000100a00 */
[----:B------:R2:W-:Y:S01]  /*345d0*/  STL.64 [R1+0x10], R8 ;  /* 0x0000100801007387 */ /* 0x0005e20000100a00 */
[----:B0-----:R-:W-:-:S04]  /*345e0*/  IMAD.WIDE R6, R26, 0x2, R4 ;  /* 0x000000021a067825 */ /* 0x001fc800078e0204 */
[----:B------:R-:W-:-:S04]  /*345f0*/  IMAD.WIDE R26, R23, 0x2, R4 ;  /* 0x00000002171a7825 */ /* 0x000fc800078e0204 */
[--C-:B-1----:R-:W-:Y:S01]  /*34600*/  IMAD.WIDE R2, R25, 0x2, R4.reuse ;  /* 0x0000000219027825 */ /* 0x102fe200078e0204 */
[----:B------:R0:W-:Y:S04]  /*34610*/  STL.64 [R1+0x8], R6 ;  /* 0x0000080601007387 */ /* 0x0001e80000100a00 */
[----:B------:R-:W-:Y:S04]  /*34620*/  STL.64 [R1+0x3af0], R26 ;  /* 0x003af01a01007387 */ /* 0x000fe80000100a00 */
[----:B------:R1:W-:Y:S01]  /*34630*/  STL.64 [R1], R2 ;  /* 0x0000000201007387 */ /* 0x0003e20000100a00 */
[----:B--2---:R-:W-:-:S04]  /*34640*/  IMAD.WIDE R8, R18, 0x2, R4 ;  /* 0x0000000212087825 */ /* 0x004fc800078e0204 */
[----:B------:R-:W-:-:S04]  /*34650*/  IMAD.WIDE R10, R11, 0x2, R4 ;  /* 0x000000020b0a7825 */ /* 0x000fc800078e0204 */
[----:B0-----:R-:W-:-:S04]  /*34660*/  IMAD.WIDE R6, R13, 0x2, R4 ;  /* 0x000000020d067825 */ /* 0x001fc800078e0204 */
[----:B-1----:R-:W-:-:S04]  /*34670*/  IMAD.WIDE R2, R21, 0x2, R4 ;  /* 0x0000000215027825 */ /* 0x002fc800078e0204 */
[--C-:B------:R-:W-:Y:S01]  /*34680*/  IMAD.WIDE R12, R12, 0x2, R4.reuse ;  /* 0x000000020c0c7825 */ /* 0x100fe200078e0204 */
[----:B------:R-:W-:Y:S04]  /*34690*/  STL.64 [R1+0x3ae8], R2 ;  /* 0x003ae80201007387 */ /* 0x000fe80000100a00 */
[----:B------:R-:W-:Y:S04]  /*346a0*/  STL.64 [R1+0x3af8], R6 ;  /* 0x003af80601007387 */ /* 0x000fe80000100a00 */
[----:B------:R0:W-:Y:S01]  /*346b0*/  STL.64 [R1+0x3ae0], R8 ;  /* 0x003ae00801007387 */ /* 0x0001e20000100a00 */
[----:B------:R-:W-:-:S03]  /*346c0*/  IMAD.WIDE R14, R17, 0x2, R4 ;  /* 0x00000002110e7825 */ /* 0x000fc600078e0204 */
[----:B0-----:R-:W2:Y:S04]  /*346d0*/  LDL.LU R9, [R1+0x8e8] ;  /* 0x0008e80001097983 */ /* 0x001ea80000300800 */
[----:B------:R-:W3:Y:S04]  /*346e0*/  LDL.LU R8, [R1+0x8fc] ;  /* 0x0008fc0001087983 */ /* 0x000ee80000300800 */
[----:B------:R0:W-:Y:S04]  /*346f0*/  STL.64 [R1+0x3ad8], R10 ;  /* 0x003ad80a01007387 */ /* 0x0001e80000100a00 */
[----:B0-----:R-:W4:Y:S04]  /*34700*/  LDL.LU R10, [R1+0x6d4] ;  /* 0x0006d400010a7983 */ /* 0x001f280000300800 */
[----:B------:R-:W3:Y:S04]  /*34710*/  LDL.LU R11, [R1+0x6d0] ;  /* 0x0006d000010b7983 */ /* 0x000ee80000300800 */
[----:B------:R0:W-:Y:S04]  /*34720*/  STL.64 [R1+0x3b00], R12 ;  /* 0x003b000c01007387 */ /* 0x0001e80000100a00 */
[----:B0-----:R-:W4:Y:S04]  /*34730*/  LDL.LU R12, [R1+0x8ec] ;  /* 0x0008ec00010c7983 */ /* 0x001f280000300800 */
[----:B------:R-:W3:Y:S04]  /*34740*/  LDL.LU R13, [R1+0x8f8] ;  /* 0x0008f800010d7983 */ /* 0x000ee80000300800 */
[----:B------:R0:W-:Y:S04]  /*34750*/  STL.64 [R1+0x3b08], R14 ;  /* 0x003b080e01007387 */ /* 0x0001e80000100a00 */
[----:B0-----:R-:W2:Y:S04]  /*34760*/  LDL.LU R15, [R1+0x8d4] ;  /* 0x0008d400010f7983 */ /* 0x001ea80000300800 */
[----:B------:R-:W3:Y:S04]  /*34770*/  LDL.LU R6, [R1+0x6c4] ;  /* 0x0006c40001067983 */ /* 0x000ee80000300800 */
[----:B------:R-:W3:Y:S01]  /*34780*/  LDL.LU R7, [R1+0x6c0] ;  /* 0x0006c00001077983 */ /* 0x000ee20000300800 */
[----:B------:R-:W-:-:S05]  /*34790*/  IMAD.WIDE R16, R16, 0x2, R4 ;  /* 0x0000000210107825 */ /* 0x000fca00078e0204 */
[----:B------:R2:W-:Y:S04]  /*347a0*/  STL.64 [R1+0x3b10], R16 ;  /* 0x003b101001007387 */ /* 0x0005e80000100a00 */
[----:B------:R-:W3:Y:S01]  /*347b0*/  LDL.LU R2, [R1+0x910] ;  /* 0x0009100001027983 */ /* 0x000ee20000300800 */
[----:B------:R-:W-:-:S05]  /*347c0*/  IMAD.WIDE R18, R19, 0x2, R4 ;  /* 0x0000000213127825 */ /* 0x000fca00078e0204 */
[----:B------:R-:W-:Y:S04]  /*347d0*/  STL.64 [R1+0x3b18], R18 ;  /* 0x003b181201007387 */ /* 0x000fe80000100a00 */
[----:B------:R-:W3:Y:S01]  /*347e0*/  LDL.LU R26, [R1+0x914] ;  /* 0x00091400011a7983 */ /* 0x000ee20000300800 */
[----:B------:R-:W-:-:S05]  /*347f0*/  IMAD.WIDE R20, R20, 0x2, R4 ;  /* 0x0000000214147825 */ /* 0x000fca00078e0204 */
[----:B------:R-:W-:Y:S04]  /*34800*/  STL.64 [R1+0x3b20], R20 ;  /* 0x003b201401007387 */ /* 0x000fe80000100a00 */
[----:B------:R-:W3:Y:S01]  /*34810*/  LDL.LU R27, [R1+0x928] ;  /* 0x00092800011b7983 */ /* 0x000ee20000300800 */
[----:B------:R-:W-:-:S04]  /*34820*/  IMAD.WIDE R22, R22, 0x2, R4 ;  /* 0x0000000216167825 */ /* 0x000fc800078e0204 */
[--C-:B------:R-:W-:Y:S01]  /*34830*/  IMAD.WIDE R24, R24, 0x2, R4.reuse ;  /* 0x0000000218187825 */ /* 0x100fe200078e0204 */
[----:B------:R-:W-:Y:S04]  /*34840*/  STL.64 [R1+0x3b28], R22 ;  /* 0x003b281601007387 */ /* 0x000fe80000100a00 */
[----:B------:R-:W3:Y:S04]  /*34850*/  LDL.LU R3, [R1+0x92c] ;  /* 0x00092c0001037983 */ /* 0x000ee80000300800 */
[----:B------:R-:W-:Y:S01]  /*34860*/  STL.64 [R1+0x3b30], R24 ;  /* 0x003b301801007387 */ /* 0x000fe20000100a00 */
[----:B--2---:R-:W-:-:S04]  /*34870*/  IMAD.WIDE R16, R15, 0x2, R4 ;  /* 0x000000020f107825 */ /* 0x004fc800078e0204 */
[--C-:B------:R-:W-:Y:S02]  /*34880*/  IMAD.WIDE R14, R9, 0x2, R4.reuse ;  /* 0x00000002090e7825 */ /* 0x100fe400078e0204 */
[----:B------:R-:W2:Y:S04]  /*34890*/  LDL.LU R9, [R1+0x6ac] ;  /* 0x0006ac0001097983 */ /* 0x000ea80000300800 */
[----:B------:R4:W-:Y:S04]  /*348a0*/  STL.64 [R1+0x4e8], R16 ;  /* 0x0004e81001007387 */ /* 0x0009e80000100a00 */
[----:B------:R0:W-:Y:S01]  /*348b0*/  STL.64 [R1+0x4f8], R14 ;  /* 0x0004f80e01007387 */ /* 0x0001e20000100a00 */
[----:B----4-:R-:W-:-:S03]  /*348c0*/  IMAD.WIDE R16, R12, 0x2, R4 ;  /* 0x000000020c107825 */ /* 0x010fc600078e0204 */
[----:B------:R-:W4:Y:S01]  /*348d0*/  LDL.LU R12, [R1+0x6a8] ;  /* 0x0006a800010c7983 */ /* 0x000f220000300800 */
[----:B0-----:R-:W-:-:S03]  /*348e0*/  IMAD.WIDE R14, R10, 0x2, R4 ;  /* 0x000000020a0e7825 */ /* 0x001fc600078e0204 */
[----:B------:R-:W-:Y:S04]  /*348f0*/  STL.64 [R1+0x510], R16 ;  /* 0x0005101001007387 */ /* 0x000fe80000100a00 */
[----:B------:R-:W4:Y:S04]  /*34900*/  LDL.LU R10, [R1+0x938] ;  /* 0x00093800010a7983 */ /* 0x000f280000300800 */
[----:B------:R3:W-:Y:S02]  /*34910*/  STL.64 [R1+0x520], R14 ;  /* 0x0005200e01007387 */ /* 0x0007e40000100a00 */
[----:B---3--:R-:W-:-:S02]  /*34920*/  IMAD.WIDE R14, R11, 0x2, R4 ;  /* 0x000000020b0e7825 */ /* 0x008fc400078e0204 */
[----:B------:R-:W3:Y:S02]  /*34930*/  LDL.LU R11, [R1+0x93c] ;  /* 0x00093c00010b7983 */ /* 0x000ee40000300800 */
[--C-:B------:R-:W-:Y:S02]  /*34940*/  IMAD.WIDE R16, R13, 0x2, R4.reuse ;  /* 0x000000020d107825 */ /* 0x100fe400078e0204 */
[----:B------:R0:W-:Y:S04]  /*34950*/  STL.64 [R1+0x538], R14 ;  /* 0x0005380e01007387 */ /* 0x0001e80000100a00 */
[----:B------:R-:W3:Y:S04]  /*34960*/  LDL.LU R23, [R1+0x950] ;  /* 0x0009500001177983 */ /* 0x000ee80000300800 */
[----:B------:R1:W-:Y:S04]  /*34970*/  STL.64 [R1+0x548], R16 ;  /* 0x0005481001007387 */ /* 0x0003e80000100a00 */
[----:B------:R-:W3:Y:S01]  /*34980*/  LDL.LU R20, [R1+0x954] ;  /* 0x0009540001147983 */ /* 0x000ee20000300800 */
[----:B0-----:R-:W-:-:S05]  /*34990*/  IMAD.WIDE R14, R8, 0x2, R4 ;  /* 0x00000002080e7825 */ /* 0x001fca00078e0204 */
[----:B------:R0:W-:Y:S04]  /*349a0*/  STL.64 [R1+0x560], R14 ;  /* 0x0005600e01007387 */ /* 0x0001e80000100a00 */
[----:B------:R-:W3:Y:S04]  /*349b0*/  LDL.LU R21, [R1+0x694] ;  /* 0x0006940001157983 */ /* 0x000ee80000300800 */
[----:B------:R-:W3:Y:S04]  /*349c0*/  LDL.LU R18, [R1+0x690] ;  /* 0x0006900001127983 */ /* 0x000ee80000300800 */
[----:B------:R-:W3:Y:S01]  /*349d0*/  LDL.LU R8, [R1+0x960] ;  /* 0x0009600001087983 */ /* 0x000ee20000300800 */
[----:B-1----:R-:W-:-:S03]  /*349e0*/  IMAD.WIDE R16, R6, 0x2, R4 ;  /* 0x0000000206107825 */ /* 0x002fc600078e0204 */
[----:B------:R-:W3:Y:S04]  /*349f0*/  LDL.LU R6, [R1+0x964] ;  /* 0x0009640001067983 */ /* 0x000ee80000300800 */
[----:B------:R1:W-:Y:S04]  /*34a00*/  STL.64 [R1+0x578], R16 ;  /* 0x0005781001007387 */ /* 0x0003e80000100a00 */
[----:B------:R-:W3:Y:S01]  /*34a10*/  LDL.LU R19, [R1+0x978] ;  /* 0x0009780001137983 */ /* 0x000ee20000300800 */
[----:B0-----:R-:W-:-:S03]  /*34a20*/  IMAD.WIDE R14, R7, 0x2, R4 ;  /* 0x00000002070e7825 */ /* 0x001fc600078e0204 */
[----:B------:R-:W3:Y:S04]  /*34a30*/  LDL.LU R7, [R1+0x97c] ;  /* 0x00097c0001077983 */ /* 0x000ee80000300800 */
[----:B------:R0:W-:Y:S04]  /*34a40*/  STL.64 [R1+0x588], R14 ;  /* 0x0005880e01007387 */ /* 0x0001e80000100a00 */
[----:B-1----:R-:W3:Y:S01]  /*34a50*/  LDL.LU R16, [R1+0x988] ;  /* 0x0009880001107983 */ /* 0x002ee20000300800 */
[----:B0-----:R-:W-:-:S03]  /*34a60*/  IMAD.WIDE R14, R2, 0x2, R4 ;  /* 0x00000002020e7825 */ /* 0x001fc600078e0204 */
[----:B------:R-:W3:Y:S04]  /*34a70*/  LDL.LU R2, [R1+0x98c] ;  /* 0x00098c0001027983 */ /* 0x000ee80000300800 */
[----:B------:R0:W-:Y:S04]  /*34a80*/  STL.64 [R1+0x5a0], R14 ;  /* 0x0005a00e01007387 */ /* 0x0001e80000100a00 */
[----:B------:R-:W3:Y:S01]  /*34a90*/  LDL.LU R17, [R1+0x9a0] ;  /* 0x0009a00001117983 */ /* 0x000ee20000300800 */
[----:B0-----:R-:W-:-:S03]  /*34aa0*/  IMAD.WIDE R14, R26, 0x2, R4 ;  /* 0x000000021a0e7825 */ /* 0x001fc600078e0204 */
[----:B------:R-:W3:Y:S04]  /*34ab0*/  LDL.LU R26, [R1+0x9a4] ;  /* 0x0009a400011a7983 */ /* 0x000ee80000300800 */
[----:B------:R0:W-:Y:S01]  /*34ac0*/  STL.64 [R1+0x5b0], R14 ;  /* 0x0005b00e01007387 */ /* 0x0001e20000100a00 */
[----:B------:R-:W-:-:S03]  /*34ad0*/  IMAD.WIDE R24, R27, 0x2, R4 ;  /* 0x000000021b187825 */ /* 0x000fc600078e0204 */
[----:B0-----:R-:W3:Y:S04]  /*34ae0*/  LDL.LU R14, [R1+0x9b8] ;  /* 0x0009b800010e7983 */ /* 0x001ee80000300800 */
[----:B------:R-:W3:Y:S04]  /*34af0*/  LDL.LU R27, [R1+0x9bc] ;  /* 0x0009bc00011b7983 */ /* 0x000ee80000300800 */
[----:B------:R0:W-:Y:S04]  /*34b00*/  STL.64 [R1+0x5c8], R24 ;  /* 0x0005c81801007387 */ /* 0x0001e80000100a00 */
[----:B------:R-:W3:Y:S01]  /*34b10*/  LDL.LU R15, [R1+0x9c8] ;  /* 0x0009c800010f7983 */ /* 0x000ee20000300800 */
[----:B0-----:R-:W-:-:S03]  /*34b20*/  IMAD.WIDE R24, R3, 0x2, R4 ;  /* 0x0000000203187825 */ /* 0x001fc600078e0204 */
[----:B------:R-:W3:Y:S04]  /*34b30*/  LDL.LU R3, [R1+0x9cc] ;  /* 0x0009cc0001037983 */ /* 0x000ee80000300800 */
[----:B------:R2:W-:Y:S04]  /*34b40*/  STL.64 [R1+0x5d8], R24 ;  /* 0x0005d81801007387 */ /* 0x0005e80000100a00 */
[----:B------:R-:W3:Y:S01]  /*34b50*/  LDL.LU R13, [R1+0x9e0] ;  /* 0x0009e000010d7983 */ /* 0x000ee20000300800 */
[----:B--2---:R-:W-:-:S03]  /*34b60*/  IMAD.WIDE R24, R9, 0x2, R4 ;  /* 0x0000000209187825 */ /* 0x004fc600078e0204 */
[----:B------:R-:W2:Y:S04]  /*34b70*/  LDL.LU R9, [R1+0x9e4] ;  /* 0x0009e40001097983 */ /* 0x000ea80000300800 */
[----:B------:R4:W-:Y:S02]  /*34b80*/  STL.64 [R1+0x5f0], R24 ;  /* 0x0005f01801007387 */ /* 0x0009e40000100a00 */
[----:B----4-:R-:W-:-:S05]  /*34b90*/  IMAD.WIDE R24, R12, 0x2, R4 ;  /* 0x000000020c187825 */ /* 0x010fca00078e0204 */
[----:B------:R0:W-:Y:S02]  /*34ba0*/  STL.64 [R1+0x600], R24 ;  /* 0x0006001801007387 */ /* 0x0001e40000100a00 */
[--C-:B0-----:R-:W-:Y:S02]  /*34bb0*/  IMAD.WIDE R24, R10, 0x2, R4.reuse ;  /* 0x000000020a187825 */ /* 0x101fe400078e0204 */
[----:B------:R-:W4:Y:S04]  /*34bc0*/  LDL.LU R10, [R1+0x9f8] ;  /* 0x0009f800010a7983 */ /* 0x000f280000300800 */
[----:B------:R3:W-:Y:S04]  /*34bd0*/  STL.64 [R1+0x618], R24 ;  /* 0x0006181801007387 */ /* 0x0007e80000100a00 */
[----:B------:R-:W4:Y:S01]  /*34be0*/  LDL.LU R12, [R1+0x9fc] ;  /* 0x0009fc00010c7983 */ /* 0x000f220000300800 */
[----:B---3--:R-:W-:-:S03]  /*34bf0*/  IMAD.WIDE R24, R11, 0x2, R4 ;  /* 0x000000020b187825 */ /* 0x008fc600078e0204 */
[----:B------:R-:W3:Y:S04]  /*34c00*/  LDL.LU R11, [R1+0xa10] ;  /* 0x000a1000010b7983 */ /* 0x000ee80000300800 */
[----:B------:R0:W-:Y:S02]  /*34c10*/  STL.64 [R1+0x630], R24 ;  /* 0x0006301801007387 */ /* 0x0001e40000100a00 */
[----:B0-----:R-:W-:-:S04]  /*34c20*/  IMAD.WIDE R24, R23, 0x2, R4 ;  /* 0x0000000217187825 */ /* 0x001fc800078e0204 */
[--C-:B------:R-:W-:Y:S01]  /*34c30*/  IMAD.WIDE R22, R20, 0x2, R4.reuse ;  /* 0x0000000214167825 */ /* 0x100fe200078e0204 */
[----:B------:R0:W-:Y:S04]  /*34c40*/  STL.64 [R1+0x640], R24 ;  /* 0x0006401801007387 */ /* 0x0001e80000100a00 */
[----:B------:R1:W-:Y:S01]  /*34c50*/  STL.64 [R1+0x658], R22 ;  /* 0x0006581601007387 */ /* 0x0003e20000100a00 */
[----:B0-----:R-:W-:-:S04]  /*34c60*/  IMAD.WIDE R24, R21, 0x2, R4 ;  /* 0x0000000215187825 */ /* 0x001fc800078e0204 */
[----:B-1----:R-:W-:-:S04]  /*34c70*/  IMAD.WIDE R22, R18, 0x2, R4 ;  /* 0x0000000212167825 */ /* 0x002fc800078e0204 */
[--C-:B------:R-:W-:Y:S01]  /*34c80*/  IMAD.WIDE R20, R8, 0x2, R4.reuse ;  /* 0x0000000208147825 */ /* 0x100fe200078e0204 */
[----:B------:R-:W-:Y:S04]  /*34c90*/  STL.64 [R1+0x668], R24 ;  /* 0x0006681801007387 */ /* 0x000fe80000100a00 */
[----:B------:R-:W3:Y:S04]  /*34ca0*/  LDL.LU R8, [R1+0xa14] ;  /* 0x000a140001087983 */ /* 0x000ee80000300800 */
[----:B------:R0:W-:Y:S04]  /*34cb0*/  STL.64 [R1+0x680], R22 ;  /* 0x0006801601007387 */ /* 0x0001e80000100a00 */
[----:B------:R1:W-:Y:S01]  /*34cc0*/  STL.64 [R1+0x690], R20 ;  /* 0x0006901401007387 */ /* 0x0003e20000100a00 */
[----:B0-----:R-:W-:-:S03]  /*34cd0*/  IMAD.WIDE R22, R6, 0x2, R4 ;  /* 0x0000000206167825 */ /* 0x001fc600078e0204 */
[----:B------:R-:W3:Y:S01]  /*34ce0*/  LDL.LU R6, [R1+0xa20] ;  /* 0x000a200001067983 */ /* 0x000ee20000300800 */
[----:B-1----:R-:W-:-:S03]  /*34cf0*/  IMAD.WIDE R20, R19, 0x2, R4 ;  /* 0x0000000213147825 */ /* 0x002fc600078e0204 */
[----:B------:R-:W-:Y:S01]  /*34d00*/  STL.64 [R1+0x6a8], R22 ;  /* 0x0006a81601007387 */ /* 0x000fe20000100a00 */
[----:B------:R-:W-:-:S03]  /*34d10*/  IMAD.WIDE R18, R7, 0x2, R4 ;  /* 0x0000000207127825 */ /* 0x000fc600078e0204 */
[----:B------:R-:W3:Y:S04]  /*34d20*/  LDL.LU R7, [R1+0xa24] ;  /* 0x000a240001077983 */ /* 0x000ee80000300800 */
[----:B------:R-:W-:Y:S04]  /*34d30*/  STL.64 [R1+0x6c0], R20 ;  /* 0x0006c01401007387 */ /* 0x000fe80000100a00 */
[----:B------:R0:W-:Y:S02]  /*34d40*/  STL.64 [R1+0x6d0], R18 ;  /* 0x0006d01201007387 */ /* 0x0001e40000100a00 */
[----:B0-----:R-:W-:-:S02]  /*34d50*/  IMAD.WIDE R18, R2, 0x2, R4 ;  /* 0x0000000202127825 */ /* 0x001fc400078e0204 */
[----:B------:R-:W3:Y:S02]  /*34d60*/  LDL.LU R2, [R1+0xa38] ;  /* 0x000a380001027983 */ /* 0x000ee40000300800 */
[----:B------:R-:W-:-:S05]  /*34d70*/  IMAD.WIDE R20, R16, 0x2, R4 ;  /* 0x0000000210147825 */ /* 0x000fca00078e0204 */
[----:B------:R-:W-:Y:S04]  /*34d80*/  STL.64 [R1+0x6e8], R20 ;  /* 0x0006e81401007387 */ /* 0x000fe80000100a00 */
[----:B------:R0:W-:Y:S02]  /*34d90*/  STL.64 [R1+0x6f8], R18 ;  /* 0x0006f81201007387 */ /* 0x0001e40000100a00 */
[--C-:B0-----:R-:W-:Y:S02]  /*34da0*/  IMAD.WIDE R18, R26, 0x2, R4.reuse ;  /* 0x000000021a127825 */ /* 0x101fe400078e0204 */
[----:B------:R-:W3:Y:S02]  /*34db0*/  LDL.LU R26, [R1+0xa3c] ;  /* 0x000a3c00011a7983 */ /* 0x000ee40000300800 */
[----:B------:R-:W-:-:S05]  /*34dc0*/  IMAD.WIDE R16, R17, 0x2, R4 ;  /* 0x0000000211107825 */ /* 0x000fca00078e0204 */
[----:B------:R-:W-:Y:S04]  /*34dd0*/  STL.64 [R1+0x710], R16 ;  /* 0x0007101001007387 */ /* 0x000fe80000100a00 */
[----:B------:R0:W-:Y:S02]  /*34de0*/  STL.64 [R1+0x720], R18 ;  /* 0x0007201201007387 */ /* 0x0001e40000100a00 */
[--C-:B0-----:R-:W-:Y:S02]  /*34df0*/  IMAD.WIDE R18, R27, 0x2, R4.reuse ;  /* 0x000000021b127825 */ /* 0x101fe400078e0204 */
[----:B------:R-:W3:Y:S02]  /*34e00*/  LDL.LU R27, [R1+0xa50] ;  /* 0x000a5000011b7983 */ /* 0x000ee40000300800 */
[----:B------:R-:W-:-:S05]  /*34e10*/  IMAD.WIDE R16, R14, 0x2, R4 ;  /* 0x000000020e107825 */ /* 0x000fca00078e0204 */
[----:B------:R0:W-:Y:S04]  /*34e20*/  STL.64 [R1+0x738], R16 ;  /* 0x0007381001007387 */ /* 0x0001e80000100a00 */
[----:B------:R-:W-:Y:S01]  /*34e30*/  STL.64 [R1+0x750], R18 ;  /* 0x0007501201007387 */ /* 0x000fe20000100a00 */
[----:B0-----:R-:W-:-:S04]  /*34e40*/  IMAD.WIDE R16, R15, 0x2, R4 ;  /* 0x000000020f107825 */ /* 0x001fc800078e0204 */
[--C-:B------:R-:W-:Y:S02]  /*34e50*/  IMAD.WIDE R14, R3, 0x2, R4.reuse ;  /* 0x00000002030e7825 */ /* 0x100fe400078e0204 */
[----:B------:R-:W3:Y:S04]  /*34e60*/  LDL.LU R3, [R1+0xa54] ;  /* 0x000a540001037983 */ /* 0x000ee80000300800 */
[----:B------:R0:W-:Y:S04]  /*34e70*/  STL.64 [R1+0x760], R16 ;  /* 0x0007601001007387 */ /* 0x0001e80000100a00 */
[----:B------:R2:W-:Y:S01]  /*34e80*/  STL.64 [R1+0x778], R14 ;  /* 0x0007780e01007387 */ /* 0x0005e20000100a00 */
[----:B0-----:R-:W-:-:S03]  /*34e90*/  IMAD.WIDE R16, R13, 0x2, R4 ;  /* 0x000000020d107825 */ /* 0x001fc600078e0204 */
[----:B------:R-:W3:Y:S04]  /*34ea0*/  LDL.LU R13, [R1+0xa60] ;  /* 0x000a6000010d7983 */ /* 0x000ee80000300800 */
[----:B------:R-:W-:Y:S01]  /*34eb0*/  STL.64 [R1+0x788], R16 ;  /* 0x0007881001007387 */ /* 0x000fe20000100a00 */
[----:B--2---:R-:W-:-:S03]  /*34ec0*/  IMAD.WIDE R14, R9, 0x2, R4 ;  /* 0x00000002090e7825 */ /* 0x004fc600078e0204 */
[----:B------:R-:W2:Y:S04]  /*34ed0*/  LDL.LU R9, [R1+0xa64] ;  /* 0x000a640001097983 */ /* 0x000ea80000300800 */
[----:B------:R4:W-:Y:S02]  /*34ee0*/  STL.64 [R1+0x7a0], R14 ;  /* 0x0007a00e01007387 */ /* 0x0009e40000100a00 */
[--C-:B----4-:R-:W-:Y:S02]  /*34ef0*/  IMAD.WIDE R14, R10, 0x2, R4.reuse ;  /* 0x000000020a0e7825 */ /* 0x110fe400078e0204 */
[----:B------:R-:W4:Y:S02]  /*34f00*/  LDL.LU R10, [R1+0xa78] ;  /* 0x000a7800010a7983 */ /* 0x000f240000300800 */
[----:B------:R-:W-:-:S02]  /*34f10*/  IMAD.WIDE R16, R12, 0x2, R4 ;  /* 0x000000020c107825 */ /* 0x000fc400078e0204 */
[----:B------:R3:W-:Y:S04]  /*34f20*/  STL.64 [R1+0x7b0], R14 ;  /* 0x0007b00e01007387 */ /* 0x0007e80000100a00 */
[----:B------:R-:W4:Y:S04]  /*34f30*/  LDL.LU R23, [R1+0xa7c] ;  /* 0x000a7c0001177983 */ /* 0x000f280000300800 */
[----:B------:R0:W-:Y:S04]  /*34f40*/  STL.64 [R1+0x7c8], R16 ;  /* 0x0007c81001007387 */ /* 0x0001e80000100a00 */
[----:B------:R-:W4:Y:S01]  /*34f50*/  LDL.LU R20, [R1+0xa88] ;  /* 0x000a880001147983 */ /* 0x000f220000300800 */
[----:B---3--:R-:W-:-:S05]  /*34f60*/  IMAD.WIDE R14, R11, 0x2, R4 ;  /* 0x000000020b0e7825 */ /* 0x008fca00078e0204 */
[----:B------:R1:W-:Y:S04]  /*34f70*/  STL.64 [R1+0x7e0], R14 ;  /* 0x0007e00e01007387 */ /* 0x0003e80000100a00 */
[----:B------:R-:W3:Y:S04]  /*34f80*/  LDL.LU R21, [R1+0xa8c] ;  /* 0x000a8c0001157983 */ /* 0x000ee80000300800 */
[----:B------:R-:W3:Y:S04]  /*34f90*/  LDL.LU R18, [R1+0xaa0] ;  /* 0x000aa00001127983 */ /* 0x000ee80000300800 */
[----:B------:R-:W3:Y:S01]  /*34fa0*/  LDL.LU R11, [R1+0xaa4] ;  /* 0x000aa400010b7983 */ /* 0x000ee20000300800 */
[----:B0-----:R-:W-:-:S03]  /*34fb0*/  IMAD.WIDE R16, R8, 0x2, R4 ;  /* 0x0000000208107825 */ /* 0x001fc600078e0204 */
[----:B------:R-:W3:Y:S04]  /*34fc0*/  LDL.LU R8, [R1+0xab0] ;  /* 0x000ab00001087983 */ /* 0x000ee80000300800 */
[----:B------:R0:W-:Y:S04]  /*34fd0*/  STL.64 [R1+0x7f0], R16 ;  /* 0x0007f01001007387 */ /* 0x0001e80000100a00 */
[----:B------:R-:W3:Y:S01]  /*34fe0*/  LDL.LU R19, [R1+0xab4] ;  /* 0x000ab40001137983 */ /* 0x000ee20000300800 */
[----:B-1----:R-:W-:-:S03]  /*34ff0*/  IMAD.WIDE R14, R6, 0x2, R4 ;  /* 0x00000002060e7825 */ /* 0x002fc600078e0204 */
[----:B------:R-:W3:Y:S04]  /*35000*/  LDL.LU R6, [R1+0xac8] ;  /* 0x000ac80001067983 */ /* 0x000ee80000300800 */
[----:B------:R1:W-:Y:S04]  /*35010*/  STL.64 [R1+0x808], R14 ;  /* 0x0008080e01007387 */ /* 0x0003e80000100a00 */
[----:B0-----:R-:W3:Y:S01]  /*35020*/  LDL.LU R16, [R1+0xacc] ;  /* 0x000acc0001107983 */ /* 0x001ee20000300800 */
[----:B-1----:R-:W-:-:S03]  /*35030*/  IMAD.WIDE R14, R7, 0x2, R4 ;  /* 0x00000002070e7825 */ /* 0x002fc600078e0204 */
        /* <DEDUP_REMOVED lines=15> */
[----:B0-----:R-:W-:-:S03]  /*35130*/  IMAD.WIDE R24, R3, 0x2, R4 ;  /* 0x0000000203187825 */ /* 0x001fc600078e0204 */
[----:B------:R-:W3:Y:S04]  /*35140*/  LDL.LU R3, [R1+0xb30] ;  /* 0x000b300001037983 */ /* 0x000ee80000300800 */
[----:B------:R0:W-:Y:S02]  /*35150*/  STL.64 [R1+0x870], R24 ;  /* 0x0008701801007387 */ /* 0x0001e40000100a00 */
[----:B0-----:R-:W-:-:S05]  /*35160*/  IMAD.WIDE R24, R13, 0x2, R4 ;  /* 0x000000020d187825 */ /* 0x001fca00078e0204 */
[----:B------:R2:W-:Y:S02]  /*35170*/  STL.64 [R1+0x880], R24 ;  /* 0x0008801801007387 */ /* 0x0005e40000100a00 */
[--C-:B--2---:R-:W-:Y:S02]  /*35180*/  IMAD.WIDE R24, R9, 0x2, R4.reuse ;  /* 0x0000000209187825 */ /* 0x104fe400078e0204 */
[----:B------:R-:W2:Y:S04]  /*35190*/  LDL.LU R9, [R1+0xb34] ;  /* 0x000b340001097983 */ /* 0x000ea80000300800 */
[----:B------:R4:W-:Y:S04]  /*351a0*/  STL.64 [R1+0x898], R24 ;  /* 0x0008981801007387 */ /* 0x0009e80000100a00 */
[----:B------:R-:W2:Y:S01]  /*351b0*/  LDL.LU R13, [R1+0xb40] ;  /* 0x000b4000010d7983 */ /* 0x000ea20000300800 */
[----:B----4-:R-:W-:-:S03]  /*351c0*/  IMAD.WIDE R24, R10, 0x2, R4 ;  /* 0x000000020a187825 */ /* 0x010fc600078e0204 */
[----:B------:R-:W4:Y:S04]  /*351d0*/  LDL.LU R10, [R1+0xb44] ;  /* 0x000b4400010a7983 */ /* 0x000f280000300800 */
[----:B------:R0:W-:Y:S02]  /*351e0*/  STL.64 [R1+0x8a8], R24 ;  /* 0x0008a81801007387 */ /* 0x0001e40000100a00 */
[----:B0-----:R-:W-:-:S04]  /*351f0*/  IMAD.WIDE R24, R23, 0x2, R4 ;  /* 0x0000000217187825 */ /* 0x001fc800078e0204 */
[--C-:B------:R-:W-:Y:S01]  /*35200*/  IMAD.WIDE R22, R20, 0x2, R4.reuse ;  /* 0x0000000214167825 */ /* 0x100fe200078e0204 */
[----:B------:R3:W-:Y:S04]  /*35210*/  STL.64 [R1+0x8c0], R24 ;  /* 0x0008c01801007387 */ /* 0x0007e80000100a00 */
[----:B------:R0:W-:Y:S01]  /*35220*/  STL.64 [R1+0x8d0], R22 ;  /* 0x0008d01601007387 */ /* 0x0001e20000100a00 */
[----:B---3--:R-:W-:-:S04]  /*35230*/  IMAD.WIDE R24, R21, 0x2, R4 ;  /* 0x0000000215187825 */ /* 0x008fc800078e0204 */
[----:B0-----:R-:W-:-:S04]  /*35240*/  IMAD.WIDE R22, R18, 0x2, R4 ;  /* 0x0000000212167825 */ /* 0x001fc800078e0204 */
        /* <DEDUP_REMOVED lines=11> */
[----:B------:R0:W-:Y:S04]  /*35300*/  STL.64 [R1+0x938], R20 ;  /* 0x0009381401007387 */ /* 0x0001e80000100a00 */
[----:B------:R1:W-:Y:S01]  /*35310*/  STL.64 [R1+0x950], R18 ;  /* 0x0009501201007387 */ /* 0x0003e20000100a00 */
[----:B0-----:R-:W-:-:S04]  /*35320*/  IMAD.WIDE R20, R16, 0x2, R4 ;  /* 0x0000000210147825 */ /* 0x001fc800078e0204 */
[--C-:B-1----:R-:W-:Y:S02]  /*35330*/  IMAD.WIDE R18, R7, 0x2, R4.reuse ;  /* 0x0000000207127825 */ /* 0x102fe400078e0204 */
[----:B------:R-:W3:Y:S04]  /*35340*/  LDL.LU R7, [R1+0xb74] ;  /* 0x000b740001077983 */ /* 0x000ee80000300800 */
[----:B------:R-:W-:Y:S04]  /*35350*/  STL.64 [R1+0x960], R20 ;  /* 0x0009601401007387 */ /* 0x000fe80000100a00 */
[----:B------:R0:W-:Y:S01]  /*35360*/  STL.64 [R1+0x978], R18 ;  /* 0x0009781201007387 */ /* 0x0001e20000100a00 */
[----:B------:R-:W-:-:S04]  /*35370*/  IMAD.WIDE R16, R17, 0x2, R4 ;  /* 0x0000000211107825 */ /* 0x000fc800078e0204 */
[--C-:B0-----:R-:W-:Y:S02]  /*35380*/  IMAD.WIDE R18, R2, 0x2, R4.reuse ;  /* 0x0000000202127825 */ /* 0x101fe400078e0204 */
[----:B------:R-:W3:Y:S04]  /*35390*/  LDL.LU R2, [R1+0xb80] ;  /* 0x000b800001027983 */ /* 0x000ee80000300800 */
[----:B------:R-:W-:Y:S04]  /*353a0*/  STL.64 [R1+0x988], R16 ;  /* 0x0009881001007387 */ /* 0x000fe80000100a00 */
[----:B------:R0:W-:Y:S02]  /*353b0*/  STL.64 [R1+0x9a0], R18 ;  /* 0x0009a01201007387 */ /* 0x0001e40000100a00 */
[----:B0-----:R-:W-:-:S02]  /*353c0*/  IMAD.WIDE R18, R26, 0x2, R4 ;  /* 0x000000021a127825 */ /* 0x001fc400078e0204 */
        /* <DEDUP_REMOVED lines=10> */
[----:B------:R-:W3:Y:S01]  /*35470*/  LDL.LU R12, [R1+0xb98] ;  /* 0x000b9800010c7983 */ /* 0x000ee20000300800 */
[----:B-1----:R-:W-:-:S03]  /*35480*/  IMAD.WIDE R14, R3, 0x2, R4 ;  /* 0x00000002030e7825 */ /* 0x002fc600078e0204 */
[----:B------:R-:W-:Y:S04]  /*35490*/  STL.64 [R1+0xa10], R16 ;  /* 0x000a101001007387 */ /* 0x000fe80000100a00 */
[----:B------:R-:W3:Y:S04]  /*354a0*/  LDL.LU R3, [R1+0xb9c] ;  /* 0x000b9c0001037983 */ /* 0x000ee80000300800 */
[----:B------:R2:W-:Y:S02]  /*354b0*/  STL.64 [R1+0xa20], R14 ;  /* 0x000a200e01007387 */ /* 0x0005e40000100a00 */
[----:B--2---:R-:W-:-:S02]  /*354c0*/  IMAD.WIDE R14, R9, 0x2, R4 ;  /* 0x00000002090e7825 */ /* 0x004fc400078e0204 */
[----:B------:R-:W2:Y:S02]  /*354d0*/  LDL.LU R9, [R1+0xba8] ;  /* 0x000ba80001097983 */ /* 0x000ea40000300800 */
[--C-:B------:R-:W-:Y:S02]  /*354e0*/  IMAD.WIDE R16, R13, 0x2, R4.reuse ;  /* 0x000000020d107825 */ /* 0x100fe400078e0204 */
[----:B------:R4:W-:Y:S04]  /*354f0*/  STL.64 [R1+0xa38], R14 ;  /* 0x000a380e01007387 */ /* 0x0009e80000100a00 */
[----:B------:R-:W2:Y:S04]  /*35500*/  LDL.LU R23, [R1+0xbac] ;  /* 0x000bac0001177983 */ /* 0x000ea80000300800 */
[----:B------:R3:W-:Y:S04]  /*35510*/  STL.64 [R1+0xa50], R16 ;  /* 0x000a501001007387 */ /* 0x0007e80000100a00 */
[----:B------:R-:W2:Y:S01]  /*35520*/  LDL.LU R20, [R1+0xbb8] ;  /* 0x000bb80001147983 */ /* 0x000ea20000300800 */
[----:B----4-:R-:W-:-:S05]  /*35530*/  IMAD.WIDE R14, R10, 0x2, R4 ;  /* 0x000000020a0e7825 */ /* 0x010fca00078e0204 */
[----:B------:R0:W-:Y:S04]  /*35540*/  STL.64 [R1+0xa60], R14 ;  /* 0x000a600e01007387 */ /* 0x0001e80000100a00 */
[----:B------:R-:W4:Y:S04]  /*35550*/  LDL.LU R21, [R1+0xbbc] ;  /* 0x000bbc0001157983 */ /* 0x000f280000300800 */
[----:B------:R-:W4:Y:S04]  /*35560*/  LDL.LU R18, [R1+0xbc8] ;  /* 0x000bc80001127983 */ /* 0x000f280000300800 */
[----:B------:R-:W4:Y:S01]  /*35570*/  LDL.LU R10, [R1+0xbcc] ;  /* 0x000bcc00010a7983 */ /* 0x000f220000300800 */
[----:B---3--:R-:W-:-:S03]  /*35580*/  IMAD.WIDE R16, R11, 0x2, R4 ;  /* 0x000000020b107825 */ /* 0x008fc600078e0204 */
        /* <DEDUP_REMOVED lines=13> */
[----:B------:R0:W-:Y:S04]  /*35660*/  STL.64 [R1+0xab0], R14 ;  /* 0x000ab00e01007387 */ /* 0x0001e80000100a00 */
[----:B0-----:R-:W3:Y:S01]  /*35670*/  LDL.LU R14, [R1+0xc18] ;  /* 0x000c1800010e7983 */ /* 0x001ee20000300800 */
[----:B------:R-:W-:-:S03]  /*35680*/  IMAD.WIDE R24, R2, 0x2, R4 ;  /* 0x0000000202187825 */ /* 0x000fc600078e0204 */
        /* <DEDUP_REMOVED lines=12> */
[--C-:B0-----:R-:W-:Y:S02]  /*35750*/  IMAD.WIDE R24, R3, 0x2, R4.reuse ;  /* 0x0000000203187825 */ /* 0x101fe400078e0204 */
[----:B------:R-:W3:Y:S04]  /*35760*/  LDL.LU R3, [R1+0xc70] ;  /* 0x000c700001037983 */ /* 0x000ee80000300800 */
[----:B------:R2:W-:Y:S04]  /*35770*/  STL.64 [R1+0xb18], R24 ;  /* 0x000b181801007387 */ /* 0x0005e80000100a00 */
[----:B------:R-:W3:Y:S01]  /*35780*/  LDL.LU R12, [R1+0xc80] ;  /* 0x000c8000010c7983 */ /* 0x000ee20000300800 */
[----:B--2---:R-:W-:-:S03]  /*35790*/  IMAD.WIDE R24, R9, 0x2, R4 ;  /* 0x0000000209187825 */ /* 0x004fc600078e0204 */
[----:B------:R-:W2:Y:S04]  /*357a0*/  LDL.LU R9, [R1+0xc90] ;  /* 0x000c900001097983 */ /* 0x000ea80000300800 */
[----:B------:R0:W-:Y:S02]  /*357b0*/  STL.64 [R1+0xb30], R24 ;  /* 0x000b301801007387 */ /* 0x0001e40000100a00 */
[----:B0-----:R-:W-:-:S04]  /*357c0*/  IMAD.WIDE R24, R23, 0x2, R4 ;  /* 0x0000000217187825 */ /* 0x001fc800078e0204 */
[--C-:B------:R-:W-:Y:S01]  /*357d0*/  IMAD.WIDE R22, R20, 0x2, R4.reuse ;  /* 0x0000000214167825 */ /* 0x100fe200078e0204 */
[----:B------:R4:W-:Y:S04]  /*357e0*/  STL.64 [R1+0xb40], R24 ;  /* 0x000b401801007387 */ /* 0x0009e80000100a00 */
[----:B------:R0:W-:Y:S01]  /*357f0*/  STL.64 [R1+0xb58], R22 ;  /* 0x000b581601007387 */ /* 0x0001e20000100a00 */
[----:B----4-:R-:W-:-:S04]  /*35800*/  IMAD.WIDE R24, R21, 0x2, R4 ;  /* 0x0000000215187825 */ /* 0x010fc800078e0204 */
[----:B0-----:R-:W-:-:S04]  /*35810*/  IMAD.WIDE R22, R18, 0x2, R4 ;  /* 0x0000000212167825 */ /* 0x001fc800078e0204 */
[--C-:B------:R-:W-:Y:S01]  /*35820*/  IMAD.WIDE R20, R10, 0x2, R4.reuse ;  /* 0x000000020a147825 */ /* 0x100fe200078e0204 */
[----:B------:R-:W-:Y:S04]  /*35830*/  STL.64 [R1+0xb70], R24 ;  /* 0x000b701801007387 */ /* 0x000fe80000100a00 */
[----:B------:R-:W4:Y:S04]  /*35840*/  LDL.LU R10, [R1+0xc98] ;  /* 0x000c9800010a7983 */ /* 0x000f280000300800 */
[----:B------:R3:W-:Y:S04]  /*35850*/  STL.64 [R1+0xb80], R22 ;  /* 0x000b801601007387 */ /* 0x0007e80000100a00 */
[----:B------:R0:W-:Y:S01]  /*35860*/  STL.64 [R1+0xb98], R20 ;  /* 0x000b981401007387 */ /* 0x0001e20000100a00 */
[----:B---3--:R-:W-:-:S03]  /*35870*/  IMAD.WIDE R22, R11, 0x2, R4 ;  /* 0x000000020b167825 */ /* 0x008fc600078e0204 */
[----:B------:R-:W3:Y:S01]  /*35880*/  LDL.LU R11, [R1+0xca8] ;  /* 0x000ca800010b7983 */ /* 0x000ee20000300800 */
[----:B0-----:R-:W-:-:S03]  /*35890*/  IMAD.WIDE R20, R19, 0x2, R4 ;  /* 0x0000000213147825 */ /* 0x001fc600078e0204 */
        /* <DEDUP_REMOVED lines=31> */
[----:B0-----:R-:W-:-:S02]  /*35a90*/  IMAD.WIDE R14, R3, 0x2, R4 ;  /* 0x00000002030e7825 */ /* 0x001fc400078e0204 */
[----:B------:R-:W3:Y:S02]  /*35aa0*/  LDL.LU R3, [R1+0xd08] ;  /* 0x000d080001037983 */ /* 0x000ee40000300800 */
[--C-:B------:R-:W-:Y:S02]  /*35ab0*/  IMAD.WIDE R16, R12, 0x2, R4.reuse ;  /* 0x000000020c107825 */ /* 0x100fe400078e0204 */
[----:B------:R2:W-:Y:S04]  /*35ac0*/  STL.64 [R1+0xc70], R14 ;  /* 0x000c700e01007387 */ /* 0x0005e80000100a00 */
[----:B------:R-:W3:Y:S04]  /*35ad0*/  LDL.LU R23, [R1+0xd10] ;  /* 0x000d100001177983 */ /* 0x000ee80000300800 */
[----:B------:R4:W-:Y:S04]  /*35ae0*/  STL.64 [R1+0xc80], R16 ;  /* 0x000c801001007387 */ /* 0x0009e80000100a00 */
[----:B------:R-:W3:Y:S01]  /*35af0*/  LDL.LU R20, [R1+0xd20] ;  /* 0x000d200001147983 */ /* 0x000ee20000300800 */
[----:B--2---:R-:W-:-:S05]  /*35b00*/  IMAD.WIDE R14, R9, 0x2, R4 ;  /* 0x00000002090e7825 */ /* 0x004fca00078e0204 */
[----:B------:R3:W-:Y:S04]  /*35b10*/  STL.64 [R1+0xc90], R14 ;  /* 0x000c900e01007387 */ /* 0x0007e80000100a00 */
[----:B------:R-:W2:Y:S04]  /*35b20*/  LDL.LU R21, [R1+0xd28] ;  /* 0x000d280001157983 */ /* 0x000ea80000300800 */
[----:B------:R-:W2:Y:S04]  /*35b30*/  LDL.LU R18, [R1+0xd38] ;  /* 0x000d380001127983 */ /* 0x000ea80000300800 */
[----:B------:R-:W2:Y:S01]  /*35b40*/  LDL.LU R9, [R1+0xd40] ;  /* 0x000d400001097983 */ /* 0x000ea20000300800 */
[----:B----4-:R-:W-:-:S03]  /*35b50*/  IMAD.WIDE R16, R10, 0x2, R4 ;  /* 0x000000020a107825 */ /* 0x010fc600078e0204 */
[----:B------:R-:W4:Y:S04]  /*35b60*/  LDL.LU R10, [R1+0xd50] ;  /* 0x000d5000010a7983 */ /* 0x000f280000300800 */
[----:B------:R0:W-:Y:S04]  /*35b70*/  STL.64 [R1+0xc98], R16 ;  /* 0x000c981001007387 */ /* 0x0001e80000100a00 */
[----:B------:R-:W4:Y:S01]  /*35b80*/  LDL.LU R19, [R1+0xd58] ;  /* 0x000d580001137983 */ /* 0x000f220000300800 */
[----:B---3--:R-:W-:-:S03]  /*35b90*/  IMAD.WIDE R14, R11, 0x2, R4 ;  /* 0x000000020b0e7825 */ /* 0x008fc600078e0204 */
        /* <DEDUP_REMOVED lines=28> */
[----:B0-----:R-:W-:-:S03]  /*35d60*/  IMAD.WIDE R24, R3, 0x2, R4 ;  /* 0x0000000203187825 */ /* 0x001fc600078e0204 */
[----:B------:R-:W3:Y:S04]  /*35d70*/  LDL.LU R3, [R1+0xe08] ;  /* 0x000e080001037983 */ /* 0x000ee80000300800 */
[----:B------:R0:W-:Y:S02]  /*35d80*/  STL.64 [R1+0xd08], R24 ;  /* 0x000d081801007387 */ /* 0x0001e40000100a00 */
[----:B0-----:R-:W-:-:S04]  /*35d90*/  IMAD.WIDE R24, R23, 0x2, R4 ;  /* 0x0000000217187825 */ /* 0x001fc800078e0204 */
[--C-:B------:R-:W-:Y:S01]  /*35da0*/  IMAD.WIDE R22, R20, 0x2, R4.reuse ;  /* 0x0000000214167825 */ /* 0x100fe200078e0204 */
[----:B------:R2:W-:Y:S04]  /*35db0*/  STL.64 [R1+0xd10], R24 ;  /* 0x000d101801007387 */ /* 0x0005e80000100a00 */
[----:B------:R0:W-:Y:S01]  /*35dc0*/  STL.64 [R1+0xd20], R22 ;  /* 0x000d201601007387 */ /* 0x0001e20000100a00 */
[----:B--2---:R-:W-:-:S04]  /*35dd0*/  IMAD.WIDE R24, R21, 0x2, R4 ;  /* 0x0000000215187825 */ /* 0x004fc800078e0204 */
[----:B0-----:R-:W-:-:S04]  /*35de0*/  IMAD.WIDE R22, R18, 0x2, R4 ;  /* 0x0000000212167825 */ /* 0x001fc800078e0204 */
[--C-:B------:R-:W-:Y:S01]  /*35df0*/  IMAD.WIDE R20, R9, 0x2, R4.reuse ;  /* 0x0000000209147825 */ /* 0x100fe200078e0204 */
[----:B------:R-:W-:Y:S04]  /*35e00*/  STL.64 [R1+0xd28], R24 ;  /* 0x000d281801007387 */ /* 0x000fe80000100a00 */
[----:B------:R-:W2:Y:S04]  /*35e10*/  LDL.LU R9, [R1+0xe10] ;  /* 0x000e100001097983 */ /* 0x000ea80000300800 */
[----:B------:R4:W-:Y:S04]  /*35e20*/  STL.64 [R1+0xd38], R22 ;  /* 0x000d381601007387 */ /* 0x0009e80000100a00 */
[----:B------:R0:W-:Y:S01]  /*35e30*/  STL.64 [R1+0xd40], R20 ;  /* 0x000d401401007387 */ /* 0x0001e20000100a00 */
[----:B----4-:R-:W-:-:S03]  /*35e40*/  IMAD.WIDE R22, R10, 0x2, R4 ;  /* 0x000000020a167825 */ /* 0x010fc600078e0204 */
[----:B------:R-:W4:Y:S01]  /*35e50*/  LDL.LU R10, [R1+0xe20] ;  /* 0x000e2000010a7983 */ /* 0x000f220000300800 */
[----:B0-----:R-:W-:-:S03]  /*35e60*/  IMAD.WIDE R20, R19, 0x2, R4 ;  /* 0x0000000213147825 */ /* 0x001fc600078e0204 */
[----:B------:R-:W-:Y:S01]  /*35e70*/  STL.64 [R1+0xd50], R22 ;  /* 0x000d501601007387 */ /* 0x000fe20000100a00 */
[----:B---3--:R-:W-:-:S03]  /*35e80*/  IMAD.WIDE R18, R11, 0x2, R4 ;  /* 0x000000020b127825 */ /* 0x008fc600078e0204 */
[----:B------:R-:W3:Y:S04]  /*35e90*/  LDL.LU R11, [R1+0xe28] ;  /* 0x000e2800010b7983 */ /* 0x000ee80000300800 */
[----:B------:R0:W-:Y:S04]  /*35ea0*/  STL.64 [R1+0xd58], R20 ;  /* 0x000d581401007387 */ /* 0x0001e80000100a00 */
[----:B------:R1:W-:Y:S01]  /*35eb0*/  STL.64 [R1+0xd68], R18 ;  /* 0x000d681201007387 */ /* 0x0003e20000100a00 */
[----:B0-----:R-:W-:-:S04]  /*35ec0*/  IMAD.WIDE R20, R16, 0x2, R4 ;  /* 0x0000000210147825 */ /* 0x001fc800078e0204 */
[--C-:B-1----:R-:W-:Y:S02]  /*35ed0*/  IMAD.WIDE R18, R8, 0x2, R4.reuse ;  /* 0x0000000208127825 */ /* 0x102fe400078e0204 */
[----:B------:R-:W3:Y:S04]  /*35ee0*/  LDL.LU R8, [R1+0xe38] ;  /* 0x000e380001087983 */ /* 0x000ee80000300800 */
[----:B------:R-:W-:Y:S01]  /*35ef0*/  STL.64 [R1+0xd70], R20 ;  /* 0x000d701401007387 */ /* 0x000fe20000100a00 */
[----:B------:R-:W-:-:S03]  /*35f00*/  IMAD.WIDE R16, R17, 0x2, R4 ;  /* 0x0000000211107825 */ /* 0x000fc600078e0204 */
[----:B------:R0:W-:Y:S02]  /*35f10*/  STL.64 [R1+0xd80], R18 ;  /* 0x000d801201007387 */ /* 0x0001e40000100a00 */
[--C-:B0-----:R-:W-:Y:S02]  /*35f20*/  IMAD.WIDE R18, R6, 0x2, R4.reuse ;  /* 0x0000000206127825 */ /* 0x101fe400078e0204 */
[----:B------:R-:W3:Y:S04]  /*35f30*/  LDL.LU R6, [R1+0xe40] ;  /* 0x000e400001067983 */ /* 0x000ee80000300800 */
[----:B------:R0:W-:Y:S04]  /*35f40*/  STL.64 [R1+0xd90], R16 ;  /* 0x000d901001007387 */ /* 0x0001e80000100a00 */
[----:B------:R1:W-:Y:S01]  /*35f50*/  STL.64 [R1+0xd98], R18 ;  /* 0x000d981201007387 */ /* 0x0003e20000100a00 */
[----:B0-----:R-:W-:-:S04]  /*35f60*/  IMAD.WIDE R16, R14, 0x2, R4 ;  /* 0x000000020e107825 */ /* 0x001fc800078e0204 */
[--C-:B-1----:R-:W-:Y:S02]  /*35f70*/  IMAD.WIDE R18, R7, 0x2, R4.reuse ;  /* 0x0000000207127825 */ /* 0x102fe400078e0204 */
[----:B------:R-:W3:Y:S04]  /*35f80*/  LDL.LU R7, [R1+0xe50] ;  /* 0x000e500001077983 */ /* 0x000ee80000300800 */
        /* <DEDUP_REMOVED lines=10> */
[----:B-1----:R-:W-:-:S03]  /*36030*/  IMAD.WIDE R14, R26, 0x2, R4 ;  /* 0x000000021a0e7825 */ /* 0x002fc600078e0204 */
[----:B------:R-:W3:Y:S04]  /*36040*/  LDL.LU R26, [R1+0xe78] ;  /* 0x000e7800011a7983 */ /* 0x000ee80000300800 */
[----:B------:R0:W-:Y:S02]  /*36050*/  STL.64 [R1+0xde0], R14 ;  /* 0x000de00e01007387 */ /* 0x0001e40000100a00 */
[--C-:B0-----:R-:W-:Y:S02]  /*36060*/  IMAD.WIDE R14, R27, 0x2, R4.reuse ;  /* 0x000000021b0e7825 */ /* 0x101fe400078e0204 */
[----:B------:R-:W3:Y:S02]  /*36070*/  LDL.LU R27, [R1+0xe80] ;  /* 0x000e8000011b7983 */ /* 0x000ee40000300800 */
[----:B------:R-:W-:-:S02]  /*36080*/  IMAD.WIDE R16, R13, 0x2, R4 ;  /* 0x000000020d107825 */ /* 0x000fc400078e0204 */
        /* <DEDUP_REMOVED lines=9> */
[----:B--2---:R-:W-:-:S03]  /*36120*/  IMAD.WIDE R16, R9, 0x2, R4 ;  /* 0x0000000209107825 */ /* 0x004fc600078e0204 */
[----:B------:R-:W2:Y:S04]  /*36130*/  LDL.LU R9, [R1+0xec8] ;  /* 0x000ec80001097983 */ /* 0x000ea80000300800 */
[----:B------:R0:W-:Y:S04]  /*36140*/  STL.64 [R1+0xe10], R16 ;  /* 0x000e101001007387 */ /* 0x0001e80000100a00 */
[----:B------:R-:W2:Y:S01]  /*36150*/  LDL.LU R19, [R1+0xed8] ;  /* 0x000ed80001137983 */ /* 0x000ea20000300800 */
[----:B----4-:R-:W-:-:S03]  /*36160*/  IMAD.WIDE R14, R10, 0x2, R4 ;  /* 0x000000020a0e7825 */ /* 0x010fc600078e0204 */
[----:B------:R-:W4:Y:S04]  /*36170*/  LDL.LU R10, [R1+0xee0] ;  /* 0x000ee000010a7983 */ /* 0x000f280000300800 */
[----:B------:R3:W-:Y:S04]  /*36180*/  STL.64 [R1+0xe20], R14 ;  /* 0x000e200e01007387 */ /* 0x0007e80000100a00 */
[----:B0-----:R-:W4:Y:S01]  /*36190*/  LDL.LU R16, [R1+0xef0] ;  /* 0x000ef00001107983 */ /* 0x001f220000300800 */
[----:B---3--:R-:W-:-:S03]  /*361a0*/  IMAD.WIDE R14, R11, 0x2, R4 ;  /* 0x000000020b0e7825 */ /* 0x008fc600078e0204 */
        /* <DEDUP_REMOVED lines=38> */
[----:B--2---:R-:W-:-:S03]  /*36410*/  IMAD.WIDE R22, R9, 0x2, R4 ;  /* 0x0000000209167825 */ /* 0x004fc600078e0204 */
[----:B------:R-:W2:Y:S01]  /*36420*/  LDL.LU R9, [R1+0xf98] ;  /* 0x000f980001097983 */ /* 0x000ea20000300800 */
[----:B0-----:R-:W-:-:S03]  /*36430*/  IMAD.WIDE R20, R19, 0x2, R4 ;  /* 0x0000000213147825 */ /* 0x001fc600078e0204 */
[----:B------:R-:W-:Y:S01]  /*36440*/  STL.64 [R1+0xec8], R22 ;  /* 0x000ec81601007387 */ /* 0x000fe20000100a00 */
[----:B----4-:R-:W-:-:S03]  /*36450*/  IMAD.WIDE R18, R10, 0x2, R4 ;  /* 0x000000020a127825 */ /* 0x010fc600078e0204 */
[----:B------:R-:W4:Y:S04]  /*36460*/  LDL.LU R10, [R1+0xfa8] ;  /* 0x000fa800010a7983 */ /* 0x000f280000300800 */
[----:B------:R0:W-:Y:S04]  /*36470*/  STL.64 [R1+0xed8], R20 ;  /* 0x000ed81401007387 */ /* 0x0001e80000100a00 */
[----:B------:R3:W-:Y:S01]  /*36480*/  STL.64 [R1+0xee0], R18 ;  /* 0x000ee01201007387 */ /* 0x0007e20000100a00 */
[----:B0-----:R-:W-:-:S04]  /*36490*/  IMAD.WIDE R20, R16, 0x2, R4 ;  /* 0x0000000210147825 */ /* 0x001fc800078e0204 */
[--C-:B---3--:R-:W-:Y:S02]  /*364a0*/  IMAD.WIDE R18, R11, 0x2, R4.reuse ;  /* 0x000000020b127825 */ /* 0x108fe400078e0204 */
        /* <DEDUP_REMOVED lines=40> */
[----:B--2---:R-:W-:-:S03]  /*36730*/  IMAD.WIDE R14, R9, 0x2, R4 ;  /* 0x00000002090e7825 */ /* 0x004fc600078e0204 */
[----:B------:R-:W2:Y:S04]  /*36740*/  LDL.LU R9, [R1+0x1060] ;  /* 0x0010600001097983 */ /* 0x000ea80000300800 */
[----:B------:R4:W-:Y:S04]  /*36750*/  STL.64 [R1+0xf98], R14 ;  /* 0x000f980e01007387 */ /* 0x0009e80000100a00 */
[----:B0-----:R-:W2:Y:S01]  /*36760*/  LDL.LU R16, [R1+0x1068] ;  /* 0x0010680001107983 */ /* 0x001ea20000300800 */
        /* <DEDUP_REMOVED lines=33> */
[--C-:B------:R-:W-:Y:S01]  /*36980*/  IMAD.WIDE R20, R27, 0x2, R4.reuse ;  /* 0x000000021b147825 */ /* 0x100fe200078e0204 */
[----:B------:R-:W-:Y:S04]  /*36990*/  STL.64 [R1+0x1020], R24 ;  /* 0x0010201801007387 */ /* 0x000fe80000100a00 */
[----:B------:R-:W3:Y:S01]  /*369a0*/  LDL.LU R27, [R1+0x1108] ;  /* 0x00110800011b7983 */ /* 0x000ee20000300800 */
[----:B-1----:R-:W-:-:S05]  /*369b0*/  IMAD.WIDE R22, R18, 0x2, R4 ;  /* 0x0000000212167825 */ /* 0x002fca00078e0204 */
[----:B------:R0:W-:Y:S04]  /*369c0*/  STL.64 [R1+0x1028], R22 ;  /* 0x0010281601007387 */ /* 0x0001e80000100a00 */
[----:B------:R1:W-:Y:S01]  /*369d0*/  STL.64 [R1+0x1038], R20 ;  /* 0x0010381401007387 */ /* 0x0003e20000100a00 */
[----:B0-----:R-:W-:-:S03]  /*369e0*/  IMAD.WIDE R22, R3, 0x2, R4 ;  /* 0x0000000203167825 */ /* 0x001fc600078e0204 */
[----:B------:R-:W3:Y:S01]  /*369f0*/  LDL.LU R3, [R1+0x1110] ;  /* 0x0011100001037983 */ /* 0x000ee20000300800 */
[----:B-1----:R-:W-:-:S03]  /*36a00*/  IMAD.WIDE R20, R19, 0x2, R4 ;  /* 0x0000000213147825 */ /* 0x002fc600078e0204 */
[----:B------:R-:W-:Y:S01]  /*36a10*/  STL.64 [R1+0x1040], R22 ;  /* 0x0010401601007387 */ /* 0x000fe20000100a00 */
[----:B--2---:R-:W-:-:S03]  /*36a20*/  IMAD.WIDE R18, R9, 0x2, R4 ;  /* 0x0000000209127825 */ /* 0x004fc600078e0204 */
[----:B------:R-:W2:Y:S04]  /*36a30*/  LDL.LU R9, [R1+0x1120] ;  /* 0x0011200001097983 */ /* 0x000ea80000300800 */
[----:B------:R0:W-:Y:S04]  /*36a40*/  STL.64 [R1+0x1050], R20 ;  /* 0x0010501401007387 */ /* 0x0001e80000100a00 */
[----:B------:R4:W-:Y:S01]  /*36a50*/  STL.64 [R1+0x1060], R18 ;  /* 0x0010601201007387 */ /* 0x0009e20000100a00 */
[----:B0-----:R-:W-:-:S04]  /*36a60*/  IMAD.WIDE R20, R16, 0x2, R4 ;  /* 0x0000000210147825 */ /* 0x001fc800078e0204 */
[--C-:B----4-:R-:W-:Y:S02]  /*36a70*/  IMAD.WIDE R18, R10, 0x2, R4.reuse ;  /* 0x000000020a127825 */ /* 0x110fe400078e0204 */
[----:B------:R-:W4:Y:S04]  /*36a80*/  LDL.LU R10, [R1+0x1128] ;  /* 0x00112800010a7983 */ /* 0x000f280000300800 */
[----:B------:R-:W-:Y:S01]  /*36a90*/  STL.64 [R1+0x1068], R20 ;  /* 0x0010681401007387 */ /* 0x000fe20000100a00 */
[----:B------:R-:W-:-:S03]  /*36aa0*/  IMAD.WIDE R16, R17, 0x2, R4 ;  /* 0x0000000211107825 */ /* 0x000fc600078e0204 */
[----:B------:R3:W-:Y:S02]  /*36ab0*/  STL.64 [R1+0x1078], R18 ;  /* 0x0010781201007387 */ /* 0x0007e40000100a00 */
[--C-:B---3--:R-:W-:Y:S02]  /*36ac0*/  IMAD.WIDE R18, R11, 0x2, R4.reuse ;  /* 0x000000020b127825 */ /* 0x108fe400078e0204 */
        /* <DEDUP_REMOVED lines=87> */
[--C-:B--2---:R-:W-:Y:S02]  /*37040*/  IMAD.WIDE R18, R9, 0x2, R4.reuse ;  /* 0x0000000209127825 */ /* 0x104fe400078e0204 */
[----:B------:R-:W2:Y:S04]  /*37050*/  LDL.LU R9, [R1+0x12a8] ;  /* 0x0012a80001097983 */ /* 0x000ea80000300800 */
[----:B------:R-:W-:Y:S01]  /*37060*/  STL.64 [R1+0x11e0], R20 ;  /* 0x0011e01401007387 */ /* 0x000fe20000100a00 */
[----:B------:R-:W-:-:S03]  /*37070*/  IMAD.WIDE R16, R17, 0x2, R4 ;  /* 0x0000000211107825 */ /* 0x000fc600078e0204 */
[----:B------:R4:W-:Y:S02]  /*37080*/  STL.64 [R1+0x11f0], R18 ;  /* 0x0011f01201007387 */ /* 0x0009e40000100a00 */
[--C-:B----4-:R-:W-:Y:S02]  /*37090*/  IMAD.WIDE R18, R10, 0x2, R4.reuse ;  /* 0x000000020a127825 */ /* 0x110fe400078e0204 */
[----:B------:R-:W4:Y:S04]  /*370a0*/  LDL.LU R10, [R1+0x12b0] ;  /* 0x0012b000010a7983 */ /* 0x000f280000300800 */
[----:B------:R0:W-:Y:S04]  /*370b0*/  STL.64 [R1+0x11f8], R16 ;  /* 0x0011f81001007387 */ /* 0x0001e80000100a00 */
[----:B------:R3:W-:Y:S01]  /*370c0*/  STL.64 [R1+0x1208], R18 ;  /* 0x0012081201007387 */ /* 0x0007e20000100a00 */
[----:B0-----:R-:W-:-:S04]  /*370d0*/  IMAD.WIDE R16, R14, 0x2, R4 ;  /* 0x000000020e107825 */ /* 0x001fc800078e0204 */
[--C-:B---3--:R-:W-:Y:S02]  /*370e0*/  IMAD.WIDE R18, R11, 0x2, R4.reuse ;  /* 0x000000020b127825 */ /* 0x108fe400078e0204 */
        /* <DEDUP_REMOVED lines=87> */
[--C-:B--2---:R-:W-:Y:S02]  /*37660*/  IMAD.WIDE R18, R9, 0x2, R4.reuse ;  /* 0x0000000209127825 */ /* 0x104fe400078e0204 */
[----:B------:R-:W2:Y:S04]  /*37670*/  LDL.LU R9, [R1+0x1428] ;  /* 0x0014280001097983 */ /* 0x000ea80000300800 */
[----:B------:R0:W-:Y:S04]  /*37680*/  STL.64 [R1+0x1378], R16 ;  /* 0x0013781001007387 */ /* 0x0001e80000100a00 */
[----:B------:R4:W-:Y:S01]  /*37690*/  STL.64 [R1+0x1380], R18 ;  /* 0x0013801201007387 */ /* 0x0009e20000100a00 */
[----:B0-----:R-:W-:-:S04]  /*376a0*/  IMAD.WIDE R16, R14, 0x2, R4 ;  /* 0x000000020e107825 */ /* 0x001fc800078e0204 */
[--C-:B----4-:R-:W-:Y:S02]  /*376b0*/  IMAD.WIDE R18, R10, 0x2, R4.reuse ;  /* 0x000000020a127825 */ /* 0x110fe400078e0204 */
[----:B------:R-:W4:Y:S04]  /*376c0*/  LDL.LU R10, [R1+0x1438] ;  /* 0x00143800010a7983 */ /* 0x000f280000300800 */
[----:B------:R0:W-:Y:S04]  /*376d0*/  STL.64 [R1+0x1390], R16 ;  /* 0x0013901001007387 */ /* 0x0001e80000100a00 */
[----:B------:R-:W-:Y:S01]  /*376e0*/  STL.64 [R1+0x1398], R18 ;  /* 0x0013981201007387 */ /* 0x000fe20000100a00 */
[----:B0-----:R-:W-:-:S04]  /*376f0*/  IMAD.WIDE R16, R15, 0x2, R4 ;  /* 0x000000020f107825 */ /* 0x001fc800078e0204 */
[--C-:B---3--:R-:W-:Y:S02]  /*37700*/  IMAD.WIDE R14, R11, 0x2, R4.reuse ;  /* 0x000000020b0e7825 */ /* 0x108fe400078e0204 */
        /* <DEDUP_REMOVED lines=37> */
[----:B--2---:R-:W-:-:S03]  /*37960*/  IMAD.WIDE R24, R9, 0x2, R4 ;  /* 0x0000000209187825 */ /* 0x004fc600078e0204 */
[----:B------:R-:W2:Y:S04]  /*37970*/  LDL.LU R9, [R1+0x1510] ;  /* 0x0015100001097983 */ /* 0x000ea80000300800 */
[----:B------:R4:W-:Y:S04]  /*37980*/  STL.64 [R1+0x1428], R24 ;  /* 0x0014281801007387 */ /* 0x0009e80000100a00 */
[----:B------:R-:W2:Y:S01]  /*37990*/  LDL.LU R15, [R1+0xb88] ;  /* 0x000b8800010f7983 */ /* 0x000ea20000300800 */
[----:B----4-:R-:W-:-:S03]  /*379a0*/  IMAD.WIDE R24, R10, 0x2, R4 ;  /* 0x000000020a187825 */ /* 0x010fc600078e0204 */
[----:B------:R-:W4:Y:S04]  /*379b0*/  LDL.LU R10, [R1+0xb64] ;  /* 0x000b6400010a7983 */ /* 0x000f280000300800 */
[----:B------:R3:W-:Y:S04]  /*379c0*/  STL.64 [R1+0x1438], R24 ;  /* 0x0014381801007387 */ /* 0x0007e80000100a00 */
[----:B------:R-:W4:Y:S01]  /*379d0*/  LDL.LU R13, [R1+0xb60] ;  /* 0x000b6000010d7983 */ /* 0x000f220000300800 */
[----:B---3--:R-:W-:-:S03]  /*379e0*/  IMAD.WIDE R24, R11, 0x2, R4 ;  /* 0x000000020b187825 */ /* 0x008fc600078e0204 */
        /* <DEDUP_REMOVED lines=32> */
[----:B------:R-:W-:-:S04]  /*37bf0*/  IMAD.WIDE R20, R16, 0x2, R4 ;  /* 0x0000000210147825 */ /* 0x000fc800078e0204 */
[--C-:B------:R-:W-:Y:S01]  /*37c00*/  IMAD.WIDE R16, R17, 0x2, R4.reuse ;  /* 0x0000000211107825 */ /* 0x100fe200078e0204 */
[----:B------:R-:W-:Y:S04]  /*37c10*/  STL.64 [R1+0x14d8], R20 ;  /* 0x0014d81401007387 */ /* 0x000fe80000100a00 */
[----:B------:R0:W-:Y:S02]  /*37c20*/  STL.64 [R1+0x14e0], R18 ;  /* 0x0014e01201007387 */ /* 0x0001e40000100a00 */
[--C-:B0-----:R-:W-:Y:S02]  /*37c30*/  IMAD.WIDE R18, R3, 0x2, R4.reuse ;  /* 0x0000000203127825 */ /* 0x101fe400078e0204 */
[----:B------:R-:W3:Y:S04]  /*37c40*/  LDL.LU R3, [R1+0xabc] ;  /* 0x000abc0001037983 */ /* 0x000ee80000300800 */
[----:B------:R0:W-:Y:S04]  /*37c50*/  STL.64 [R1+0x14f0], R16 ;  /* 0x0014f01001007387 */ /* 0x0001e80000100a00 */
[----:B------:R2:W-:Y:S01]  /*37c60*/  STL.64 [R1+0x14f8], R18 ;  /* 0x0014f81201007387 */ /* 0x0005e20000100a00 */
[----:B0-----:R-:W-:-:S04]  /*37c70*/  IMAD.WIDE R16, R14, 0x2, R4 ;  /* 0x000000020e107825 */ /* 0x001fc800078e0204 */
[--C-:B--2---:R-:W-:Y:S02]  /*37c80*/  IMAD.WIDE R18, R9, 0x2, R4.reuse ;  /* 0x0000000209127825 */ /* 0x104fe400078e0204 */
[----:B------:R-:W2:Y:S04]  /*37c90*/  LDL.LU R9, [R1+0xab8] ;  /* 0x000ab80001097983 */ /* 0x000ea80000300800 */
[----:B------:R0:W-:Y:S04]  /*37ca0*/  STL.64 [R1+0x1508], R16 ;  /* 0x0015081001007387 */ /* 0x0001e80000100a00 */
[----:B------:R-:W-:Y:S01]  /*37cb0*/  STL.64 [R1+0x1510], R18 ;  /* 0x0015101201007387 */ /* 0x000fe20000100a00 */
[----:B0-----:R-:W-:-:S04]  /*37cc0*/  IMAD.WIDE R16, R15, 0x2, R4 ;  /* 0x000000020f107825 */ /* 0x001fc800078e0204 */
[--C-:B----4-:R-:W-:Y:S02]  /*37cd0*/  IMAD.WIDE R14, R10, 0x2, R4.reuse ;  /* 0x000000020a0e7825 */ /* 0x110fe400078e0204 */
[----:B------:R-:W4:Y:S04]  /*37ce0*/  LDL.LU R10, [R1+0xa94] ;  /* 0x000a9400010a7983 */ /* 0x000f280000300800 */
[----:B------:R0:W-:Y:S04]  /*37cf0*/  STL.64 [R1+0xb88], R16 ;  /* 0x000b881001007387 */ /* 0x0001e80000100a00 */
[----:B------:R3:W-:Y:S01]  /*37d00*/  STL.64 [R1+0x1528], R14 ;  /* 0x0015280e01007387 */ /* 0x0007e20000100a00 */
[----:B0-----:R-:W-:-:S03]  /*37d10*/  IMAD.WIDE R16, R13, 0x2, R4 ;  /* 0x000000020d107825 */ /* 0x001fc600078e0204 */
[----:B------:R-:W4:Y:S04]  /*37d20*/  LDL.LU R13, [R1+0xa90] ;  /* 0x000a9000010d7983 */ /* 0x000f280000300800 */
[----:B------:R-:W-:Y:S01]  /*37d30*/  STL.64 [R1+0xb60], R16 ;  /* 0x000b601001007387 */ /* 0x000fe20000100a00 */
[----:B---3--:R-:W-:-:S03]  /*37d40*/  IMAD.WIDE R14, R11, 0x2, R4 ;  /* 0x000000020b0e7825 */ /* 0x008fc600078e0204 */
        /* <DEDUP_REMOVED lines=34> */
[----:B--2---:R-:W-:-:S03]  /*37f70*/  IMAD.WIDE R24, R9, 0x2, R4 ;  /* 0x0000000209187825 */ /* 0x004fc600078e0204 */
[----:B------:R-:W2:Y:S04]  /*37f80*/  LDL.LU R9, [R1+0x940] ;  /* 0x0009400001097983 */ /* 0x000ea80000300800 */
[----:B------:R4:W-:Y:S04]  /*37f90*/  STL.64 [R1+0xab8], R24 ;  /* 0x000ab81801007387 */ /* 0x0009e80000100a00 */
[----:B------:R-:W2:Y:S01]  /*37fa0*/  LDL.LU R12, [R1+0x91c] ;  /* 0x00091c00010c7983 */ /* 0x000ea20000300800 */
[----:B----4-:R-:W-:-:S03]  /*37fb0*/  IMAD.WIDE R24, R10, 0x2, R4 ;  /* 0x000000020a187825 */ /* 0x010fc600078e0204 */
[----:B------:R-:W4:Y:S04]  /*37fc0*/  LDL.LU R10, [R1+0x918] ;  /* 0x00091800010a7983 */ /* 0x000f280000300800 */
[----:B------:R0:W-:Y:S02]  /*37fd0*/  STL.64 [R1+0x15a0], R24 ;  /* 0x0015a01801007387 */ /* 0x0001e40000100a00 */
[----:B0-----:R-:W-:-:S05]  /*37fe0*/  IMAD.WIDE R24, R13, 0x2, R4 ;  /* 0x000000020d187825 */ /* 0x001fca00078e0204 */
[----:B------:R3:W-:Y:S02]  /*37ff0*/  STL.64 [R1+0xa90], R24 ;  /* 0x000a901801007387 */ /* 0x0007e40000100a00 */
[--C-:B---3--:R-:W-:Y:S02]  /*38000*/  IMAD.WIDE R24, R11, 0x2, R4.reuse ;  /* 0x000000020b187825 */ /* 0x108fe400078e0204 */
        /* <DEDUP_REMOVED lines=41> */
[--C-:B--2---:R-:W-:Y:S02]  /*382a0*/  IMAD.WIDE R14, R9, 0x2, R4.reuse ;  /* 0x00000002090e7825 */ /* 0x104fe400078e0204 */
[----:B------:R-:W2:Y:S04]  /*382b0*/  LDL.LU R9, [R1+0x860] ;  /* 0x0008600001097983 */ /* 0x000ea80000300800 */
[----:B------:R0:W-:Y:S04]  /*382c0*/  STL.64 [R1+0x1650], R16 ;  /* 0x0016501001007387 */ /* 0x0001e80000100a00 */
[----:B------:R4:W-:Y:S01]  /*382d0*/  STL.64 [R1+0x940], R14 ;  /* 0x0009400e01007387 */ /* 0x0009e20000100a00 */
[----:B0-----:R-:W-:-:S03]  /*382e0*/  IMAD.WIDE R16, R12, 0x2, R4 ;  /* 0x000000020c107825 */ /* 0x001fc600078e0204 */
[----:B------:R-:W2:Y:S04]  /*382f0*/  LDL.LU R12, [R1+0x84c] ;  /* 0x00084c00010c7983 */ /* 0x000ea80000300800 */
[----:B------:R-:W-:Y:S01]  /*38300*/  STL.64 [R1+0x1668], R16 ;  /* 0x0016681001007387 */ /* 0x000fe20000100a00 */
[----:B----4-:R-:W-:-:S03]  /*38310*/  IMAD.WIDE R14, R10, 0x2, R4 ;  /* 0x000000020a0e7825 */ /* 0x010fc600078e0204 */
[----:B------:R-:W4:Y:S04]  /*38320*/  LDL.LU R10, [R1+0x848] ;  /* 0x00084800010a7983 */ /* 0x000f280000300800 */
[----:B------:R3:W-:Y:S02]  /*38330*/  STL.64 [R1+0x918], R14 ;  /* 0x0009180e01007387 */ /* 0x0007e40000100a00 */
[--C-:B---3--:R-:W-:Y:S02]  /*38340*/  IMAD.WIDE R14, R11, 0x2, R4.reuse ;  /* 0x000000020b0e7825 */ /* 0x108fe400078e0204 */
        /* <DEDUP_REMOVED lines=38> */
[----:B0-----:R-:W-:-:S05]  /*385b0*/  IMAD.WIDE R24, R12, 0x2, R4 ;  /* 0x000000020c187825 */ /* 0x001fca00078e0204 */
[----:B------:R4:W-:Y:S02]  /*385c0*/  STL.64 [R1+0x2b08], R24 ;  /* 0x002b081801007387 */ /* 0x0009e40000100a00 */
[--C-:B----4-:R-:W-:Y:S02]  /*385d0*/  IMAD.WIDE R24, R10, 0x2, R4.reuse ;  /* 0x000000020a187825 */ /* 0x110fe400078e0204 */
        /* <DEDUP_REMOVED lines=144> */
[--C-:B--2---:R-:W-:Y:S02]  /*38ee0*/  IMAD.WIDE R14, R9, 0x2, R4.reuse ;  /* 0x00000002090e7825 */ /* 0x104fe400078e0204 */
[----:B------:R-:W2:Y:S02]  /*38ef0*/  LDL.LU R9, [R1+0x498] ;  /* 0x0004980001097983 */ /* 0x000ea40000300800 */
[----:B------:R-:W-:-:S02]  /*38f00*/  IMAD.WIDE R16, R13, 0x2, R4 ;  /* 0x000000020d107825 */ /* 0x000fc400078e0204 */
        /* <DEDUP_REMOVED lines=8> */
[----:B------:R-:W4:Y:S04]  /*38f90*/  LDL.LU R13, [R1+0x484] ;  /* 0x00048400010d7983 */ /* 0x000f280000300800 */
[----:B------:R-:W4:Y:S01]  /*38fa0*/  LDL.LU R10, [R1+0x480] ;  /* 0x00048000010a7983 */ /* 0x000f220000300800 */
[----:B---3--:R-:W-:-:S05]  /*38fb0*/  IMAD.WIDE R16, R11, 0x2, R4 ;  /* 0x000000020b107825 */ /* 0x008fca00078e0204 */
[----:B------:R1:W-:Y:S04]  /*38fc0*/  STL.64 [R1+0x2e78], R16 ;  /* 0x002e781001007387 */ /* 0x0003e80000100a00 */
[----:B------:R-:W3:Y:S04]  /*38fd0*/  LDL.LU R19, [R1+0x47c] ;  /* 0x00047c0001137983 */ /* 0x000ee80000300800 */
[----:B------:R-:W3:Y:S01]  /*38fe0*/  LDL.LU R11, [R1+0x478] ;  /* 0x00047800010b7983 */ /* 0x000ee20000300800 */
[----:B0-----:R-:W-:-:S05]  /*38ff0*/  IMAD.WIDE R14, R8, 0x2, R4 ;  /* 0x00000002080e7825 */ /* 0x001fca00078e0204 */
[----:B------:R0:W-:Y:S04]  /*39000*/  STL.64 [R1+0x4b8], R14 ;  /* 0x0004b80e01007387 */ /* 0x0001e80000100a00 */
[----:B-1----:R-:W3:Y:S04]  /*39010*/  LDL.LU R16, [R1+0x474] ;  /* 0x0004740001107983 */ /* 0x002ee80000300800 */
[----:B------:R-:W3:Y:S01]  /*39020*/  LDL.LU R8, [R1+0x470] ;  /* 0x0004700001087983 */ /* 0x000ee20000300800 */
[----:B0-----:R-:W-:-:S05]  /*39030*/  IMAD.WIDE R14, R6, 0x2, R4 ;  /* 0x00000002060e7825 */ /* 0x001fca00078e0204 */
[----:B------:R0:W-:Y:S04]  /*39040*/  STL.64 [R1+0x2e98], R14 ;  /* 0x002e980e01007387 */ /* 0x0001e80000100a00 */
[----:B------:R-:W3:Y:S04]  /*39050*/  LDL.LU R17, [R1+0x46c] ;  /* 0x00046c0001117983 */ /* 0x000ee80000300800 */
[----:B------:R-:W3:Y:S01]  /*39060*/  LDL.LU R6, [R1+0x468] ;  /* 0x0004680001067983 */ /* 0x000ee20000300800 */
[----:B0-----:R-:W-:-:S05]  /*39070*/  IMAD.WIDE R14, R7, 0x2, R4 ;  /* 0x00000002070e7825 */ /* 0x001fca00078e0204 */
        /* <DEDUP_REMOVED lines=33> */
[----:B0-----:R-:W-:-:S03]  /*39290*/  IMAD.WIDE R22, R10, 0x2, R4 ;  /* 0x000000020a167825 */ /* 0x001fc600078e0204 */
[----:B------:R-:W4:Y:S04]  /*392a0*/  LDL.LU R10, [R1+0x43c] ;  /* 0x00043c00010a7983 */ /* 0x000f280000300800 */
[----:B------:R-:W-:Y:S01]  /*392b0*/  STL.64 [R1+0x480], R22 ;  /* 0x0004801601007387 */ /* 0x000fe20000100a00 */
[----:B---3--:R-:W-:-:S04]  /*392c0*/  IMAD.WIDE R20, R19, 0x2, R4 ;  /* 0x0000000213147825 */ /* 0x008fc800078e0204 */
[--C-:B------:R-:W-:Y:S02]  /*392d0*/  IMAD.WIDE R18, R11, 0x2, R4.reuse ;  /* 0x000000020b127825 */ /* 0x100fe400078e0204 */
        /* <DEDUP_REMOVED lines=34> */
[----:B------:R-:W-:Y:S04]  /*39500*/  STL.64 [R1+0x448], R16 ;  /* 0x0004481001007387 */ /* 0x000fe80000100a00 */
[----:B------:R-:W3:Y:S01]  /*39510*/  LDL.LU R20, [R1+0x414] ;  /* 0x0004140001147983 */ /* 0x000ee20000300800 */
[----:B--2---:R-:W-:-:S05]  /*39520*/  IMAD.WIDE R14, R9, 0x2, R4 ;  /* 0x00000002090e7825 */ /* 0x004fca00078e0204 */
[----:B------:R4:W-:Y:S04]  /*39530*/  STL.64 [R1+0x3058], R14 ;  /* 0x0030580e01007387 */ /* 0x0009e80000100a00 */
[----:B------:R-:W2:Y:S04]  /*39540*/  LDL.LU R21, [R1+0x410] ;  /* 0x0004100001157983 */ /* 0x000ea80000300800 */
[----:B------:R-:W2:Y:S04]  /*39550*/  LDL.LU R18, [R1+0x40c] ;  /* 0x00040c0001127983 */ /* 0x000ea80000300800 */
[----:B------:R-:W2:Y:S04]  /*39560*/  LDL.LU R9, [R1+0x408] ;  /* 0x0004080001097983 */ /* 0x000ea80000300800 */
[----:B------:R-:W2:Y:S01]  /*39570*/  LDL.LU R19, [R1+0x404] ;  /* 0x0004040001137983 */ /* 0x000ea20000300800 */
[----:B----4-:R-:W-:-:S05]  /*39580*/  IMAD.WIDE R14, R13, 0x2, R4 ;  /* 0x000000020d0e7825 */ /* 0x010fca00078e0204 */
[----:B------:R0:W-:Y:S04]  /*39590*/  STL.64 [R1+0x440], R14 ;  /* 0x0004400e01007387 */ /* 0x0001e80000100a00 */
[----:B------:R-:W4:Y:S04]  /*395a0*/  LDL.LU R16, [R1+0x400] ;  /* 0x0004000001107983 */ /* 0x000f280000300800 */
[----:B------:R-:W4:Y:S01]  /*395b0*/  LDL.LU R17, [R1+0x3fc] ;  /* 0x0003fc0001117983 */ /* 0x000f220000300800 */
[----:B------:R-:W-:-:S05]  /*395c0*/  IMAD.WIDE R12, R10, 0x2, R4 ;  /* 0x000000020a0c7825 */ /* 0x000fca00078e0204 */
[----:B------:R-:W-:Y:S04]  /*395d0*/  STL.64 [R1+0x3078], R12 ;  /* 0x0030780c01007387 */ /* 0x000fe80000100a00 */
[----:B0-----:R-:W4:Y:S04]  /*395e0*/  LDL.LU R14, [R1+0x3f8] ;  /* 0x0003f800010e7983 */ /* 0x001f280000300800 */
[----:B------:R-:W4:Y:S01]  /*395f0*/  LDL.LU R15, [R1+0x3f4] ;  /* 0x0003f400010f7983 */ /* 0x000f220000300800 */
[----:B---3--:R-:W-:-:S05]  /*39600*/  IMAD.WIDE R10, R11, 0x2, R4 ;  /* 0x000000020b0a7825 */ /* 0x008fca00078e0204 */
[----:B------:R0:W-:Y:S04]  /*39610*/  STL.64 [R1+0x438], R10 ;  /* 0x0004380a01007387 */ /* 0x0001e80000100a00 */
[----:B0-----:R-:W3:Y:S04]  /*39620*/  LDL.LU R10, [R1+0x3f0] ;  /* 0x0003f000010a7983 */ /* 0x001ee80000300800 */
[----:B------:R-:W3:Y:S01]  /*39630*/  LDL.LU R11, [R1+0x3ec] ;  /* 0x0003ec00010b7983 */ /* 0x000ee20000300800 */
[----:B------:R-:W-:-:S05]  /*39640*/  IMAD.WIDE R12, R8, 0x2, R4 ;  /* 0x00000002080c7825 */ /* 0x000fca00078e0204 */
[----:B------:R0:W-:Y:S04]  /*39650*/  STL.64 [R1+0x3098], R12 ;  /* 0x0030980c01007387 */ /* 0x0001e80000100a00 */
[----:B0-----:R-:W3:Y:S04]  /*39660*/  LDL.LU R12, [R1+0x3e4] ;  /* 0x0003e400010c7983 */ /* 0x001ee80000300800 */
[----:B------:R-:W3:Y:S01]  /*39670*/  LDL.LU R13, [R1+0x3e0] ;  /* 0x0003e000010d7983 */ /* 0x000ee20000300800 */
[----:B------:R-:W-:-:S05]  /*39680*/  IMAD.WIDE R24, R6, 0x2, R4 ;  /* 0x0000000206187825 */ /* 0x000fca00078e0204 */
        /* <DEDUP_REMOVED lines=24> */
[----:B------:R-:W-:-:S04]  /*39810*/  IMAD.WIDE R20, R9, 0x2, R4 ;  /* 0x0000000209147825 */ /* 0x000fc800078e0204 */
[--C-:B------:R-:W-:Y:S01]  /*39820*/  IMAD.WIDE R18, R19, 0x2, R4.reuse ;  /* 0x0000000213127825 */ /* 0x100fe200078e0204 */
[----:B------:R-:W-:Y:S04]  /*39830*/  STL.64 [R1+0x410], R24 ;  /* 0x0004101801007387 */ /* 0x000fe80000100a00 */
[----:B------:R-:W2:Y:S04]  /*39840*/  LDL.LU R9, [R1+0x728] ;  /* 0x0007280001097983 */ /* 0x000ea80000300800 */
[----:B------:R0:W-:Y:S04]  /*39850*/  STL.64 [R1+0x3138], R22 ;  /* 0x0031381601007387 */ /* 0x0001e80000100a00 */
[----:B------:R4:W-:Y:S04]  /*39860*/  STL.64 [R1+0x408], R20 ;  /* 0x0004081401007387 */ /* 0x0009e80000100a00 */
[----:B0-----:R-:W2:Y:S04]  /*39870*/  LDL.LU R23, [R1+0x3e8] ;  /* 0x0003e80001177983 */ /* 0x001ea80000300800 */
[----:B------:R0:W-:Y:S01]  /*39880*/  STL.64 [R1+0x3158], R18 ;  /* 0x0031581201007387 */ /* 0x0001e20000100a00 */
[----:B----4-:R-:W-:-:S04]  /*39890*/  IMAD.WIDE R20, R16, 0x2, R4 ;  /* 0x0000000210147825 */ /* 0x010fc800078e0204 */
[--C-:B0-----:R-:W-:Y:S02]  /*398a0*/  IMAD.WIDE R18, R17, 0x2, R4.reuse ;  /* 0x0000000211127825 */ /* 0x101fe400078e0204 */
[----:B------:R-:W4:Y:S04]  /*398b0*/  LDL.LU.64 R16, [R1+0x3b8] ;  /* 0x0003b80001107983 */ /* 0x000f280000300a00 */
[----:B------:R0:W-:Y:S04]  /*398c0*/  STL.64 [R1+0x400], R20 ;  /* 0x0004001401007387 */ /* 0x0001e80000100a00 */
[----:B------:R1:W-:Y:S01]  /*398d0*/  STL.64 [R1+0x3178], R18 ;  /* 0x0031781201007387 */ /* 0x0003e20000100a00 */
[----:B0-----:R-:W-:-:S04]  /*398e0*/  IMAD.WIDE R20, R14, 0x2, R4 ;  /* 0x000000020e147825 */ /* 0x001fc800078e0204 */
[--C-:B-1----:R-:W-:Y:S02]  /*398f0*/  IMAD.WIDE R18, R15, 0x2, R4.reuse ;  /* 0x000000020f127825 */ /* 0x102fe400078e0204 */
[----:B------:R-:W4:Y:S04]  /*39900*/  LDL.LU.64 R14, [R1+0x1a8] ;  /* 0x0001a800010e7983 */ /* 0x000f280000300a00 */
[----:B------:R3:W-:Y:S04]  /*39910*/  STL.64 [R1+0x3f8], R20 ;  /* 0x0003f81401007387 */ /* 0x0007e80000100a00 */
[----:B------:R0:W-:Y:S01]  /*39920*/  STL.64 [R1+0x3198], R18 ;  /* 0x0031981201007387 */ /* 0x0001e20000100a00 */
[----:B---3--:R-:W-:-:S04]  /*39930*/  IMAD.WIDE R20, R10, 0x2, R4 ;  /* 0x000000020a147825 */ /* 0x008fc800078e0204 */
[--C-:B0-----:R-:W-:Y:S02]  /*39940*/  IMAD.WIDE R18, R11, 0x2, R4.reuse ;  /* 0x000000020b127825 */ /* 0x101fe400078e0204 */
[----:B------:R-:W3:Y:S04]  /*39950*/  LDL.LU.64 R10, [R1+0x3b0] ;  /* 0x0003b000010a7983 */ /* 0x000ee80000300a00 */
[----:B------:R0:W-:Y:S04]  /*39960*/  STL.64 [R1+0x3f0], R20 ;  /* 0x0003f01401007387 */ /* 0x0001e80000100a00 */
[----:B------:R1:W-:Y:S01]  /*39970*/  STL.64 [R1+0x31b8], R18 ;  /* 0x0031b81201007387 */ /* 0x0003e20000100a00 */
[----:B0-----:R-:W-:-:S04]  /*39980*/  IMAD.WIDE R20, R12, 0x2, R4 ;  /* 0x000000020c147825 */ /* 0x001fc800078e0204 */
[--C-:B-1----:R-:W-:Y:S02]  /*39990*/  IMAD.WIDE R18, R13, 0x2, R4.reuse ;  /* 0x000000020d127825 */ /* 0x102fe400078e0204 */
[----:B------:R-:W3:Y:S04]  /*399a0*/  LDL.LU.64 R12, [R1+0x1a0] ;  /* 0x0001a000010c7983 */ /* 0x000ee80000300a00 */
[----:B------:R0:W-:Y:S04]  /*399b0*/  STL.64 [R1+0x31d0], R20 ;  /* 0x0031d01401007387 */ /* 0x0001e80000100a00 */
[----:B------:R1:W-:Y:S01]  /*399c0*/  STL.64 [R1+0x3e0], R18 ;  /* 0x0003e01201007387 */ /* 0x0003e20000100a00 */
[----:B0-----:R-:W-:-:S04]  /*399d0*/  IMAD.WIDE R20, R6, 0x2, R4 ;  /* 0x0000000206147825 */ /* 0x001fc800078e0204 */
[--C-:B-1----:R-:W-:Y:S02]  /*399e0*/  IMAD.WIDE R18, R7, 0x2, R4.reuse ;  /* 0x0000000207127825 */ /* 0x102fe400078e0204 */
[----:B------:R-:W3:Y:S04]  /*399f0*/  LDL.LU.64 R6, [R1+0x3a8] ;  /* 0x0003a80001067983 */ /* 0x000ee80000300a00 */
[----:B------:R0:W-:Y:S01]  /*39a00*/  STL.64 [R1+0x31f0], R20 ;  /* 0x0031f01401007387 */ /* 0x0001e20000100a00 */
[----:B------:R-:W-:-:S03]  /*39a10*/  IMAD.WIDE R24, R8, 0x2, R4 ;  /* 0x0000000208187825 */ /* 0x000fc600078e0204 */
[----:B------:R1:W-:Y:S04]  /*39a20*/  STL.64 [R1+0x3d8], R18 ;  /* 0x0003d81201007387 */ /* 0x0003e80000100a00 */
[----:B0-----:R-:W3:Y:S01]  /*39a30*/  LDL.LU.64 R20, [R1+0x198] ;  /* 0x0001980001147983 */ /* 0x001ee20000300a00 */
[----:B-1----:R-:W-:-:S03]  /*39a40*/  IMAD.WIDE R18, R26, 0x2, R4 ;  /* 0x000000021a127825 */ /* 0x002fc600078e0204 */
[----:B------:R0:W-:Y:S04]  /*39a50*/  STL.64 [R1+0x3210], R24 ;  /* 0x0032101801007387 */ /* 0x0001e80000100a00 */
[----:B------:R1:W-:Y:S01]  /*39a60*/  STL.64 [R1+0x3d0], R18 ;  /* 0x0003d01201007387 */ /* 0x0003e20000100a00 */
[----:B0-----:R-:W-:-:S03]  /*39a70*/  IMAD.WIDE R24, R28, 0x2, R4 ;  /* 0x000000021c187825 */ /* 0x001fc600078e0204 */
[----:B------:R-:W2:Y:S01]  /*39a80*/  LDL.LU R28, [R1+0x3b3c] ;  /* 0x003b3c00011c7983 */ /* 0x000ea20000300800 */
[----:B-1----:R-:W-:-:S03]  /*39a90*/  IMAD.WIDE R18, R27, 0x2, R4 ;  /* 0x000000021b127825 */ /* 0x002fc600078e0204 */
[----:B------:R-:W3:Y:S04]  /*39aa0*/  LDL.LU.64 R26, [R1+0x3a0] ;  /* 0x0003a000011a7983 */ /* 0x000ee80000300a00 */
[----:B------:R-:W-:Y:S04]  /*39ab0*/  STL.64 [R1+0x3230], R24 ;  /* 0x0032301801007387 */ /* 0x000fe80000100a00 */
[----:B------:R0:W-:Y:S04]  /*39ac0*/  STL.64 [R1+0x3c8], R18 ;  /* 0x0003c81201007387 */ /* 0x0001e80000100a00 */
[----:B0-----:R-:W3:Y:S01]  /*39ad0*/  LDL.LU.64 R18, [R1+0x190] ;  /* 0x0001900001127983 */ /* 0x001ee20000300a00 */
[----:B------:R-:W-:-:S04]  /*39ae0*/  IMAD.WIDE R24, R2, 0x2, R4 ;  /* 0x0000000202187825 */ /* 0x000fc800078e0204 */
[--C-:B------:R-:W-:Y:S01]  /*39af0*/  IMAD.WIDE R2, R3, 0x2, R4.reuse ;  /* 0x0000000203027825 */ /* 0x100fe200078e0204 */
[----:B------:R0:W-:Y:S04]  /*39b00*/  STL.64 [R1+0x3250], R24 ;  /* 0x0032501801007387 */ /* 0x0001e80000100a00 */
[----:B------:R1:W-:Y:S01]  /*39b10*/  STL.64 [R1+0x3c0], R2 ;  /* 0x0003c00201007387 */ /* 0x0003e20000100a00 */
[----:B0-----:R-:W-:-:S03]  /*39b20*/  IMAD.WIDE R24, R29, 0x2, R4 ;  /* 0x000000021d187825 */ /* 0x001fc600078e0204 */
[----:B-1----:R-:W3:Y:S04]  /*39b30*/  LDL.LU.64 R2, [R1+0x398] ;  /* 0x0003980001027983 */ /* 0x002ee80000300a00 */
[----:B--2---:R0:W-:Y:S04]  /*39b40*/  STL [R1+0x3b38], R28 ;  /* 0x003b381c01007387 */ /* 0x0041e80000100800 */
[----:B------:R1:W-:Y:S01]  /*39b50*/  STL.64 [R1+0x3270], R24 ;  /* 0x0032701801007387 */ /* 0x0003e20000100a00 */
[----:B0-----:R-:W-:-:S04]  /*39b60*/  IMAD.WIDE R28, R0, 0x2, R4 ;  /* 0x00000002001c7825 */ /* 0x001fc800078e0204 */
[--C-:B-1----:R-:W-:Y:S02]  /*39b70*/  IMAD.WIDE R24, R9, 0x2, R4.reuse ;  /* 0x0000000209187825 */ /* 0x102fe400078e0204 */
[----:B------:R-:W2:Y:S04]  /*39b80*/  LDL.LU.64 R8, [R1+0x188] ;  /* 0x0001880001087983 */ /* 0x000ea80000300a00 */
[----:B------:R-:W-:Y:S01]  /*39b90*/  STL.64 [R1+0x3280], R28 ;  /* 0x0032801c01007387 */ /* 0x000fe20000100a00 */
[----:B------:R-:W-:-:S03]  /*39ba0*/  IMAD.WIDE R4, R23, 0x2, R4 ;  /* 0x0000000217047825 */ /* 0x000fc600078e0204 */
[----:B------:R-:W-:Y:S04]  /*39bb0*/  STL.64 [R1+0x728], R24 ;  /* 0x0007281801007387 */ /* 0x000fe80000100a00 */
[----:B------:R-:W2:Y:S04]  /*39bc0*/  LDL.LU.64 R22, [R1+0x390] ;  /* 0x0003900001167983 */ /* 0x000ea80000300a00 */
[----:B------:R-:W-:Y:S04]  /*39bd0*/  STL.64 [R1+0x3ac8], R4 ;  /* 0x003ac80401007387 */ /* 0x000fe80000100a00 */
[----:B----4-:R0:W-:Y:S01]  /*39be0*/  STL [R1+0x3aac], R16 ;  /* 0x003aac1001007387 */ /* 0x0101e20000100800 */
[----:B------:R-:W-:-:S03]  /*39bf0*/  IMAD.MOV.U32 R0, RZ, RZ, R17 ;  /* 0x000000ffff007224 */ /* 0x000fc600078e0011 */
[----:B0-----:R-:W4:Y:S04]  /*39c00*/  LDL.LU.64 R16, [R1+0x180] ;  /* 0x0001800001107983 */ /* 0x001f280000300a00 */
[----:B------:R0:W-:Y:S04]  /*39c10*/  STL [R1+0x3aa4], R0 ;  /* 0x003aa40001007387 */ /* 0x0001e80000100800 */
[----:B------:R1:W-:Y:S01]  /*39c20*/  STL [R1+0x3aa8], R14 ;  /* 0x003aa80e01007387 */ /* 0x0003e20000100800 */
[----:B0-----:R-:W-:-:S03]  /*39c30*/  IMAD.MOV.U32 R0, RZ, RZ, R15 ;  /* 0x000000ffff007224 */ /* 0x001fc600078e000f */
[----:B-1----:R-:W4:Y:S04]  /*39c40*/  LDL.LU.64 R14, [R1+0x388] ;  /* 0x00038800010e7983 */ /* 0x002f280000300a00 */
[----:B------:R0:W-:Y:S04]  /*39c50*/  STL [R1+0x3a9c], R0 ;  /* 0x003a9c0001007387 */ /* 0x0001e80000100800 */
[----:B---3--:R1:W-:Y:S01]  /*39c60*/  STL [R1+0x3aa0], R10 ;  /* 0x003aa00a01007387 */ /* 0x0083e20000100800 */
[----:B0-----:R-:W-:-:S03]  /*39c70*/  IMAD.MOV.U32 R0, RZ, RZ, R11 ;  /* 0x000000ffff007224 */ /* 0x001fc600078e000b */
[----:B-1----:R-:W3:Y:S04]  /*39c80*/  LDL.LU.64 R10, [R1+0x178] ;  /* 0x00017800010a7983 */ /* 0x002ee80000300a00 */
[----:B------:R0:W-:Y:S04]  /*39c90*/  STL [R1+0x3a94], R0 ;  /* 0x003a940001007387 */ /* 0x0001e80000100800 */
[----:B------:R1:W-:Y:S01]  /*39ca0*/  STL [R1+0x3a98], R12 ;  /* 0x003a980c01007387 */ /* 0x0003e20000100800 */
        /* <DEDUP_REMOVED lines=23> */
[----:B--2---:R1:W-:Y:S01]  /*39e20*/  STL [R1+0x3a68], R8 ;  /* 0x003a680801007387 */ /* 0x0043e20000100800 */
[----:B0-----:R-:W-:-:S03]  /*39e30*/  IMAD.MOV.U32 R0, RZ, RZ, R9 ;  /* 0x000000ffff007224 */ /* 0x001fc600078e0009 */
[----:B-1----:R-:W2:Y:S04]  /*39e40*/  LDL.LU.64 R8, [R1+0x368] ;  /* 0x0003680001087983 */ /* 0x002ea80000300a00 */
[----:B------:R0:W-:Y:S04]  /*39e50*/  STL [R1+0x3a5c], R0 ;  /* 0x003a5c0001007387 */ /* 0x0001e80000100800 */
[----:B------:R1:W-:Y:S01]  /*39e60*/  STL [R1+0x3a60], R22 ;  /* 0x003a601601007387 */ /* 0x0003e20000100800 */
[----:B0-----:R-:W-:-:S03]  /*39e70*/  IMAD.MOV.U32 R0, RZ, RZ, R23 ;  /* 0x000000ffff007224 */ /* 0x001fc600078e0017 */
[----:B-1----:R-:W2:Y:S04]  /*39e80*/  LDL.LU.64 R22, [R1+0x158] ;  /* 0x0001580001167983 */ /* 0x002ea80000300a00 */
[----:B------:R0:W-:Y:S04]  /*39e90*/  STL [R1+0x3a54], R0 ;  /* 0x003a540001007387 */ /* 0x0001e80000100800 */
[----:B----4-:R1:W-:Y:S01]  /*39ea0*/  STL [R1+0x3a58], R16 ;  /* 0x003a581001007387 */ /* 0x0103e20000100800 */
[----:B0-----:R-:W-:-:S03]  /*39eb0*/  IMAD.MOV.U32 R0, RZ, RZ, R17 ;  /* 0x000000ffff007224 */ /* 0x001fc600078e0011 */
[----:B-1----:R-:W4:Y:S04]  /*39ec0*/  LDL.LU.64 R16, [R1+0x360] ;  /* 0x0003600001107983 */ /* 0x002f280000300a00 */
        /* <DEDUP_REMOVED lines=22> */
[----:B0-----:R-:W-:-:S03]  /*3a030*/  MOV R0, R27 ;  /* 0x0000001b00007202 */ /* 0x001fc60000000f00 */
        /* <DEDUP_REMOVED lines=102> */
[----:B------:R-:W-:Y:S04]  /*3a6a0*/  STL [R1+0x3958], R22 ;  /* 0x0039581601007387 */ /* 0x000fe80000100800 */
[----:B------:R-:W2:Y:S01]  /*3a6b0*/  LDL.LU.64 R24, [R1+0x2e0] ;  /* 0x0002e00001187983 */ /* 0x000ea20000300a00 */
[----:B0-----:R-:W-:-:S05]  /*3a6c0*/  IMAD.MOV.U32 R0, RZ, RZ, R23 ;  /* 0x000000ffff007224 */ /* 0x001fca00078e0017 */
        /* <DEDUP_REMOVED lines=21> */
[----:B------:R-:W-:Y:S04]  /*3a820*/  STL [R1+0x3928], R20 ;  /* 0x0039281401007387 */ /* 0x000fe80000100800 */
[----:B------:R-:W3:Y:S01]  /*3a830*/  LDL.LU.64 R22, [R1+0x2c8] ;  /* 0x0002c80001167983 */ /* 0x000ee20000300a00 */
[----:B0-----:R-:W-:-:S05]  /*3a840*/  IMAD.MOV.U32 R0, RZ, RZ, R21 ;  /* 0x000000ffff007224 */ /* 0x001fca00078e0015 */
        /* <DEDUP_REMOVED lines=12> */
[----:B------:R2:W-:Y:S02]  /*3a910*/  STL [R1+0x3904], R0 ;  /* 0x0039040001007387 */ /* 0x0005e40000100800 */
[----:B--2---:R-:W-:Y:S02]  /*3a920*/  IMAD.MOV.U32 R0, RZ, RZ, R9 ;  /* 0x000000ffff007224 */ /* 0x004fe400078e0009 */
[----:B------:R0:W-:Y:S04]  /*3a930*/  STL [R1+0x3908], R8 ;  /* 0x0039080801007387 */ /* 0x0001e80000100800 */
[----:B------:R-:W2:Y:S04]  /*3a940*/  LDL.LU.64 R18, [R1+0x2b8] ;  /* 0x0002b80001127983 */ /* 0x000ea80000300a00 */
[----:B------:R1:W-:Y:S04]  /*3a950*/  STL [R1+0x38fc], R0 ;  /* 0x0038fc0001007387 */ /* 0x0003e80000100800 */
[----:B------:R-:W-:Y:S04]  /*3a960*/  STL [R1+0x3900], R24 ;  /* 0x0039001801007387 */ /* 0x000fe80000100800 */
[----:B0-----:R-:W2:Y:S01]  /*3a970*/  LDL.LU.64 R8, [R1+0xa8] ;  /* 0x0000a80001087983 */ /* 0x001ea20000300a00 */
[----:B-1----:R-:W-:-:S03]  /*3a980*/  IMAD.MOV.U32 R0, RZ, RZ, R25 ;  /* 0x000000ffff007224 */ /* 0x002fc600078e0019 */
[----:B----4-:R-:W-:Y:S04]  /*3a990*/  STL [R1+0x38f8], R16 ;  /* 0x0038f81001007387 */ /* 0x010fe80000100800 */
[----:B------:R0:W-:Y:S02]  /*3a9a0*/  STL [R1+0x38f4], R0 ;  /* 0x0038f40001007387 */ /* 0x0001e40000100800 */
[----:B0-----:R-:W-:Y:S02]  /*3a9b0*/  IMAD.MOV.U32 R0, RZ, RZ, R17 ;  /* 0x000000ffff007224 */ /* 0x001fe400078e0011 */
[----:B------:R-:W4:Y:S04]  /*3a9c0*/  LDL.LU.64 R16, [R1+0x2b0] ;  /* 0x0002b00001107983 */ /* 0x000f280000300a00 */
        /* <DEDUP_REMOVED lines=32> */
[----:B------:R2:W-:Y:S02]  /*3abd0*/  STL [R1+0x38ac], R0 ;  /* 0x0038ac0001007387 */ /* 0x0005e40000100800 */
[----:B--2---:R-:W-:Y:S02]  /*3abe0*/  IMAD.MOV.U32 R0, RZ, RZ, R19 ;  /* 0x000000ffff007224 */ /* 0x004fe400078e0013 */
[----:B------:R0:W-:Y:S04]  /*3abf0*/  STL [R1+0x38b0], R18 ;  /* 0x0038b01201007387 */ /* 0x0001e80000100800 */
[----:B------:R-:W-:Y:S04]  /*3ac00*/  STL [R1+0x38a8], R8 ;  /* 0x0038a80801007387 */ /* 0x000fe80000100800 */
[----:B------:R1:W-:Y:S04]  /*3ac10*/  STL [R1+0x38a4], R0 ;  /* 0x0038a40001007387 */ /* 0x0003e80000100800 */
[----:B0-----:R-:W2:Y:S01]  /*3ac20*/  LDL.LU.64 R18, [R1+0x80] ;  /* 0x0000800001127983 */ /* 0x001ea20000300a00 */
[----:B-1----:R-:W-:-:S03]  /*3ac30*/  MOV R0, R9 ;  /* 0x0000000900007202 */ /* 0x002fc60000000f00 */
[----:B------:R-:W2:Y:S04]  /*3ac40*/  LDL.LU.64 R8, [R1+0x288] ;  /* 0x0002880001087983 */ /* 0x000ea80000300a00 */
[----:B------:R0:W-:Y:S04]  /*3ac50*/  STL [R1+0x389c], R0 ;  /* 0x00389c0001007387 */ /* 0x0001e80000100800 */
[----:B----4-:R1:W-:Y:S04]  /*3ac60*/  STL [R1+0x38a0], R16 ;  /* 0x0038a01001007387 */ /* 0x0103e80000100800 */
[----:B------:R-:W4:Y:S01]  /*3ac70*/  LDL.LU.64 R24, [R1+0x78] ;  /* 0x0000780001187983 */ /* 0x000f220000300a00 */
[----:B0-----:R-:W-:-:S05]  /*3ac80*/  IMAD.MOV.U32 R0, RZ, RZ, R17 ;  /* 0x000000ffff007224 */ /* 0x001fca00078e0011 */
[----:B------:R0:W-:Y:S04]  /*3ac90*/  STL [R1+0x3894], R0 ;  /* 0x0038940001007387 */ /* 0x0001e80000100800 */
[----:B------:R-:W-:Y:S04]  /*3aca0*/  STL [R1+0x3898], R14 ;  /* 0x0038980e01007387 */ /* 0x000fe80000100800 */
[----:B-1----:R-:W4:Y:S01]  /*3acb0*/  LDL.LU.64 R16, [R1+0x280] ;  /* 0x0002800001107983 */ /* 0x002f220000300a00 */
[----:B0-----:R-:W-:-:S05]  /*3acc0*/  IMAD.MOV.U32 R0, RZ, RZ, R15 ;  /* 0x000000ffff007224 */ /* 0x001fca00078e000f */
[----:B------:R0:W-:Y:S04]  /*3acd0*/  STL [R1+0x388c], R0 ;  /* 0x00388c0001007387 */ /* 0x0001e80000100800 */
[----:B---3--:R1:W-:Y:S01]  /*3ace0*/  STL [R1+0x3890], R10 ;  /* 0x0038900a01007387 */ /* 0x0083e20000100800 */
[----:B0-----:R-:W-:-:S03]  /*3acf0*/  IMAD.MOV.U32 R0, RZ, RZ, R11 ;  /* 0x000000ffff007224 */ /* 0x001fc600078e000b */
[----:B-1----:R-:W3:Y:S04]  /*3ad00*/  LDL.LU.64 R10, [R1+0x70] ;  /* 0x00007000010a7983 */ /* 0x002ee80000300a00 */
[----:B------:R0:W-:Y:S04]  /*3ad10*/  STL [R1+0x3884], R0 ;  /* 0x0038840001007387 */ /* 0x0001e80000100800 */
[----:B------:R1:W-:Y:S04]  /*3ad20*/  STL [R1+0x3888], R12 ;  /* 0x0038880c01007387 */ /* 0x0003e80000100800 */
[----:B------:R-:W3:Y:S01]  /*3ad30*/  LDL.LU.64 R14, [R1+0x278] ;  /* 0x00027800010e7983 */ /* 0x000ee20000300a00 */
[----:B0-----:R-:W-:-:S05]  /*3ad40*/  IMAD.MOV.U32 R0, RZ, RZ, R13 ;  /* 0x000000ffff007224 */ /* 0x001fca00078e000d */
[----:B------:R0:W-:Y:S04]  /*3ad50*/  STL [R1+0x387c], R0 ;  /* 0x00387c0001007387 */ /* 0x0001e80000100800 */
[----:B------:R0:W-:Y:S04]  /*3ad60*/  STL [R1+0x3880], R6 ;  /* 0x0038800601007387 */ /* 0x0001e80000100800 */
[----:B-1----:R-:W3:Y:S01]  /*3ad70*/  LDL.LU.64 R12, [R1+0x68] ;  /* 0x00006800010c7983 */ /* 0x002ee20000300a00 */
[----:B0-----:R-:W-:-:S03]  /*3ad80*/  IMAD.MOV.U32 R0, RZ, RZ, R7 ;  /* 0x000000ffff007224 */ /* 0x001fc600078e0007 */
[----:B------:R-:W-:Y:S04]  /*3ad90*/  STL [R1+0x3878], R22 ;  /* 0x0038781601007387 */ /* 0x000fe80000100800 */
[----:B------:R0:W-:Y:S04]  /*3ada0*/  STL [R1+0x3874], R0 ;  /* 0x0038740001007387 */ /* 0x0001e80000100800 */
[----:B------:R-:W3:Y:S01]  /*3adb0*/  LDL.LU.64 R6, [R1+0x270] ;  /* 0x0002700001067983 */ /* 0x000ee20000300a00 */
        /* <DEDUP_REMOVED lines=13> */
[----:B------:R-:W3:Y:S04]  /*3ae90*/  LDL.LU.64 R2, [R1+0x260] ;  /* 0x0002600001027983 */ /* 0x000ee80000300a00 */
[----:B------:R2:W-:Y:S02]  /*3aea0*/  STL [R1+0x3854], R0 ;  /* 0x0038540001007387 */ /* 0x0005e40000100800 */
[----:B--2---:R-:W-:Y:S02]  /*3aeb0*/  IMAD.MOV.U32 R0, RZ, RZ, R19 ;  /* 0x000000ffff007224 */ /* 0x004fe400078e0013 */
[----:B------:R0:W-:Y:S04]  /*3aec0*/  STL [R1+0x3858], R18 ;  /* 0x0038581201007387 */ /* 0x0001e80000100800 */
[----:B------:R-:W-:Y:S04]  /*3aed0*/  STL [R1+0x3850], R8 ;  /* 0x0038500801007387 */ /* 0x000fe80000100800 */
[----:B------:R1:W-:Y:S04]  /*3aee0*/  STL [R1+0x384c], R0 ;  /* 0x00384c0001007387 */ /* 0x0003e80000100800 */
[----:B0-----:R-:W2:Y:S01]  /*3aef0*/  LDL.LU.64 R18, [R1+0x50] ;  /* 0x0000500001127983 */ /* 0x001ea20000300a00 */
[----:B-1----:R-:W-:-:S03]  /*3af00*/  IMAD.MOV.U32 R0, RZ, RZ, R9 ;  /* 0x000000ffff007224 */ /* 0x002fc600078e0009 */
[----:B----4-:R-:W-:Y:S04]  /*3af10*/  STL [R1+0x3848], R24 ;  /* 0x0038481801007387 */ /* 0x010fe80000100800 */
[----:B------:R0:W-:Y:S04]  /*3af20*/  STL [R1+0x3844], R0 ;  /* 0x0038440001007387 */ /* 0x0001e80000100800 */
[----:B------:R-:W4:Y:S01]  /*3af30*/  LDL.LU.64 R8, [R1+0x258] ;  /* 0x0002580001087983 */ /* 0x000f220000300a00 */
[----:B0-----:R-:W-:-:S03]  /*3af40*/  IMAD.MOV.U32 R0, RZ, RZ, R25 ;  /* 0x000000ffff007224 */ /* 0x001fc600078e0019 */
[----:B------:R-:W-:Y:S04]  /*3af50*/  STL [R1+0x3840], R16 ;  /* 0x0038401001007387 */ /* 0x000fe80000100800 */
[----:B------:R0:W-:Y:S02]  /*3af60*/  STL [R1+0x383c], R0 ;  /* 0x00383c0001007387 */ /* 0x0001e40000100800 */
[----:B0-----:R-:W-:Y:S02]  /*3af70*/  IMAD.MOV.U32 R0, RZ, RZ, R17 ;  /* 0x000000ffff007224 */ /* 0x001fe400078e0011 */
[----:B------:R-:W4:Y:S04]  /*3af80*/  LDL.LU.64 R16, [R1+0x48] ;  /* 0x0000480001107983 */ /* 0x000f280000300a00 */
[----:B------:R3:W-:Y:S02]  /*3af90*/  STL [R1+0x3834], R0 ;  /* 0x0038340001007387 */ /* 0x0007e40000100800 */
[----:B---3--:R-:W-:-:S02]  /*3afa0*/  IMAD.MOV.U32 R0, RZ, RZ, R11 ;  /* 0x000000ffff007224 */ /* 0x008fc400078e000b */
[----:B------:R0:W-:Y:S04]  /*3afb0*/  STL [R1+0x3838], R10 ;  /* 0x0038380a01007387 */ /* 0x0001e80000100800 */
[----:B0-----:R-:W3:Y:S04]  /*3afc0*/  LDL.LU.64 R10, [R1+0x250] ;  /* 0x00025000010a7983 */ /* 0x001ee80000300a00 */
[----:B------:R0:W-:Y:S04]  /*3afd0*/  STL [R1+0x382c], R0 ;  /* 0x00382c0001007387 */ /* 0x0001e80000100800 */
[----:B------:R1:W-:Y:S04]  /*3afe0*/  STL [R1+0x3830], R14 ;  /* 0x0038300e01007387 */ /* 0x0003e80000100800 */
[----:B------:R-:W-:Y:S01]  /*3aff0*/  STL [R1+0x3828], R12 ;  /* 0x0038280c01007387 */ /* 0x000fe20000100800 */
[----:B0-----:R-:W-:-:S05]  /*3b000*/  IMAD.MOV.U32 R0, RZ, RZ, R15 ;  /* 0x000000ffff007224 */ /* 0x001fca00078e000f */
[----:B------:R0:W-:Y:S04]  /*3b010*/  STL [R1+0x3824], R0 ;  /* 0x0038240001007387 */ /* 0x0001e80000100800 */
[----:B-1----:R-:W3:Y:S04]  /*3b020*/  LDL.LU.64 R14, [R1+0x40] ;  /* 0x00004000010e7983 */ /* 0x002ee80000300a00 */
[----:B------:R-:W-:Y:S01]  /*3b030*/  STL [R1+0x3820], R6 ;  /* 0x0038200601007387 */ /* 0x000fe20000100800 */
[----:B0-----:R-:W-:-:S05]  /*3b040*/  IMAD.MOV.U32 R0, RZ, RZ, R13 ;  /* 0x000000ffff007224 */ /* 0x001fca00078e000d */
[----:B------:R0:W-:Y:S04]  /*3b050*/  STL [R1+0x381c], R0 ;  /* 0x00381c0001007387 */ /* 0x0001e80000100800 */
[----:B------:R-:W3:Y:S04]  /*3b060*/  LDL.LU.64 R12, [R1+0x248] ;  /* 0x00024800010c7983 */ /* 0x000ee80000300a00 */
[----:B------:R-:W-:Y:S01]  /*3b070*/  STL [R1+0x3818], R22 ;  /* 0x0038181601007387 */ /* 0x000fe20000100800 */
[----:B0-----:R-:W-:-:S05]  /*3b080*/  IMAD.MOV.U32 R0, RZ, RZ, R7 ;  /* 0x000000ffff007224 */ /* 0x001fca00078e0007 */
[----:B------:R0:W-:Y:S04]  /*3b090*/  STL [R1+0x3814], R0 ;  /* 0x0038140001007387 */ /* 0x0001e80000100800 */
[----:B------:R-:W3:Y:S04]  /*3b0a0*/  LDL.LU.64 R6, [R1+0x38] ;  /* 0x0000380001067983 */ /* 0x000ee80000300a00 */
[----:B------:R-:W-:Y:S01]  /*3b0b0*/  STL [R1+0x3810], R26 ;  /* 0x0038101a01007387 */ /* 0x000fe20000100800 */
[----:B0-----:R-:W-:-:S05]  /*3b0c0*/  IMAD.MOV.U32 R0, RZ, RZ, R23 ;  /* 0x000000ffff007224 */ /* 0x001fca00078e0017 */
[----:B------:R0:W-:Y:S02]  /*3b0d0*/  STL [R1+0x380c], R0 ;  /* 0x00380c0001007387 */ /* 0x0001e40000100800 */
[----:B0-----:R-:W-:Y:S02]  /*3b0e0*/  IMAD.MOV.U32 R0, RZ, RZ, R27 ;  /* 0x000000ffff007224 */ /* 0x001fe400078e001b */
[----:B------:R-:W3:Y:S04]  /*3b0f0*/  LDL.LU.64 R26, [R1+0x240] ;  /* 0x00024000011a7983 */ /* 0x000ee80000300a00 */
[----:B------:R0:W-:Y:S04]  /*3b100*/  STL [R1+0x3804], R0 ;  /* 0x0038040001007387 */ /* 0x0001e80000100800 */
[----:B------:R-:W-:Y:S04]  /*3b110*/  STL [R1+0x3808], R20 ;  /* 0x0038081401007387 */ /* 0x000fe80000100800 */
[----:B------:R-:W-:Y:S01]  /*3b120*/  STL [R1+0x3800], R2 ;  /* 0x0038000201007387 */ /* 0x000fe20000100800 */
[----:B0-----:R-:W-:-:S05]  /*3b130*/  IMAD.MOV.U32 R0, RZ, RZ, R21 ;  /* 0x000000ffff007224 */ /* 0x001fca00078e0015 */
[----:B------:R0:W-:Y:S04]  /*3b140*/  STL [R1+0x37fc], R0 ;  /* 0x0037fc0001007387 */ /* 0x0001e80000100800 */
[----:B------:R-:W3:Y:S01]  /*3b150*/  LDL.LU.64 R28, [R1+0x30] ;  /* 0x00003000011c7983 */ /* 0x000ee20000300a00 */
[----:B0-----:R-:W-:-:S03]  /*3b160*/  IMAD.MOV.U32 R0, RZ, RZ, R3 ;  /* 0x000000ffff007224 */ /* 0x001fc600078e0003 */
[----:B------:R-:W3:Y:S04]  /*3b170*/  LDL.LU.64 R2, [R1+0x238] ;  /* 0x0002380001027983 */ /* 0x000ee80000300a00 */
[----:B------:R2:W-:Y:S02]  /*3b180*/  STL [R1+0x37f4], R0 ;  /* 0x0037f40001007387 */ /* 0x0005e40000100800 */
[----:B--2---:R-:W-:Y:S02]  /*3b190*/  IMAD.MOV.U32 R0, RZ, RZ, R19 ;  /* 0x000000ffff007224 */ /* 0x004fe400078e0013 */
[----:B------:R-:W-:Y:S04]  /*3b1a0*/  STL [R1+0x37f8], R18 ;  /* 0x0037f81201007387 */ /* 0x000fe80000100800 */
[----:B------:R-:W2:Y:S04]  /*3b1b0*/  LDL.LU.64 R24, [R1+0x28] ;  /* 0x0000280001187983 */ /* 0x000ea80000300a00 */
[----:B------:R0:W-:Y:S04]  /*3b1c0*/  STL [R1+0x37ec], R0 ;  /* 0x0037ec0001007387 */ /* 0x0001e80000100800 */
[----:B----4-:R1:W-:Y:S04]  /*3b1d0*/  STL [R1+0x37f0], R8 ;  /* 0x0037f00801007387 */ /* 0x0103e80000100800 */
[----:B------:R-:W4:Y:S01]  /*3b1e0*/  LDL.LU.64 R22, [R1+0x230] ;  /* 0x0002300001167983 */ /* 0x000f220000300a00 */
[----:B0-----:R-:W-:-:S03]  /*3b1f0*/  IMAD.MOV.U32 R0, RZ, RZ, R9 ;  /* 0x000000ffff007224 */ /* 0x001fc600078e0009 */
[----:B------:R-:W4:Y:S04]  /*3b200*/  LDL.LU.64 R20, [R1+0x20] ;  /* 0x0000200001147983 */ /* 0x000f280000300a00 */
[----:B------:R0:W-:Y:S04]  /*3b210*/  STL [R1+0x37e4], R0 ;  /* 0x0037e40001007387 */ /* 0x0001e80000100800 */
[----:B------:R-:W-:Y:S04]  /*3b220*/  STL [R1+0x37e8], R16 ;  /* 0x0037e81001007387 */ /* 0x000fe80000100800 */
[----:B-1----:R-:W4:Y:S01]  /*3b230*/  LDL.LU.64 R8, [R1+0x228] ;  /* 0x0002280001087983 */ /* 0x002f220000300a00 */
[----:B0-----:R-:W-:-:S03]  /*3b240*/  IMAD.MOV.U32 R0, RZ, RZ, R17 ;  /* 0x000000ffff007224 */ /* 0x001fc600078e0011 */
[----:B---3--:R-:W-:Y:S04]  /*3b250*/  STL [R1+0x37e0], R10 ;  /* 0x0037e00a01007387 */ /* 0x008fe80000100800 */
[----:B------:R0:W-:Y:S04]  /*3b260*/  STL [R1+0x37dc], R0 ;  /* 0x0037dc0001007387 */ /* 0x0001e80000100800 */
[----:B------:R-:W3:Y:S01]  /*3b270*/  LDL.LU.64 R18, [R1+0x18] ;  /* 0x0000180001127983 */ /* 0x000ee20000300a00 */
[----:B0-----:R-:W-:-:S03]  /*3b280*/  IMAD.MOV.U32 R0, RZ, RZ, R11 ;  /* 0x000000ffff007224 */ /* 0x001fc600078e000b */
[----:B------:R-:W3:Y:S04]  /*3b290*/  LDL.LU.64 R10, [R1+0x220] ;  /* 0x00022000010a7983 */ /* 0x000ee80000300a00 */
[----:B------:R0:W-:Y:S04]  /*3b2a0*/  STL [R1+0x37d4], R0 ;  /* 0x0037d40001007387 */ /* 0x0001e80000100800 */
[----:B------:R-:W-:Y:S04]  /*3b2b0*/  STL [R1+0x37d8], R14 ;  /* 0x0037d80e01007387 */ /* 0x000fe80000100800 */
        /* <DEDUP_REMOVED lines=8> */
[----:B------:R-:W3:Y:S04]  /*3b340*/  LDL.LU.64 R14, [R1+0x8] ;  /* 0x00000800010e7983 */ /* 0x000ee80000300a00 */
[----:B------:R-:W3:Y:S01]  /*3b350*/  LDL.LU.64 R12, [R1+0x210] ;  /* 0x00021000010c7983 */ /* 0x000ee20000300a00 */
[----:B0-----:R-:W-:-:S05]  /*3b360*/  IMAD.MOV.U32 R0, RZ, RZ, R7 ;  /* 0x000000ffff007224 */ /* 0x001fca00078e0007 */
[----:B------:R0:W-:Y:S04]  /*3b370*/  STL [R1+0x37bc], R0 ;  /* 0x0037bc0001007387 */ /* 0x0001e80000100800 */
[----:B------:R1:W-:Y:S04]  /*3b380*/  STL [R1+0x37c0], R26 ;  /* 0x0037c01a01007387 */ /* 0x0003e80000100800 */
[----:B------:R-:W3:Y:S01]  /*3b390*/  LDL.LU.64 R6, [R1] ;  /* 0x0000000001067983 */ /* 0x000ee20000300a00 */
[----:B0-----:R-:W-:-:S03]  /*3b3a0*/  IMAD.MOV.U32 R0, RZ, RZ, R27 ;  /* 0x000000ffff007224 */ /* 0x001fc600078e001b */
[----:B-1----:R-:W3:Y:S04]  /*3b3b0*/  LDL.LU.64 R26, [R1+0x208] ;  /* 0x00020800011a7983 */ /* 0x002ee80000300a00 */
[----:B------:R0:W-:Y:S04]  /*3b3c0*/  STL [R1+0x37b4], R0 ;  /* 0x0037b40001007387 */ /* 0x0001e80000100800 */
[----:B------:R1:W-:Y:S01]  /*3b3d0*/  STL [R1+0x37b8], R28 ;  /* 0x0037b81c01007387 */ /* 0x0003e20000100800 */
[----:B0-----:R-:W-:-:S03]  /*3b3e0*/  IMAD.MOV.U32 R0, RZ, RZ, R29 ;  /* 0x000000ffff007224 */ /* 0x001fc600078e001d */
[----:B-1----:R-:W3:Y:S04]  /*3b3f0*/  LDL.LU R28, [R1+0x3b38] ;  /* 0x003b3800011c7983 */ /* 0x002ee80000300800 */
[----:B------:R-:W-:Y:S04]  /*3b400*/  STL [R1+0x37b0], R2 ;  /* 0x0037b00201007387 */ /* 0x000fe80000100800 */
[----:B------:R0:W-:Y:S02]  /*3b410*/  STL [R1+0x37ac], R0 ;  /* 0x0037ac0001007387 */ /* 0x0001e40000100800 */
[----:B0-----:R-:W-:-:S02]  /*3b420*/  IMAD.MOV.U32 R0, RZ, RZ, R3 ;  /* 0x000000ffff007224 */ /* 0x001fc400078e0003 */
[----:B------:R-:W3:Y:S04]  /*3b430*/  LDL.LU.64 R2, [R1+0x200] ;  /* 0x0002000001027983 */ /* 0x000ee80000300a00 */
[----:B------:R2:W-:Y:S02]  /*3b440*/  STL [R1+0x37a4], R0 ;  /* 0x0037a40001007387 */ /* 0x0005e40000100800 */
[----:B--2---:R-:W-:Y:S02]  /*3b450*/  IMAD.MOV.U32 R0, RZ, RZ, R25 ;  /* 0x000000ffff007224 */ /* 0x004fe400078e0019 */
[----:B------:R0:W-:Y:S04]  /*3b460*/  STL [R1+0x37a8], R24 ;  /* 0x0037a81801007387 */ /* 0x0001e80000100800 */
[----:B0-----:R-:W2:Y:S04]  /*3b470*/  LDL.LU.64 R24, [R1+0x3b30] ;  /* 0x003b300001187983 */ /* 0x001ea80000300a00 */
[----:B----4-:R-:W-:Y:S04]  /*3b480*/  STL [R1+0x37a0], R22 ;  /* 0x0037a01601007387 */ /* 0x010fe80000100800 */
[----:B------:R0:W-:Y:S02]  /*3b490*/  STL [R1+0x379c], R0 ;  /* 0x00379c0001007387 */ /* 0x0001e40000100800 */
[----:B0-----:R-:W-:-:S02]  /*3b4a0*/  IMAD.MOV.U32 R0, RZ, RZ, R23 ;  /* 0x000000ffff007224 */ /* 0x001fc400078e0017 */
[----:B------:R-:W4:Y:S04]  /*3b4b0*/  LDL.LU.64 R22, [R1+0x3b28] ;  /* 0x003b280001167983 */ /* 0x000f280000300a00 */
[----:B------:R-:W-:Y:S04]  /*3b4c0*/  STL [R1+0x3798], R20 ;  /* 0x0037981401007387 */ /* 0x000fe80000100800 */
[----:B------:R0:W-:Y:S02]  /*3b4d0*/  STL [R1+0x3794], R0 ;  /* 0x0037940001007387 */ /* 0x0001e40000100800 */
[----:B0-----:R-:W-:-:S02]  /*3b4e0*/  IMAD.MOV.U32 R0, RZ, RZ, R21 ;  /* 0x000000ffff007224 */ /* 0x001fc400078e0015 */
[----:B------:R-:W2:Y:S04]  /*3b4f0*/  LDL.LU.64 R20, [R1+0x3b20] ;  /* 0x003b200001147983 */ /* 0x000ea80000300a00 */
[----:B------:R-:W-:Y:S04]  /*3b500*/  STL [R1+0x3790], R8 ;  /* 0x0037900801007387 */ /* 0x000fe80000100800 */
[----:B------:R0:W-:Y:S02]  /*3b510*/  STL [R1+0x378c], R0 ;  /* 0x00378c0001007387 */ /* 0x0001e40000100800 */
[----:B0-----:R-:W-:-:S02]  /*3b520*/  IMAD.MOV.U32 R0, RZ, RZ, R9 ;  /* 0x000000ffff007224 */ /* 0x001fc400078e0009 */
[----:B------:R-:W4:Y:S04]  /*3b530*/  LDL.LU.64 R8, [R1+0x1f0] ;  /* 0x0001f00001087983 */ /* 0x000f280000300a00 */
[----:B------:R3:W-:Y:S02]  /*3b540*/  STL [R1+0x3784], R0 ;  /* 0x0037840001007387 */ /* 0x0007e40000100800 */
[----:B---3--:R-:W-:Y:S02]  /*3b550*/  IMAD.MOV.U32 R0, RZ, RZ, R19 ;  /* 0x000000ffff007224 */ /* 0x008fe400078e0013 */
[----:B------:R0:W-:Y:S04]  /*3b560*/  STL [R1+0x3788], R18 ;  /* 0x0037881201007387 */ /* 0x0001e80000100800 */
[----:B0-----:R-:W3:Y:S04]  /*3b570*/  LDL.LU.64 R18, [R1+0x3b18] ;  /* 0x003b180001127983 */ /* 0x001ee80000300a00 */
[----:B------:R-:W-:Y:S04]  /*3b580*/  STL [R1+0x3780], R10 ;  /* 0x0037800a01007387 */ /* 0x000fe80000100800 */
[----:B------:R0:W-:Y:S04]  /*3b590*/  STL [R1+0x377c], R0 ;  /* 0x00377c0001007387 */ /* 0x0001e80000100800 */
[----:B------:R-:W-:Y:S01]  /*3b5a0*/  STL [R1+0x3778], R16 ;  /* 0x0037781001007387 */ /* 0x000fe20000100800 */
[----:B0-----:R-:W-:-:S05]  /*3b5b0*/  IMAD.MOV.U32 R0, RZ, RZ, R11 ;  /* 0x000000ffff007224 */ /* 0x001fca00078e000b */
[----:B------:R0:W-:Y:S04]  /*3b5c0*/  STL [R1+0x3774], R0 ;  /* 0x0037740001007387 */ /* 0x0001e80000100800 */
[----:B------:R-:W2:Y:S01]  /*3b5d0*/  LDL.LU.64 R10, [R1+0x1e8] ;  /* 0x0001e800010a7983 */ /* 0x000ea20000300a00 */
[----:B0-----:R-:W-:-:S03]  /*3b5e0*/  IMAD.MOV.U32 R0, RZ, RZ, R17 ;  /* 0x000000ffff007224 */ /* 0x001fc600078e0011 */
[----:B------:R-:W3:Y:S04]  /*3b5f0*/  LDL.LU.64 R16, [R1+0x3b10] ;  /* 0x003b100001107983 */ /* 0x000ee80000300a00 */
[----:B------:R-:W-:Y:S04]  /*3b600*/  STL [R1+0x3770], R4 ;  /* 0x0037700401007387 */ /* 0x000fe80000100800 */
[----:B------:R0:W-:Y:S02]  /*3b610*/  STL [R1+0x376c], R0 ;  /* 0x00376c0001007387 */ /* 0x0001e40000100800 */
[----:B0-----:R-:W-:-:S02]  /*3b620*/  IMAD.MOV.U32 R0, RZ, RZ, R5 ;  /* 0x000000ffff007224 */ /* 0x001fc400078e0005 */
[----:B------:R-:W3:Y:S04]  /*3b630*/  LDL.LU.64 R4, [R1+0x1e0] ;  /* 0x0001e00001047983 */ /* 0x000ee80000300a00 */
[----:B------:R0:W-:Y:S04]  /*3b640*/  STL [R1+0x3764], R0 ;  /* 0x0037640001007387 */ /* 0x0001e80000100800 */
[----:B------:R1:W-:Y:S01]  /*3b650*/  STL [R1+0x3768], R14 ;  /* 0x0037680e01007387 */ /* 0x0003e20000100800 */
[----:B0-----:R-:W-:-:S03]  /*3b660*/  IMAD.MOV.U32 R0, RZ, RZ, R15 ;  /* 0x000000ffff007224 */ /* 0x001fc600078e000f */
[----:B-1----:R-:W3:Y:S04]  /*3b670*/  LDL.LU.64 R14, [R1+0x3b08] ;  /* 0x003b0800010e7983 */ /* 0x002ee80000300a00 */
[----:B------:R-:W-:Y:S04]  /*3b680*/  STL [R1+0x3760], R12 ;  /* 0x0037600c01007387 */ /* 0x000fe80000100800 */
[----:B------:R0:W-:Y:S02]  /*3b690*/  STL [R1+0x375c], R0 ;  /* 0x00375c0001007387 */ /* 0x0001e40000100800 */
[----:B0-----:R-:W-:-:S02]  /*3b6a0*/  IMAD.MOV.U32 R0, RZ, RZ, R13 ;  /* 0x000000ffff007224 */ /* 0x001fc400078e000d */
[----:B------:R-:W3:Y:S04]  /*3b6b0*/  LDL.LU.64 R12, [R1+0x3b00] ;  /* 0x003b0000010c7983 */ /* 0x000ee80000300a00 */
[----:B------:R-:W-:Y:S04]  /*3b6c0*/  STL [R1+0x3758], R6 ;  /* 0x0037580601007387 */ /* 0x000fe80000100800 */
[----:B------:R0:W-:Y:S02]  /*3b6d0*/  STL [R1+0x3754], R0 ;  /* 0x0037540001007387 */ /* 0x0001e40000100800 */
[----:B0-----:R-:W-:-:S02]  /*3b6e0*/  IMAD.MOV.U32 R0, RZ, RZ, R7 ;  /* 0x000000ffff007224 */ /* 0x001fc400078e0007 */
[----:B------:R-:W4:Y:S04]  /*3b6f0*/  LDL.LU.64 R6, [R1+0x3af8] ;  /* 0x003af80001067983 */ /* 0x000f280000300a00 */
[----:B------:R-:W-:Y:S04]  /*3b700*/  STL [R1+0x3750], R26 ;  /* 0x0037501a01007387 */ /* 0x000fe80000100800 */
[----:B------:R0:W-:Y:S02]  /*3b710*/  STL [R1+0x374c], R0 ;  /* 0x00374c0001007387 */ /* 0x0001e40000100800 */
[----:B0-----:R-:W-:-:S02]  /*3b720*/  IMAD.MOV.U32 R0, RZ, RZ, R27 ;  /* 0x000000ffff007224 */ /* 0x001fc400078e001b */
[----:B------:R-:W2:Y:S04]  /*3b730*/  LDL.LU.64 R26, [R1+0x3af0] ;  /* 0x003af000011a7983 */ /* 0x000ea80000300a00 */
[----:B--2---:R-:W-:Y:S04]  /*3b740*/  STL [R1+0x3748], R26 ;  /* 0x0037481a01007387 */ /* 0x004fe80000100800 */
[----:B------:R0:W-:Y:S04]  /*3b750*/  STL [R1+0x3744], R0 ;  /* 0x0037440001007387 */ /* 0x0001e80000100800 */
[----:B------:R1:W-:Y:S01]  /*3b760*/  STL [R1+0x373c], R27 ;  /* 0x00373c1b01007387 */ /* 0x0003e20000100800 */
[----:B0-----:R-:W-:-:S03]  /*3b770*/  IMAD.MOV.U32 R0, RZ, RZ, R3 ;  /* 0x000000ffff007224 */ /* 0x001fc600078e0003 */
[----:B-1----:R-:W2:Y:S04]  /*3b780*/  LDL.LU.64 R26, [R1+0x1f8] ;  /* 0x0001f800011a7983 */ /* 0x002ea80000300a00 */
[----:B------:R0:W-:Y:S04]  /*3b790*/  STL [R1+0x3740], R2 ;  /* 0x0037400201007387 */ /* 0x0001e80000100800 */
[----:B0-----:R-:W3:Y:S04]  /*3b7a0*/  LDL.LU.64 R2, [R1+0x3ae8] ;  /* 0x003ae80001027983 */ /* 0x001ee80000300a00 */
[----:B---3--:R-:W-:Y:S04]  /*3b7b0*/  STL [R1+0x3738], R2 ;  /* 0x0037380201007387 */ /* 0x008fe80000100800 */
[----:B------:R2:W-:Y:S04]  /*3b7c0*/  STL [R1+0x3734], R0 ;  /* 0x0037340001007387 */ /* 0x0005e80000100800 */
[----:B------:R0:W-:Y:S01]  /*3b7d0*/  STL [R1+0x372c], R3 ;  /* 0x00372c0301007387 */ /* 0x0001e20000100800 */
[----:B--2---:R-:W-:-:S03]  /*3b7e0*/  IMAD.MOV.U32 R0, RZ, RZ, R27 ;  /* 0x000000ffff007224 */ /* 0x004fc600078e001b */
[----:B0-----:R-:W2:Y:S04]  /*3b7f0*/  LDL.LU.64 R2, [R1+0x1c8] ;  /* 0x0001c80001027983 */ /* 0x001ea80000300a00 */
[----:B------:R-:W-:Y:S04]  /*3b800*/  STL [R1+0x3730], R26 ;  /* 0x0037301a01007387 */ /* 0x000fe80000100800 */
[----:B----4-:R-:W-:Y:S04]  /*3b810*/  STL [R1+0x3728], R6 ;  /* 0x0037280601007387 */ /* 0x010fe80000100800 */
[----:B------:R-:W-:Y:S04]  /*3b820*/  STL [R1+0x3724], R0 ;  /* 0x0037240001007387 */ /* 0x000fe80000100800 */
[----:B------:R0:W-:Y:S04]  /*3b830*/  STL [R1+0x371c], R7 ;  /* 0x00371c0701007387 */ /* 0x0001e80000100800 */
[----:B0-----:R-:W3:Y:S04]  /*3b840*/  LDL.LU.64 R6, [R1+0x1d0] ;  /* 0x0001d00001067983 */ /* 0x001ee80000300a00 */
[----:B------:R0:W-:Y:S04]  /*3b850*/  STL [R1+0x3720], R8 ;  /* 0x0037200801007387 */ /* 0x0001e80000100800 */
[----:B------:R-:W4:Y:S01]  /*3b860*/  LDL.LU.64 R26, [R1+0x1c0] ;  /* 0x0001c000011a7983 */ /* 0x000f220000300a00 */
[----:B------:R-:W-:-:S03]  /*3b870*/  IMAD.MOV.U32 R0, RZ, RZ, R9 ;  /* 0x000000ffff007224 */ /* 0x000fc600078e0009 */
[----:B0-----:R-:W2:Y:S04]  /*3b880*/  LDL.LU.64 R8, [R1+0x3ae0] ;  /* 0x003ae00001087983 */ /* 0x001ea80000300a00 */
        /* <DEDUP_REMOVED lines=9> */
[----:B------:R-:W-:Y:S04]  /*3b920*/  STL [R1+0x36fc], R11 ;  /* 0x0036fc0b01007387 */ /* 0x000fe80000100800 */
[----:B------:R1:W-:Y:S04]  /*3b930*/  STL [R1+0x3700], R4 ;  /* 0x0037000401007387 */ /* 0x0003e80000100800 */
[----:B------:R-:W-:Y:S01]  /*3b940*/  STL [R1+0x36f8], R12 ;  /* 0x0036f80c01007387 */ /* 0x000fe20000100800 */
[----:B0-----:R-:W-:-:S05]  /*3b950*/  MOV R0, R5 ;  /* 0x0000000500007202 */ /* 0x001fca0000000f00 */
[----:B------:R0:W-:Y:S04]  /*3b960*/  STL [R1+0x36f4], R0 ;  /* 0x0036f40001007387 */ /* 0x0001e80000100800 */
[----:B-1----:R-:W3:Y:S04]  /*3b970*/  LDL.LU.64 R4, [R1+0x1b0] ;  /* 0x0001b00001047983 */ /* 0x002ee80000300a00 */
[----:B------:R-:W-:Y:S04]  /*3b980*/  STL [R1+0x36ec], R13 ;  /* 0x0036ec0d01007387 */ /* 0x000fe80000100800 */
[----:B--2---:R-:W-:Y:S04]  /*3b990*/  STL [R1+0x36f0], R8 ;  /* 0x0036f00801007387 */ /* 0x004fe80000100800 */
[----:B------:R-:W-:Y:S01]  /*3b9a0*/  STL [R1+0x36e8], R14 ;  /* 0x0036e80e01007387 */ /* 0x000fe20000100800 */
[----:B0-----:R-:W-:-:S05]  /*3b9b0*/  IMAD.MOV.U32 R0, RZ, RZ, R9 ;  /* 0x000000ffff007224 */ /* 0x001fca00078e0009 */
[----:B------:R0:W-:Y:S04]  /*3b9c0*/  STL [R1+0x36e4], R0 ;  /* 0x0036e40001007387 */ /* 0x0001e80000100800 */
[----:B------:R1:W-:Y:S01]  /*3b9d0*/  STL [R1+0x36dc], R15 ;  /* 0x0036dc0f01007387 */ /* 0x0003e20000100800 */
[----:B0-----:R-:W-:-:S03]  /*3b9e0*/  IMAD.MOV.U32 R0, RZ, RZ, R7 ;  /* 0x000000ffff007224 */ /* 0x001fc600078e0007 */
[----:B-1----:R-:W2:Y:S04]  /*3b9f0*/  LDL.LU.64 R14, [R1+0x4e0] ;  /* 0x0004e000010e7983 */ /* 0x002ea80000300a00 */
[----:B------:R-:W-:Y:S04]  /*3ba00*/  STL [R1+0x36e0], R6 ;  /* 0x0036e00601007387 */ /* 0x000fe80000100800 */
[----:B------:R-:W2:Y:S04]  /*3ba10*/  LDL.LU.64 R12, [R1+0x4e8] ;  /* 0x0004e800010c7983 */ /* 0x000ea80000300a00 */
[----:B------:R-:W-:Y:S04]  /*3ba20*/  STL [R1+0x36d4], R0 ;  /* 0x0036d40001007387 */ /* 0x000fe80000100800 */
[----:B------:R-:W-:Y:S04]  /*3ba30*/  STL [R1+0x36d8], R16 ;  /* 0x0036d81001007387 */ /* 0x000fe80000100800 */
[----:B------:R0:W-:Y:S04]  /*3ba40*/  STL [R1+0x36cc], R17 ;  /* 0x0036cc1101007387 */ /* 0x0001e80000100800 */
[----:B0-----:R-:W3:Y:S04]  /*3ba50*/  LDL.LU.64 R16, [R1+0x1b8] ;  /* 0x0001b80001107983 */ /* 0x001ee80000300a00 */
[----:B------:R-:W2:Y:S01]  /*3ba60*/  LDL.LU.64 R10, [R1+0x4f0] ;  /* 0x0004f000010a7983 */ /* 0x000ea20000300a00 */
[----:B------:R-:W-:-:S03]  /*3ba70*/  IMAD.MOV.U32 R0, RZ, RZ, R3 ;  /* 0x000000ffff007224 */ /* 0x000fc600078e0003 */
[----:B------:R-:W-:Y:S04]  /*3ba80*/  STL [R1+0x36d0], R2 ;  /* 0x0036d00201007387 */ /* 0x000fe80000100800 */
[----:B------:R-:W2:Y:S04]  /*3ba90*/  LDL.LU.64 R8, [R1+0x4f8] ;  /* 0x0004f80001087983 */ /* 0x000ea80000300a00 */
[----:B------:R0:W-:Y:S04]  /*3baa0*/  STL [R1+0x36c4], R0 ;  /* 0x0036c40001007387 */ /* 0x0001e80000100800 */
[----:B------:R-:W-:Y:S04]  /*3bab0*/  STL [R1+0x36c8], R18 ;  /* 0x0036c81201007387 */ /* 0x000fe80000100800 */
[----:B------:R-:W-:Y:S04]  /*3bac0*/  STL [R1+0x36bc], R19 ;  /* 0x0036bc1301007387 */ /* 0x000fe80000100800 */
[----:B------:R-:W2:Y:S04]  /*3bad0*/  LDL.LU.64 R6, [R1+0x508] ;  /* 0x0005080001067983 */ /* 0x000ea80000300a00 */
[----:B----4-:R1:W-:Y:S01]  /*3bae0*/  STL [R1+0x36c0], R26 ;  /* 0x0036c01a01007387 */ /* 0x0103e20000100800 */
[----:B0-----:R-:W-:-:S03]  /*3baf0*/  IMAD.MOV.U32 R0, RZ, RZ, R27 ;  /* 0x000000ffff007224 */ /* 0x001fc600078e001b */
[----:B------:R-:W4:Y:S04]  /*3bb00*/  LDL.LU.64 R2, [R1+0x510] ;  /* 0x0005100001027983 */ /* 0x000f280000300a00 */
[----:B------:R3:W-:Y:S04]  /*3bb10*/  STL [R1+0x36b4], R0 ;  /* 0x0036b40001007387 */ /* 0x0007e80000100800 */
[----:B------:R-:W-:Y:S04]  /*3bb20*/  STL [R1+0x36b8], R20 ;  /* 0x0036b81401007387 */ /* 0x000fe80000100800 */
[----:B------:R0:W-:Y:S04]  /*3bb30*/  STL [R1+0x36ac], R21 ;  /* 0x0036ac1501007387 */ /* 0x0001e80000100800 */
[----:B-1----:R-:W4:Y:S01]  /*3bb40*/  LDL.LU.64 R26, [R1+0x518] ;  /* 0x00051800011a7983 */ /* 0x002f220000300a00 */
[----:B---3--:R-:W-:-:S03]  /*3bb50*/  IMAD.MOV.U32 R0, RZ, RZ, R17 ;  /* 0x000000ffff007224 */ /* 0x008fc600078e0011 */
[----:B------:R1:W-:Y:S04]  /*3bb60*/  STL [R1+0x36b0], R16 ;  /* 0x0036b01001007387 */ /* 0x0003e80000100800 */
[----:B0-----:R-:W3:Y:S04]  /*3bb70*/  LDL.LU.64 R20, [R1+0x520] ;  /* 0x0005200001147983 */ /* 0x001ee80000300a00 */
[----:B------:R0:W-:Y:S04]  /*3bb80*/  STL [R1+0x36a4], R0 ;  /* 0x0036a40001007387 */ /* 0x0001e80000100800 */
[----:B------:R-:W-:Y:S04]  /*3bb90*/  STL [R1+0x36a8], R22 ;  /* 0x0036a81601007387 */ /* 0x000fe80000100800 */
[----:B------:R-:W-:Y:S04]  /*3bba0*/  STL [R1+0x369c], R23 ;  /* 0x00369c1701007387 */ /* 0x000fe80000100800 */
[----:B-1----:R-:W3:Y:S04]  /*3bbb0*/  LDL.LU.64 R16, [R1+0x530] ;  /* 0x0005300001107983 */ /* 0x002ee80000300a00 */
[----:B------:R1:W-:Y:S01]  /*3bbc0*/  STL [R1+0x36a0], R4 ;  /* 0x0036a00401007387 */ /* 0x0003e20000100800 */
[----:B0-----:R-:W-:-:S03]  /*3bbd0*/  IMAD.MOV.U32 R0, RZ, RZ, R5 ;  /* 0x000000ffff007224 */ /* 0x001fc600078e0005 */
[----:B-1----:R-:W3:Y:S04]  /*3bbe0*/  LDL.LU.64 R4, [R1+0x538] ;  /* 0x0005380001047983 */ /* 0x002ee80000300a00 */
[----:B------:R0:W-:Y:S04]  /*3bbf0*/  STL [R1+0x3694], R0 ;  /* 0x0036940001007387 */ /* 0x0001e80000100800 */
[----:B------:R-:W-:Y:S04]  /*3bc00*/  STL [R1+0x3698], R24 ;  /* 0x0036981801007387 */ /* 0x000fe80000100800 */
[----:B------:R-:W-:Y:S04]  /*3bc10*/  STL [R1+0x16b8], R25 ;  /* 0x0016b81901007387 */ /* 0x000fe80000100800 */
[----:B------:R-:W3:Y:S04]  /*3bc20*/  LDL.LU.64 R18, [R1+0x540] ;  /* 0x0005400001127983 */ /* 0x000ee80000300a00 */
        /* <DEDUP_REMOVED lines=357> */
[----:B0-----:R-:W-:-:S03]  /*3d280*/  MOV R0, R13 ;  /* 0x0000000d00007202 */ /* 0x001fc60000000f00 */
        /* <DEDUP_REMOVED lines=191> */
[----:B0-----:R-:W-:-:S03]  /*3de80*/  MOV R0, R3 ;  /* 0x0000000300007202 */ /* 0x001fc60000000f00 */
        /* <DEDUP_REMOVED lines=575> */
[----:B0-----:R-:W-:-:S03]  /*40280*/  MOV R0, R27 ;  /* 0x0000001b00007202 */ /* 0x001fc60000000f00 */
        /* <DEDUP_REMOVED lines=2157> */
[----:B------:R3:W-:Y:S02]  /*48960*/  STL [R1+0x305c], R0 ;  /* 0x00305c0001007387 */ /* 0x0007e40000100800 */
[----:B---3--:R-:W-:Y:S02]  /*48970*/  IMAD.MOV.U32 R0, RZ, RZ, R21 ;  /* 0x000000ffff007224 */ /* 0x008fe400078e0015 */
[----:B------:R0:W-:Y:S04]  /*48980*/  STL [R1+0x3068], R20 ;  /* 0x0030681401007387 */ /* 0x0001e80000100800 */
[----:B0-----:R-:W3:Y:S04]  /*48990*/  LDL.LU.64 R20, [R1+0x30c0] ;  /* 0x0030c00001147983 */ /* 0x001ee80000300a00 */
        /* <DEDUP_REMOVED lines=9> */
[----:B------:R1:W-:Y:S04]  /*48a30*/  STL [R1+0x3080], R18 ;  /* 0x0030801201007387 */ /* 0x0003e80000100800 */
[----:B------:R-:W3:Y:S01]  /*48a40*/  LDL.LU.64 R22, [R1+0x30d8] ;  /* 0x0030d80001167983 */ /* 0x000ee20000300a00 */
[----:B0-----:R-:W-:-:S05]  /*48a50*/  IMAD.MOV.U32 R0, RZ, RZ, R19 ;  /* 0x000000ffff007224 */ /* 0x001fca00078e0013 */
[----:B------:R0:W-:Y:S04]  /*48a60*/  STL [R1+0x307c], R0 ;  /* 0x00307c0001007387 */ /* 0x0001e80000100800 */
[----:B--2---:R2:W-:Y:S04]  /*48a70*/  STL [R1+0x3088], R14 ;  /* 0x0030880e01007387 */ /* 0x0045e80000100800 */
[----:B-1----:R-:W3:Y:S01]  /*48a80*/  LDL.LU.64 R18, [R1+0x30e0] ;  /* 0x0030e00001127983 */ /* 0x002ee20000300a00 */
[----:B0-----:R-:W-:-:S05]  /*48a90*/  IMAD.MOV.U32 R0, RZ, RZ, R15 ;  /* 0x000000ffff007224 */ /* 0x001fca00078e000f */
[----:B------:R0:W-:Y:S04]  /*48aa0*/  STL [R1+0x3084], R0 ;  /* 0x0030840001007387 */ /* 0x0001e80000100800 */
[----:B------:R1:W-:Y:S04]  /*48ab0*/  STL [R1+0x3090], R12 ;  /* 0x0030900c01007387 */ /* 0x0003e80000100800 */
[----:B--2---:R-:W2:Y:S01]  /*48ac0*/  LDL.LU.64 R14, [R1+0x420] ;  /* 0x00042000010e7983 */ /* 0x004ea20000300a00 */
[----:B0-----:R-:W-:-:S05]  /*48ad0*/  IMAD.MOV.U32 R0, RZ, RZ, R13 ;  /* 0x000000ffff007224 */ /* 0x001fca00078e000d */
[----:B------:R0:W-:Y:S04]  /*48ae0*/  STL [R1+0x308c], R0 ;  /* 0x00308c0001007387 */ /* 0x0001e80000100800 */
[----:B------:R0:W-:Y:S04]  /*48af0*/  STL [R1+0x3098], R10 ;  /* 0x0030980a01007387 */ /* 0x0001e80000100800 */
[----:B-1----:R-:W2:Y:S01]  /*48b00*/  LDL.LU.64 R12, [R1+0x30f0] ;  /* 0x0030f000010c7983 */ /* 0x002ea20000300a00 */
[----:B0-----:R-:W-:-:S05]  /*48b10*/  IMAD.MOV.U32 R0, RZ, RZ, R11 ;  /* 0x000000ffff007224 */ /* 0x001fca00078e000b */
[----:B------:R0:W-:Y:S04]  /*48b20*/  STL [R1+0x3094], R0 ;  /* 0x0030940001007387 */ /* 0x0001e80000100800 */
[----:B------:R1:W-:Y:S04]  /*48b30*/  STL [R1+0x30a0], R8 ;  /* 0x0030a00801007387 */ /* 0x0003e80000100800 */
[----:B------:R-:W2:Y:S01]  /*48b40*/  LDL.LU.64 R10, [R1+0x30f8] ;  /* 0x0030f800010a7983 */ /* 0x000ea20000300a00 */
[----:B0-----:R-:W-:-:S05]  /*48b50*/  IMAD.MOV.U32 R0, RZ, RZ, R9 ;  /* 0x000000ffff007224 */ /* 0x001fca00078e0009 */
[----:B------:R0:W-:Y:S04]  /*48b60*/  STL [R1+0x309c], R0 ;  /* 0x00309c0001007387 */ /* 0x0001e80000100800 */
[----:B------:R4:W-:Y:S04]  /*48b70*/  STL [R1+0x30a8], R6 ;  /* 0x0030a80601007387 */ /* 0x0009e80000100800 */
[----:B-1----:R-:W2:Y:S01]  /*48b80*/  LDL.LU.64 R8, [R1+0x3100] ;  /* 0x0031000001087983 */ /* 0x002ea20000300a00 */
[----:B0-----:R-:W-:-:S05]  /*48b90*/  IMAD.MOV.U32 R0, RZ, RZ, R7 ;  /* 0x000000ffff007224 */ /* 0x001fca00078e0007 */
[----:B------:R0:W-:Y:S04]  /*48ba0*/  STL [R1+0x30a4], R0 ;  /* 0x0030a40001007387 */ /* 0x0001e80000100800 */
[----:B----4-:R1:W-:Y:S04]  /*48bb0*/  STL [R1+0x30b0], R2 ;  /* 0x0030b00201007387 */ /* 0x0103e80000100800 */
[----:B------:R-:W4:Y:S01]  /*48bc0*/  LDL.LU.64 R6, [R1+0x418] ;  /* 0x0004180001067983 */ /* 0x000f220000300a00 */
[----:B0-----:R-:W-:-:S05]  /*48bd0*/  IMAD.MOV.U32 R0, RZ, RZ, R3 ;  /* 0x000000ffff007224 */ /* 0x001fca00078e0003 */
[----:B------:R0:W-:Y:S04]  /*48be0*/  STL [R1+0x30ac], R0 ;  /* 0x0030ac0001007387 */ /* 0x0001e80000100800 */
[----:B------:R3:W-:Y:S04]  /*48bf0*/  STL [R1+0x30b8], R26 ;  /* 0x0030b81a01007387 */ /* 0x0007e80000100800 */
[----:B-1----:R-:W4:Y:S01]  /*48c00*/  LDL.LU.64 R2, [R1+0x3110] ;  /* 0x0031100001027983 */ /* 0x002f220000300a00 */
[----:B0-----:R-:W-:-:S05]  /*48c10*/  IMAD.MOV.U32 R0, RZ, RZ, R27 ;  /* 0x000000ffff007224 */ /* 0x001fca00078e001b */
[----:B------:R0:W-:Y:S04]  /*48c20*/  STL [R1+0x30b4], R0 ;  /* 0x0030b40001007387 */ /* 0x0001e80000100800 */
[----:B---3--:R1:W-:Y:S04]  /*48c30*/  STL [R1+0x30c0], R20 ;  /* 0x0030c01401007387 */ /* 0x0083e80000100800 */
[----:B------:R-:W3:Y:S01]  /*48c40*/  LDL.LU.64 R26, [R1+0x3118] ;  /* 0x00311800011a7983 */ /* 0x000ee20000300a00 */
[----:B0-----:R-:W-:-:S03]  /*48c50*/  IMAD.MOV.U32 R0, RZ, RZ, R21 ;  /* 0x000000ffff007224 */ /* 0x001fc600078e0015 */
[----:B------:R-:W-:Y:S04]  /*48c60*/  STL [R1+0x30c8], R16 ;  /* 0x0030c81001007387 */ /* 0x000fe80000100800 */
[----:B------:R0:W-:Y:S04]  /*48c70*/  STL [R1+0x30bc], R0 ;  /* 0x0030bc0001007387 */ /* 0x0001e80000100800 */
[----:B-1----:R-:W3:Y:S01]  /*48c80*/  LDL.LU.64 R20, [R1+0x3120] ;  /* 0x0031200001147983 */ /* 0x002ee20000300a00 */
[----:B0-----:R-:W-:-:S03]  /*48c90*/  IMAD.MOV.U32 R0, RZ, RZ, R17 ;  /* 0x000000ffff007224 */ /* 0x001fc600078e0011 */
[----:B------:R-:W-:Y:S04]  /*48ca0*/  STL [R1+0x30d0], R4 ;  /* 0x0030d00401007387 */ /* 0x000fe80000100800 */
        /* <DEDUP_REMOVED lines=34> */
[----:B---3--:R-:W-:Y:S04]  /*48ed0*/  STL [R1+0x3118], R26 ;  /* 0x0031181a01007387 */ /* 0x008fe80000100800 */
        /* <DEDUP_REMOVED lines=17> */
[----:B0-----:R-:W-:Y:S02]  /*48ff0*/  IMAD.MOV.U32 R0, RZ, RZ, R19 ;  /* 0x000000ffff007224 */ /* 0x001fe400078e0013 */
[----:B------:R-:W-:Y:S04]  /*49000*/  STL [R1+0x3138], R18 ;  /* 0x0031381201007387 */ /* 0x000fe80000100800 */
        /* <DEDUP_REMOVED lines=10> */
[----:B------:R1:W-:Y:S04]  /*490b0*/  STL [R1+0x3150], R10 ;  /* 0x0031500a01007387 */ /* 0x0003e80000100800 */
[----:B------:R-:W2:Y:S01]  /*490c0*/  LDL.LU.64 R20, [R1+0x3f0] ;  /* 0x0003f00001147983 */ /* 0x000ea20000300a00 */
[----:B0-----:R-:W-:-:S03]  /*490d0*/  IMAD.MOV.U32 R0, RZ, RZ, R11 ;  /* 0x000000ffff007224 */ /* 0x001fc600078e000b */
[----:B------:R-:W-:Y:S04]  /*490e0*/  STL [R1+0x3158], R8 ;  /* 0x0031580801007387 */ /* 0x000fe80000100800 */
[----:B------:R0:W-:Y:S04]  /*490f0*/  STL [R1+0x314c], R0 ;  /* 0x00314c0001007387 */ /* 0x0001e80000100800 */
[----:B-1----:R-:W2:Y:S01]  /*49100*/  LDL.LU.64 R10, [R1+0x31b0] ;  /* 0x0031b000010a7983 */ /* 0x002ea20000300a00 */
[----:B0-----:R-:W-:-:S03]  /*49110*/  IMAD.MOV.U32 R0, RZ, RZ, R9 ;  /* 0x000000ffff007224 */ /* 0x001fc600078e0009 */
[----:B----4-:R-:W-:Y:S04]  /*49120*/  STL [R1+0x3160], R6 ;  /* 0x0031600601007387 */ /* 0x010fe80000100800 */
[----:B------:R0:W-:Y:S04]  /*49130*/  STL [R1+0x3154], R0 ;  /* 0x0031540001007387 */ /* 0x0001e80000100800 */
[----:B------:R-:W4:Y:S01]  /*49140*/  LDL.LU.64 R8, [R1+0x31b8] ;  /* 0x0031b80001087983 */ /* 0x000f220000300a00 */
[----:B0-----:R-:W-:-:S03]  /*49150*/  IMAD.MOV.U32 R0, RZ, RZ, R7 ;  /* 0x000000ffff007224 */ /* 0x001fc600078e0007 */
[----:B------:R-:W4:Y:S04]  /*49160*/  LDL.LU.64 R6, [R1+0x31c0] ;  /* 0x0031c00001067983 */ /* 0x000f280000300a00 */
[----:B------:R0:W-:Y:S04]  /*49170*/  STL [R1+0x315c], R0 ;  /* 0x00315c0001007387 */ /* 0x0001e80000100800 */
[----:B---3--:R-:W-:Y:S01]  /*49180*/  STL [R1+0x3168], R2 ;  /* 0x0031680201007387 */ /* 0x008fe20000100800 */
[----:B0-----:R-:W-:-:S03]  /*49190*/  IMAD.MOV.U32 R0, RZ, RZ, R3 ;  /* 0x000000ffff007224 */ /* 0x001fc600078e0003 */
[----:B------:R-:W3:Y:S04]  /*491a0*/  LDL.LU.64 R18, [R1+0x31c8] ;  /* 0x0031c80001127983 */ /* 0x000ee80000300a00 */
[----:B------:R0:W-:Y:S04]  /*491b0*/  STL [R1+0x3164], R0 ;  /* 0x0031640001007387 */ /* 0x0001e80000100800 */
[----:B------:R1:W-:Y:S01]  /*491c0*/  STL [R1+0x3170], R26 ;  /* 0x0031701a01007387 */ /* 0x0003e20000100800 */
[----:B0-----:R-:W-:-:S03]  /*491d0*/  IMAD.MOV.U32 R0, RZ, RZ, R27 ;  /* 0x000000ffff007224 */ /* 0x001fc600078e001b */
[----:B------:R-:W3:Y:S04]  /*491e0*/  LDL.LU.64 R2, [R1+0x31d0] ;  /* 0x0031d00001027983 */ /* 0x000ee80000300a00 */
[----:B------:R0:W-:Y:S04]  /*491f0*/  STL [R1+0x316c], R0 ;  /* 0x00316c0001007387 */ /* 0x0001e80000100800 */
[----:B------:R-:W-:Y:S04]  /*49200*/  STL [R1+0x3178], R24 ;  /* 0x0031781801007387 */ /* 0x000fe80000100800 */
[----:B-1----:R-:W3:Y:S01]  /*49210*/  LDL.LU.64 R26, [R1+0x31d8] ;  /* 0x0031d800011a7983 */ /* 0x002ee20000300a00 */
[----:B0-----:R-:W-:-:S03]  /*49220*/  IMAD.MOV.U32 R0, RZ, RZ, R25 ;  /* 0x000000ffff007224 */ /* 0x001fc600078e0019 */
[----:B------:R-:W-:Y:S04]  /*49230*/  STL [R1+0x3180], R16 ;  /* 0x0031801001007387 */ /* 0x000fe80000100800 */
[----:B------:R0:W-:Y:S02]  /*49240*/  STL [R1+0x3174], R0 ;  /* 0x0031740001007387 */ /* 0x0001e40000100800 */
[----:B0-----:R-:W-:Y:S02]  /*49250*/  IMAD.MOV.U32 R0, RZ, RZ, R17 ;  /* 0x000000ffff007224 */ /* 0x001fe400078e0011 */
[----:B------:R-:W-:Y:S04]  /*49260*/  STL [R1+0x3188], R4 ;  /* 0x0031880401007387 */ /* 0x000fe80000100800 */
[----:B------:R0:W-:Y:S02]  /*49270*/  STL [R1+0x317c], R0 ;  /* 0x00317c0001007387 */ /* 0x0001e40000100800 */
[----:B0-----:R-:W-:-:S02]  /*49280*/  MOV R0, R5 ;  /* 0x0000000500007202 */ /* 0x001fc40000000f00 */
[----:B------:R-:W3:Y:S04]  /*49290*/  LDL.LU.64 R4, [R1+0x3e0] ;  /* 0x0003e00001047983 */ /* 0x000ee80000300a00 */
[----:B------:R0:W-:Y:S04]  /*492a0*/  STL [R1+0x3184], R0 ;  /* 0x0031840001007387 */ /* 0x0001e80000100800 */
[----:B------:R-:W-:Y:S04]  /*492b0*/  STL [R1+0x3190], R22 ;  /* 0x0031901601007387 */ /* 0x000fe80000100800 */
[----:B------:R-:W3:Y:S01]  /*492c0*/  LDL.LU.64 R16, [R1+0x31e8] ;  /* 0x0031e80001107983 */ /* 0x000ee20000300a00 */
[----:B0-----:R-:W-:-:S03]  /*492d0*/  IMAD.MOV.U32 R0, RZ, RZ, R23 ;  /* 0x000000ffff007224 */ /* 0x001fc600078e0017 */
[----:B--2---:R-:W-:Y:S04]  /*492e0*/  STL [R1+0x3198], R14 ;  /* 0x0031980e01007387 */ /* 0x004fe80000100800 */
[----:B------:R0:W-:Y:S02]  /*492f0*/  STL [R1+0x318c], R0 ;  /* 0x00318c0001007387 */ /* 0x0001e40000100800 */
[----:B0-----:R-:W-:Y:S02]  /*49300*/  IMAD.MOV.U32 R0, RZ, RZ, R15 ;  /* 0x000000ffff007224 */ /* 0x001fe400078e000f */
[----:B------:R-:W2:Y:S04]  /*49310*/  LDL.LU.64 R14, [R1+0x31f0] ;  /* 0x0031f000010e7983 */ /* 0x000ea80000300a00 */
[----:B------:R0:W-:Y:S04]  /*49320*/  STL [R1+0x3194], R0 ;  /* 0x0031940001007387 */ /* 0x0001e80000100800 */
[----:B------:R1:W-:Y:S04]  /*49330*/  STL [R1+0x31a0], R12 ;  /* 0x0031a00c01007387 */ /* 0x0003e80000100800 */
[----:B------:R-:W-:Y:S01]  /*49340*/  STL [R1+0x31a8], R20 ;  /* 0x0031a81401007387 */ /* 0x000fe20000100800 */
[----:B0-----:R-:W-:-:S05]  /*49350*/  IMAD.MOV.U32 R0, RZ, RZ, R13 ;  /* 0x000000ffff007224 */ /* 0x001fca00078e000d */
[----:B------:R0:W-:Y:S04]  /*49360*/  STL [R1+0x319c], R0 ;  /* 0x00319c0001007387 */ /* 0x0001e80000100800 */
[----:B-1----:R-:W2:Y:S04]  /*49370*/  LDL.LU.64 R12, [R1+0x31f8] ;  /* 0x0031f800010c7983 */ /* 0x002ea80000300a00 */
[----:B------:R-:W-:Y:S01]  /*49380*/  STL [R1+0x31b0], R10 ;  /* 0x0031b00a01007387 */ /* 0x000fe20000100800 */
[----:B0-----:R-:W-:-:S05]  /*49390*/  IMAD.MOV.U32 R0, RZ, RZ, R21 ;  /* 0x000000ffff007224 */ /* 0x001fca00078e0015 */
[----:B------:R0:W-:Y:S02]  /*493a0*/  STL [R1+0x31a4], R0 ;  /* 0x0031a40001007387 */ /* 0x0001e40000100800 */
[----:B0-----:R-:W-:Y:S02]  /*493b0*/  IMAD.MOV.U32 R0, RZ, RZ, R11 ;  /* 0x000000ffff007224 */ /* 0x001fe400078e000b */
[----:B------:R-:W2:Y:S04]  /*493c0*/  LDL.LU.64 R10, [R1+0x3d8] ;  /* 0x0003d800010a7983 */ /* 0x000ea80000300a00 */
[----:B------:R0:W-:Y:S04]  /*493d0*/  STL [R1+0x31ac], R0 ;  /* 0x0031ac0001007387 */ /* 0x0001e80000100800 */
[----:B----4-:R1:W-:Y:S04]  /*493e0*/  STL [R1+0x31b8], R8 ;  /* 0x0031b80801007387 */ /* 0x0103e80000100800 */
[----:B------:R-:W-:Y:S01]  /*493f0*/  STL [R1+0x31c0], R6 ;  /* 0x0031c00601007387 */ /* 0x000fe20000100800 */
[----:B0-----:R-:W-:-:S05]  /*49400*/  IMAD.MOV.U32 R0, RZ, RZ, R9 ;  /* 0x000000ffff007224 */ /* 0x001fca00078e0009 */
[----:B------:R0:W-:Y:S04]  /*49410*/  STL [R1+0x31b4], R0 ;  /* 0x0031b40001007387 */ /* 0x0001e80000100800 */
[----:B-1----:R-:W4:Y:S01]  /*49420*/  LDL.LU.64 R8, [R1+0x3208] ;  /* 0x0032080001087983 */ /* 0x002f220000300a00 */
[----:B0-----:R-:W-:-:S03]  /*49430*/  IMAD.MOV.U32 R0, RZ, RZ, R7 ;  /* 0x000000ffff007224 */ /* 0x001fc600078e0007 */
[----:B---3--:R-:W-:Y:S04]  /*49440*/  STL [R1+0x31c8], R18 ;  /* 0x0031c81201007387 */ /* 0x008fe80000100800 */
[----:B------:R0:W-:Y:S04]  /*49450*/  STL [R1+0x31bc], R0 ;  /* 0x0031bc0001007387 */ /* 0x0001e80000100800 */
[----:B------:R-:W3:Y:S01]  /*49460*/  LDL.LU.64 R6, [R1+0x3210] ;  /* 0x0032100001067983 */ /* 0x000ee20000300a00 */
[----:B0-----:R-:W-:-:S03]  /*49470*/  IMAD.MOV.U32 R0, RZ, RZ, R19 ;  /* 0x000000ffff007224 */ /* 0x001fc600078e0013 */
[----:B------:R-:W-:Y:S04]  /*49480*/  STL [R1+0x31d0], R2 ;  /* 0x0031d00201007387 */ /* 0x000fe80000100800 */
[----:B------:R0:W-:Y:S02]  /*49490*/  STL [R1+0x31c4], R0 ;  /* 0x0031c40001007387 */ /* 0x0001e40000100800 */
[----:B0-----:R-:W-:Y:S02]  /*494a0*/  IMAD.MOV.U32 R0, RZ, RZ, R3 ;  /* 0x000000ffff007224 */ /* 0x001fe400078e0003 */
[----:B------:R-:W-:Y:S04]  /*494b0*/  STL [R1+0x31d8], R26 ;  /* 0x0031d81a01007387 */ /* 0x000fe80000100800 */
[----:B------:R0:W-:Y:S04]  /*494c0*/  STL [R1+0x31cc], R0 ;  /* 0x0031cc0001007387 */ /* 0x0001e80000100800 */
[----:B------:R-:W2:Y:S01]  /*494d0*/  LDL.LU.64 R2, [R1+0x3d0] ;  /* 0x0003d00001027983 */ /* 0x000ea20000300a00 */
[----:B0-----:R-:W-:-:S03]  /*494e0*/  IMAD.MOV.U32 R0, RZ, RZ, R27 ;  /* 0x000000ffff007224 */ /* 0x001fc600078e001b */
[----:B--2---:R0:W-:Y:S04]  /*494f0*/  STL.64 [R1+0x3ad0], R2 ;  /* 0x003ad00201007387 */ /* 0x0041e80000100a00 */
[----:B0-----:R-:W2:Y:S04]  /*49500*/  LDL.LU.64 R2, [R1+0x3218] ;  /* 0x0032180001027983 */ /* 0x001ea80000300a00 */
[----:B------:R-:W2:Y:S04]  /*49510*/  LDL.LU.64 R26, [R1+0x3228] ;  /* 0x00322800011a7983 */ /* 0x000ea80000300a00 */
[----:B------:R0:W-:Y:S04]  /*49520*/  STL [R1+0x31d4], R0 ;  /* 0x0031d40001007387 */ /* 0x0001e80000100800 */
[----:B------:R1:W-:Y:S04]  /*49530*/  STL [R1+0x31e0], R4 ;  /* 0x0031e00401007387 */ /* 0x0003e80000100800 */
[----:B------:R-:W-:Y:S01]  /*49540*/  STL [R1+0x31e8], R16 ;  /* 0x0031e81001007387 */ /* 0x000fe20000100800 */
[----:B0-----:R-:W-:-:S05]  /*49550*/  IMAD.MOV.U32 R0, RZ, RZ, R5 ;  /* 0x000000ffff007224 */ /* 0x001fca00078e0005 */
[----:B------:R0:W-:Y:S04]  /*49560*/  STL [R1+0x31dc], R0 ;  /* 0x0031dc0001007387 */ /* 0x0001e80000100800 */
[----:B-1----:R-:W2:Y:S04]  /*49570*/  LDL.LU.64 R4, [R1+0x3230] ;  /* 0x0032300001047983 */ /* 0x002ea80000300a00 */
[----:B------:R-:W2:Y:S01]  /*49580*/  LDL.LU.64 R24, [R1+0x3238] ;  /* 0x0032380001187983 */ /* 0x000ea20000300a00 */
[----:B0-----:R-:W-:-:S05]  /*49590*/  IMAD.MOV.U32 R0, RZ, RZ, R17 ;  /* 0x000000ffff007224 */ /* 0x001fca00078e0011 */
[----:B------:R0:W-:Y:S04]  /*495a0*/  STL [R1+0x31e4], R0 ;  /* 0x0031e40001007387 */ /* 0x0001e80000100800 */
[----:B------:R-:W-:Y:S04]  /*495b0*/  STL [R1+0x31f0], R14 ;  /* 0x0031f00e01007387 */ /* 0x000fe80000100800 */
[----:B------:R-:W2:Y:S04]  /*495c0*/  LDL.LU.64 R22, [R1+0x3c8] ;  /* 0x0003c80001167983 */ /* 0x000ea80000300a00 */
[----:B------:R-:W2:Y:S01]  /*495d0*/  LDL.LU.64 R20, [R1+0x3248] ;  /* 0x0032480001147983 */ /* 0x000ea20000300a00 */
[----:B0-----:R-:W-:-:S05]  /*495e0*/  IMAD.MOV.U32 R0, RZ, RZ, R15 ;  /* 0x000000ffff007224 */ /* 0x001fca00078e000f */
[----:B------:R0:W-:Y:S04]  /*495f0*/  STL [R1+0x31ec], R0 ;  /* 0x0031ec0001007387 */ /* 0x0001e80000100800 */
[----:B------:R1:W-:Y:S04]  /*49600*/  STL [R1+0x31f8], R12 ;  /* 0x0031f80c01007387 */ /* 0x0003e80000100800 */
[----:B------:R-:W2:Y:S04]  /*49610*/  LDL.LU.64 R18, [R1+0x3250] ;  /* 0x0032500001127983 */ /* 0x000ea80000300a00 */
[----:B------:R-:W2:Y:S01]  /*49620*/  LDL.LU.64 R16, [R1+0x3258] ;  /* 0x0032580001107983 */ /* 0x000ea20000300a00 */
[----:B0-----:R-:W-:-:S05]  /*49630*/  IMAD.MOV.U32 R0, RZ, RZ, R13 ;  /* 0x000000ffff007224 */ /* 0x001fca00078e000d */
[----:B------:R0:W-:Y:S04]  /*49640*/  STL [R1+0x31f4], R0 ;  /* 0x0031f40001007387 */ /* 0x0001e80000100800 */
[----:B------:R3:W-:Y:S04]  /*49650*/  STL [R1+0x3200], R10 ;  /* 0x0032000a01007387 */ /* 0x0007e80000100800 */
[----:B------:R-:W2:Y:S04]  /*49660*/  LDL.LU.64 R14, [R1+0x3c0] ;  /* 0x0003c000010e7983 */ /* 0x000ea80000300a00 */
[----:B-1----:R-:W2:Y:S01]  /*49670*/  LDL.LU.64 R12, [R1+0x3268] ;  /* 0x00326800010c7983 */ /* 0x002ea20000300a00 */
[----:B0-----:R-:W-:-:S05]  /*49680*/  IMAD.MOV.U32 R0, RZ, RZ, R11 ;  /* 0x000000ffff007224 */ /* 0x001fca00078e000b */
[----:B------:R0:W-:Y:S04]  /*49690*/  STL [R1+0x31fc], R0 ;  /* 0x0031fc0001007387 */ /* 0x0001e80000100800 */
[----:B----4-:R1:W-:Y:S04]  /*496a0*/  STL [R1+0x3208], R8 ;  /* 0x0032080801007387 */ /* 0x0103e80000100800 */
[----:B---3--:R-:W3:Y:S04]  /*496b0*/  LDL.LU.64 R10, [R1+0x3270] ;  /* 0x00327000010a7983 */ /* 0x008ee80000300a00 */
[----:B------:R-:W-:Y:S01]  /*496c0*/  STL [R1+0x3210], R6 ;  /* 0x0032100601007387 */ /* 0x000fe20000100800 */
[----:B0-----:R-:W-:-:S05]  /*496d0*/  IMAD.MOV.U32 R0, RZ, RZ, R9 ;  /* 0x000000ffff007224 */ /* 0x001fca00078e0009 */
[----:B------:R0:W-:Y:S04]  /*496e0*/  STL [R1+0x3204], R0 ;  /* 0x0032040001007387 */ /* 0x0001e80000100800 */
[----:B-1----:R-:W4:Y:S04]  /*496f0*/  LDL.LU.64 R8, [R1+0x3278] ;  /* 0x0032780001087983 */ /* 0x002f280000300a00 */
[----:B------:R-:W4:Y:S01]  /*49700*/  LDL.LU R29, [R1+0x3290] ;  /* 0x00329000011d7983 */ /* 0x000f220000300800 */
[----:B0-----:R-:W-:-:S03]  /*49710*/  IMAD.MOV.U32 R0, RZ, RZ, R7 ;  /* 0x000000ffff007224 */ /* 0x001fc600078e0007 */
[----:B------:R-:W4:Y:S04]  /*49720*/  LDL.LU.64 R6, [R1+0x3280] ;  /* 0x0032800001067983 */ /* 0x000f280000300a00 */
[----:B------:R0:W-:Y:S04]  /*49730*/  STL [R1+0x320c], R0 ;  /* 0x00320c0001007387 */ /* 0x0001e80000100800 */
[----:B--2---:R1:W-:Y:S01]  /*49740*/  STL [R1+0x3218], R2 ;  /* 0x0032180201007387 */ /* 0x0043e20000100800 */
[----:B0-----:R-:W-:-:S03]  /*49750*/  IMAD.MOV.U32 R0, RZ, RZ, R3 ;  /* 0x000000ffff007224 */ /* 0x001fc600078e0003 */
[----:B-1----:R-:W2:Y:S04]  /*49760*/  LDL.LU.64 R2, [R1+0x3ad0] ;  /* 0x003ad00001027983 */ /* 0x002ea80000300a00 */
[----:B--2---:R-:W-:Y:S04]  /*49770*/  STL [R1+0x3220], R2 ;  /* 0x0032200201007387 */ /* 0x004fe80000100800 */
[----:B------:R0:W-:Y:S04]  /*49780*/  STL [R1+0x3214], R0 ;  /* 0x0032140001007387 */ /* 0x0001e80000100800 */
[----:B------:R-:W-:Y:S01]  /*49790*/  STL [R1+0x3228], R26 ;  /* 0x0032281a01007387 */ /* 0x000fe20000100800 */
[----:B0-----:R-:W-:-:S05]  /*497a0*/  IMAD.MOV.U32 R0, RZ, RZ, R3 ;  /* 0x000000ffff007224 */ /* 0x001fca00078e0003 */
[----:B------:R0:W-:Y:S04]  /*497b0*/  STL [R1+0x321c], R0 ;  /* 0x00321c0001007387 */ /* 0x0001e80000100800 */
[----:B------:R-:W2:Y:S01]  /*497c0*/  LDL.LU.64 R2, [R1+0x3288] ;  /* 0x0032880001027983 */ /* 0x000ea20000300a00 */
[----:B0-----:R-:W-:-:S03]  /*497d0*/  IMAD.MOV.U32 R0, RZ, RZ, R27 ;  /* 0x000000ffff007224 */ /* 0x001fc600078e001b */
[----:B------:R-:W2:Y:S04]  /*497e0*/  LDL.LU.64 R26, [R1+0x728] ;  /* 0x00072800011a7983 */ /* 0x000ea80000300a00 */
[----:B------:R0:W-:Y:S04]  /*497f0*/  STL [R1+0x3224], R0 ;  /* 0x0032240001007387 */ /* 0x0001e80000100800 */
[----:B------:R1:W-:Y:S01]  /*49800*/  STL [R1+0x3230], R4 ;  /* 0x0032300401007387 */ /* 0x0003e20000100800 */
[----:B0-----:R-:W-:-:S03]  /*49810*/  IMAD.MOV.U32 R0, RZ, RZ, R5 ;  /* 0x000000ffff007224 */ /* 0x001fc600078e0005 */
[----:B-1----:R-:W2:Y:S04]  /*49820*/  LDL.LU.64 R4, [R1+0x3ac8] ;  /* 0x003ac80001047983 */ /* 0x002ea80000300a00 */
[----:B------:R-:W-:Y:S04]  /*49830*/  STL [R1+0x3238], R24 ;  /* 0x0032381801007387 */ /* 0x000fe80000100800 */
[----:B------:R0:W-:Y:S04]  /*49840*/  STL [R1+0x322c], R0 ;  /* 0x00322c0001007387 */ /* 0x0001e80000100800 */
[----:B------:R-:W-:Y:S01]  /*49850*/  STL [R1+0x3240], R22 ;  /* 0x0032401601007387 */ /* 0x000fe20000100800 */
[----:B0-----:R-:W-:-:S05]  /*49860*/  IMAD.MOV.U32 R0, RZ, RZ, R25 ;  /* 0x000000ffff007224 */ /* 0x001fca00078e0019 */
        /* <DEDUP_REMOVED lines=16> */
[----:B---3--:R-:W-:Y:S01]  /*49970*/  STL [R1+0x3270], R10 ;  /* 0x0032700a01007387 */ /* 0x008fe20000100800 */
[----:B0-----:R-:W-:-:S05]  /*49980*/  IMAD.MOV.U32 R0, RZ, RZ, R13 ;  /* 0x000000ffff007224 */ /* 0x001fca00078e000d */
[----:B------:R0:W-:Y:S02]  /*49990*/  STL [R1+0x3264], R0 ;  /* 0x0032640001007387 */ /* 0x0001e40000100800 */
[----:B0-----:R-:W-:-:S05]  /*499a0*/  IMAD.MOV.U32 R0, RZ, RZ, R11 ;  /* 0x000000ffff007224 */ /* 0x001fca00078e000b */
[----:B------:R-:W-:Y:S04]  /*499b0*/  STL [R1+0x326c], R0 ;  /* 0x00326c0001007387 */ /* 0x000fe80000100800 */
[----:B----4-:R0:W-:Y:S02]  /*499c0*/  STL [R1+0x3278], R8 ;  /* 0x0032780801007387 */ /* 0x0101e40000100800 */
[----:B0-----:R-:W-:Y:S02]  /*499d0*/  IMAD.MOV.U32 R8, RZ, RZ, R9 ;  /* 0x000000ffff087224 */ /* 0x001fe400078e0009 */
[----:B------:R-:W-:Y:S01]  /*499e0*/  IMAD R0, R29, UR5, RZ ;  /* 0x000000051d007c24 */ /* 0x000fe2000f8e02ff */
[----:B------:R-:W-:Y:S02]  /*499f0*/  ULDC UR5, c[0x0][0x238] ;  /* 0x00008e0000057ab9 */ /* 0x000fe40000000800 */
[----:B------:R-:W-:Y:S04]  /*49a00*/  STL [R1+0x3274], R8 ;  /* 0x0032740801007387 */ /* 0x000fe80000100800 */
[----:B------:R0:W-:Y:S02]  /*49a10*/  STL [R1+0x3280], R6 ;  /* 0x0032800601007387 */ /* 0x0001e40000100800 */
[----:B0-----:R-:W-:-:S05]  /*49a20*/  IMAD.MOV.U32 R6, RZ, RZ, R7 ;  /* 0x000000ffff067224 */ /* 0x001fca00078e0007 */
[----:B------:R-:W-:Y:S04]  /*49a30*/  STL [R1+0x327c], R6 ;  /* 0x00327c0601007387 */ /* 0x000fe80000100800 */
[----:B--2---:R0:W-:Y:S04]  /*49a40*/  STL [R1+0x3680], R4 ;  /* 0x0036800401007387 */ /* 0x0041e80000100800 */
[----:B------:R-:W-:Y:S01]  /*49a50*/  STL [R1+0x367c], R5 ;  /* 0x00367c0501007387 */ /* 0x000fe20000100800 */
[----:B0-----:R-:W-:-:S05]  /*49a60*/  LEA R4, P0, R0, UR6, 0x1 ;  /* 0x0000000600047c11 */ /* 0x001fca000f8008ff */
[----:B------:R0:W-:Y:S04]  /*49a70*/  STL [R1+0x9fc], R4 ;  /* 0x0009fc0401007387 */ /* 0x0001e80000100800 */
[----:B------:R1:W-:Y:S04]  /*49a80*/  STL [R1+0x3688], R2 ;  /* 0x0036880201007387 */ /* 0x0003e80000100800 */
[----:B------:R-:W-:Y:S01]  /*49a90*/  STL [R1+0x3690], R26 ;  /* 0x0036901a01007387 */ /* 0x000fe20000100800 */
[----:B------:R-:W-:Y:S01]  /*49aa0*/  LEA.HI.X.SX32 R0, R0, UR7, 0x1, P0 ;  /* 0x0000000700007c11 */ /* 0x000fe200080f0eff */
[----:B------:R-:W2:Y:S01]  /*49ab0*/  S2R R29, SR_TID.X ;  /* 0x00000000001d7919 */ /* 0x000ea20000002100 */
[----:B0-----:R-:W0:Y:S01]  /*49ac0*/  LDC R4, c[0x0][0x238] ;  /* 0x00008e00ff047b82 */ /* 0x001e220000000800 */
[----:B-1----:R-:W-:-:S05]  /*49ad0*/  IMAD.MOV.U32 R2, RZ, RZ, R3 ;  /* 0x000000ffff027224 */ /* 0x002fca00078e0003 */
[----:B------:R1:W-:Y:S02]  /*49ae0*/  STL [R1+0x3684], R2 ;  /* 0x0036840201007387 */ /* 0x0003e40000100800 */
[----:B-1----:R-:W-:-:S05]  /*49af0*/  IMAD.MOV.U32 R2, RZ, RZ, R27 ;  /* 0x000000ffff027224 */ /* 0x002fca00078e001b */
[----:B------:R1:W-:Y:S04]  /*49b00*/  STL [R1+0x368c], R2 ;  /* 0x00368c0201007387 */ /* 0x0003e80000100800 */
[----:B------:R3:W-:Y:S04]  /*49b10*/  STL [R1+0x9f8], R0 ;  /* 0x0009f80001007387 */ /* 0x0007e80000100800 */
        /* <DEDUP_REMOVED lines=351> */
[----:B------:R-:W-:Y:S01]  /*4b110*/  STL [R1+0xc38], RZ ;  /* 0x000c38ff01007387 */ /* 0x000fe20000100800 */
[----:B--2---:R-:W-:-:S05]  /*4b120*/  LOP3.LUT R29, R29, 0x3f, RZ, 0xc0, !PT ;  /* 0x0000003f1d1d7812 */ /* 0x004fca00078ec0ff */
[----:B-1----:R-:W-:-:S06]  /*4b130*/  IMAD.SHL.U32 R2, R29, 0x2, RZ ;  /* 0x000000021d027824 */ /* 0x002fcc00078e00ff */
[----:B------:R-:W1:Y:S01]  /*4b140*/  LDC R2, c[0x0][0x230] ;  /* 0x00008c00ff027b82 */ /* 0x000e620000000800 */
[----:B------:R-:W-:Y:S01]  /*4b150*/  USHF.L.U32 UR5, UR5, 0x7, URZ ;  /* 0x0000000705057899 */ /* 0x000fe2000800063f */
[C---:B0-----:R-:W-:Y:S02]  /*4b160*/  IMAD R5, R4.reuse, 0x7e, RZ ;  /* 0x0000007e04057824 */ /* 0x041fe400078e02ff */
[C---:B------:R-:W-:Y:S01]  /*4b170*/  IMAD R6, R4.reuse, 0x7a, RZ ;  /* 0x0000007a04067824 */ /* 0x040fe200078e02ff */
[----:B------:R-:W-:Y:S01]  /*4b180*/  USHF.R.S32.HI UR6, URZ, 0x1f, UR5 ;  /* 0x0000001f3f067899 */ /* 0x000fe20008011405 */
[C---:B------:R-:W-:Y:S01]  /*4b190*/  IMAD R7, R4.reuse, 0x76, RZ ;  /* 0x0000007604077824 */ /* 0x040fe200078e02ff */
[----:B------:R-:W-:Y:S01]  /*4b1a0*/  USHF.L.U32 UR7, UR5, 0x1, URZ ;  /* 0x0000000105077899 */ /* 0x000fe2000800063f */
[----:B------:R-:W0:Y:S01]  /*4b1b0*/  LDC R29, c[0x0][0x23c] ;  /* 0x00008f00ff1d7b82 */ /* 0x000e220000000800 */
[C---:B------:R-:W-:Y:S02]  /*4b1c0*/  IMAD R8, R4.reuse, 0x72, RZ ;  /* 0x0000007204087824 */ /* 0x040fe400078e02ff */
[----:B------:R-:W-:-:S02]  /*4b1d0*/  IMAD R9, R4, 0x6e, RZ ;  /* 0x0000006e04097824 */ /* 0x000fc400078e02ff */
[C---:B------:R-:W-:Y:S02]  /*4b1e0*/  IMAD R10, R4.reuse, 0x6a, RZ ;  /* 0x0000006a040a7824 */ /* 0x040fe400078e02ff */
[C---:B------:R-:W-:Y:S02]  /*4b1f0*/  IMAD R11, R4.reuse, 0x66, RZ ;  /* 0x00000066040b7824 */ /* 0x040fe400078e02ff */
[C---:B------:R-:W-:Y:S02]  /*4b200*/  IMAD R12, R4.reuse, 0x62, RZ ;  /* 0x00000062040c7824 */ /* 0x040fe400078e02ff */
[C---:B------:R-:W-:Y:S02]  /*4b210*/  IMAD R13, R4.reuse, 0x5e, RZ ;  /* 0x0000005e040d7824 */ /* 0x040fe400078e02ff */
[C---:B------:R-:W-:Y:S02]  /*4b220*/  IMAD R14, R4.reuse, 0x5a, RZ ;  /* 0x0000005a040e7824 */ /* 0x040fe400078e02ff */
[----:B------:R-:W-:-:S02]  /*4b230*/  IMAD R15, R4, 0x56, RZ ;  /* 0x00000056040f7824 */ /* 0x000fc400078e02ff */
[----:B-1----:R-:W-:Y:S02]  /*4b240*/  VIADD R2, R2, 0x7f ;  /* 0x0000007f02027836 */ /* 0x002fe40000000000 */
[C---:B------:R-:W-:Y:S02]  /*4b250*/  IMAD R16, R4.reuse, 0x52, RZ ;  /* 0x0000005204107824 */ /* 0x040fe400078e02ff */
[C---:B------:R-:W-:Y:S01]  /*4b260*/  IMAD R17, R4.reuse, 0x4e, RZ ;  /* 0x0000004e04117824 */ /* 0x040fe200078e02ff */
[----:B---3--:R-:W-:Y:S01]  /*4b270*/  SHF.R.S32.HI R0, RZ, 0x1f, R2 ;  /* 0x0000001fff007819 */ /* 0x008fe20000011402 */
[----:B------:R-:W-:Y:S02]  /*4b280*/  IMAD R18, R4, 0x4a, RZ ;  /* 0x0000004a04127824 */ /* 0x000fe400078e02ff */
[----:B0-----:R-:W-:Y:S01]  /*4b290*/  IMAD.SHL.U32 R3, R29, 0x80, RZ ;  /* 0x000000801d037824 */ /* 0x001fe200078e00ff */
[----:B------:R-:W-:Y:S01]  /*4b2a0*/  LEA.HI R2, R0, R2, RZ, 0x7 ;  /* 0x0000000200027211 */ /* 0x000fe200078f38ff */
[----:B------:R-:W-:-:S02]  /*4b2b0*/  IMAD R19, R4, 0x46, RZ ;  /* 0x0000004604137824 */ /* 0x000fc400078e02ff */
[C---:B------:R-:W-:Y:S01]  /*4b2c0*/  IMAD R20, R4.reuse, 0x42, RZ ;  /* 0x0000004204147824 */ /* 0x040fe200078e02ff */
[----:B------:R-:W-:Y:S01]  /*4b2d0*/  SHF.R.S32.HI R2, RZ, 0x7, R2 ;  /* 0x00000007ff027819 */ /* 0x000fe20000011402 */
[C---:B------:R-:W-:Y:S01]  /*4b2e0*/  IMAD R21, R4.reuse, 0x7c, RZ ;  /* 0x0000007c04157824 */ /* 0x040fe200078e02ff */
[----:B------:R-:W-:Y:S01]  /*4b2f0*/  SHF.R.S32.HI R0, RZ, 0x1f, R3 ;  /* 0x0000001fff007819 */ /* 0x000fe20000011403 */
[C---:B------:R-:W-:Y:S02]  /*4b300*/  IMAD R22, R4.reuse, 0x3e, RZ ;  /* 0x0000003e04167824 */ /* 0x040fe400078e02ff */
[C---:B------:R-:W-:Y:S01]  /*4b310*/  IMAD R23, R4.reuse, 0x74, RZ ;  /* 0x0000007404177824 */ /* 0x040fe200078e02ff */
[----:B------:R-:W0:Y:S01]  /*4b320*/  S2R R2, SR_TID.X ;  /* 0x0000000000027919 */ /* 0x000e220000002100 */
[----:B------:R-:W-:Y:S01]  /*4b330*/  SHF.L.U64.HI R0, R3, 0x1, R0 ;  /* 0x0000000103007819 */ /* 0x000fe20000010200 */
[C---:B------:R-:W-:Y:S02]  /*4b340*/  IMAD R24, R4.reuse, 0x3a, RZ ;  /* 0x0000003a04187824 */ /* 0x040fe400078e02ff */
[----:B------:R-:W-:-:S02]  /*4b350*/  IMAD R25, R4, 0x6c, RZ ;  /* 0x0000006c04197824 */ /* 0x000fc400078e02ff */
[C---:B------:R-:W-:Y:S02]  /*4b360*/  IMAD R26, R4.reuse, 0x36, RZ ;  /* 0x00000036041a7824 */ /* 0x040fe400078e02ff */
[C---:B------:R-:W-:Y:S02]  /*4b370*/  IMAD R27, R4.reuse, 0x64, RZ ;  /* 0x00000064041b7824 */ /* 0x040fe400078e02ff */
[----:B------:R-:W-:Y:S02]  /*4b380*/  IMAD R29, R4, 0x32, RZ ;  /* 0x00000032041d7824 */ /* 0x000fe400078e02ff */
[----:B------:R-:W-:Y:S01]  /*4b390*/  IMAD.SHL.U32 R3, R3, 0x2, RZ ;  /* 0x0000000203037824 */ /* 0x000fe200078e00ff */
[----:B0-----:R-:W-:-:S05]  /*4b3a0*/  LOP3.LUT R2, R2, 0x3f, RZ, 0xc0, !PT ;  /* 0x0000003f02027812 */ /* 0x001fca00078ec0ff */
[----:B------:R-:W-:Y:S01]  /*4b3b0*/  IMAD.SHL.U32 R2, R2, 0x2, RZ ;  /* 0x0000000202027824 */ /* 0x000fe200078e00ff */
[----:B------:R-:W2:Y:S05]  /*4b3c0*/  LDL R3, [R1+0x9fc] ;  /* 0x0009fc0001037983 */ /* 0x000eaa0000100800 */
[----:B------:R-:W3:Y:S01]  /*4b3d0*/  LDL R2, [R1+0x9f8] ;  /* 0x0009f80001027983 */ /* 0x000ee20000100800 */
[C---:B------:R-:W-:Y:S01]  /*4b3e0*/  IMAD R6, R4.reuse, 0xfe, RZ ;  /* 0x000000fe04067824 */ /* 0x040fe200078e02ff */
[----:B------:R-:W-:Y:S01]  /*4b3f0*/  USHF.L.U64.HI UR6, UR5, 0x1, UR6 ;  /* 0x0000000105067899 */ /* 0x000fe20008010206 */
[C---:B------:R-:W-:Y:S02]  /*4b400*/  IMAD R7, R4.reuse, 0xfa, RZ ;  /* 0x000000fa04077824 */ /* 0x040fe400078e02ff */
[----:B------:R-:W-:Y:S01]  /*4b410*/  IMAD R8, R4, 0xf6, RZ ;  /* 0x000000f604087824 */ /* 0x000fe200078e02ff */
[----:B--2---:R-:W-:-:S04]  /*4b420*/  IADD3 R6, P2, R6, R3, RZ ;  /* 0x0000000306067210 */ /* 0x004fc80007f5e0ff */
[-C--:B------:R-:W-:Y:S01]  /*4b430*/  IADD3 R8, P5, R8, R3.reuse, RZ ;  /* 0x0000000308087210 */ /* 0x080fe20007fbe0ff */
[----:B------:R0:W-:Y:S02]  /*4b440*/  STL [R1+0x3288], R6 ;  /* 0x0032880601007387 */ /* 0x0001e40000100800 */
[----:B0-----:R-:W-:Y:S01]  /*4b450*/  IADD3 R6, P4, R7, R3, RZ ;  /* 0x0000000307067210 */ /* 0x001fe20007f9e0ff */
[----:B------:R-:W-:-:S04]  /*4b460*/  IMAD R7, R4, 0xf2, RZ ;  /* 0x000000f204077824 */ /* 0x000fc800078e02ff */
[----:B------:R0:W-:Y:S01]  /*4b470*/  STL [R1+0x3298], R6 ;  /* 0x0032980601007387 */ /* 0x0001e20000100800 */
[----:B------:R-:W-:-:S03]  /*4b480*/  IADD3 R7, P6, R7, R3, RZ ;  /* 0x0000000307077210 */ /* 0x000fc60007fde0ff */
[----:B------:R1:W-:Y:S04]  /*4b490*/  STL [R1+0x32a8], R8 ;  /* 0x0032a80801007387 */ /* 0x0003e80000100800 */
[----:B------:R2:W-:Y:S01]  /*4b4a0*/  STL [R1+0x32b8], R7 ;  /* 0x0032b80701007387 */ /* 0x0005e20000100800 */
[C---:B0-----:R-:W-:Y:S02]  /*4b4b0*/  IMAD R6, R4.reuse, 0xee, RZ ;  /* 0x000000ee04067824 */ /* 0x041fe400078e02ff */
[----:B-1----:R-:W-:-:S03]  /*4b4c0*/  IMAD R8, R4, 0xea, RZ ;  /* 0x000000ea04087824 */ /* 0x002fc600078e02ff */
[----:B------:R-:W-:Y:S01]  /*4b4d0*/  IADD3 R6, P0, R6, R3, RZ ;  /* 0x0000000306067210 */ /* 0x000fe20007f1e0ff */
[----:B--2---:R-:W-:-:S04]  /*4b4e0*/  IMAD R7, R4, 0xe6, RZ ;  /* 0x000000e604077824 */ /* 0x004fc800078e02ff */
[----:B------:R0:W-:Y:S01]  /*4b4f0*/  STL [R1+0x32c8], R6 ;  /* 0x0032c80601007387 */ /* 0x0001e20000100800 */
[-C--:B------:R-:W-:Y:S02]  /*4b500*/  IADD3 R7, P1, R7, R3.reuse, RZ ;  /* 0x0000000307077210 */ /* 0x080fe40007f3e0ff */
[----:B0-----:R-:W-:Y:S01]  /*4b510*/  IADD3 R6, P3, R8, R3, RZ ;  /* 0x0000000308067210 */ /* 0x001fe20007f7e0ff */
[----:B------:R-:W-:-:S04]  /*4b520*/  IMAD R8, R4, 0x7f, RZ ;  /* 0x0000007f04087824 */ /* 0x000fc800078e02ff */
[----:B------:R0:W-:Y:S01]  /*4b530*/  STL [R1+0x32d8], R6 ;  /* 0x0032d80601007387 */ /* 0x0001e20000100800 */
[----:B---3--:R-:W-:-:S03]  /*4b540*/  LEA.HI.X.SX32 R8, R8, R2, 0x1, P2 ;  /* 0x0000000208087211 */ /* 0x008fc600010f0eff */
[----:B------:R1:W-:Y:S04]  /*4b550*/  STL [R1+0x32e8], R7 ;  /* 0x0032e80701007387 */ /* 0x0003e80000100800 */
[----:B------:R2:W-:Y:S01]  /*4b560*/  STL [R1+0x3284], R8 ;  /* 0x0032840801007387 */ /* 0x0005e20000100800 */
[C---:B0-----:R-:W-:Y:S02]  /*4b570*/  IMAD R6, R4.reuse, 0xe2, RZ ;  /* 0x000000e204067824 */ /* 0x041fe400078e02ff */
[----:B-1----:R-:W-:-:S03]  /*4b580*/  IMAD R7, R4, 0x7d, RZ ;  /* 0x0000007d04077824 */ /* 0x002fc600078e02ff */
[----:B------:R-:W-:Y:S01]  /*4b590*/  IADD3 R6, P2, R6, R3, RZ ;  /* 0x0000000306067210 */ /* 0x000fe20007f5e0ff */
[----:B--2---:R-:W-:-:S04]  /*4b5a0*/  IMAD R8, R4, 0xde, RZ ;  /* 0x000000de04087824 */ /* 0x004fc800078e02ff */
[----:B------:R0:W-:Y:S02]  /*4b5b0*/  STL [R1+0x32f8], R6 ;  /* 0x0032f80601007387 */ /* 0x0001e40000100800 */
[----:B0-----:R-:W-:Y:S01]  /*4b5c0*/  LEA.HI.X.SX32 R6, R7, R2, 0x1, P4 ;  /* 0x0000000207067211 */ /* 0x001fe200020f0eff */
[----:B------:R-:W-:Y:S01]  /*4b5d0*/  IMAD R7, R4, 0x7b, RZ ;  /* 0x0000007b04077824 */ /* 0x000fe200078e02ff */
[----:B------:R-:W-:-:S03]  /*4b5e0*/  IADD3 R8, P4, R8, R3, RZ ;  /* 0x0000000308087210 */ /* 0x000fc60007f9e0ff */
[----:B------:R0:W-:Y:S01]  /*4b5f0*/  STL [R1+0x3294], R6 ;  /* 0x0032940601007387 */ /* 0x0001e20000100800 */
[----:B------:R-:W-:-:S03]  /*4b600*/  LEA.HI.X.SX32 R7, R7, R2, 0x1, P5 ;  /* 0x0000000207077211 */ /* 0x000fc600028f0eff */
        /* <DEDUP_REMOVED lines=161> */
[----:B--2---:R-:W-:Y:S01]  /*4c020*/  IMAD R8, R4, 0xdc, RZ ;  /* 0x000000dc04087824 */ /* 0x004fe200078e02ff */
[----:B------:R-:W-:-:S03]  /*4c030*/  LEA.HI.X.SX32 R7, R7, R2, 0x1, P4 ;  /* 0x0000000207077211 */ /* 0x000fc600020f0eff */
[----:B------:R0:W-:Y:S01]  /*4c040*/  STL [R1+0x32f0], R6 ;  /* 0x0032f00601007387 */ /* 0x0001e20000100800 */
[----:B------:R-:W-:-:S03]  /*4c050*/  IADD3 R8, P4, R8, R3, RZ ;  /* 0x0000000308087210 */ /* 0x000fc60007f9e0ff */
[----:B------:R1:W-:Y:S04]  /*4c060*/  STL [R1+0x3454], R7 ;  /* 0x0034540701007387 */ /* 0x0003e80000100800 */
[----:B------:R2:W-:Y:S01]  /*4c070*/  STL [R1+0x3310], R8 ;  /* 0x0033100801007387 */ /* 0x0005e20000100800 */
[C---:B0-----:R-:W-:Y:S02]  /*4c080*/  IMAD R6, R4.reuse, 0x43, RZ ;  /* 0x0000004304067824 */ /* 0x041fe400078e02ff */
[----:B-1----:R-:W-:-:S03]  /*4c090*/  IMAD R7, R4, 0x41, RZ ;  /* 0x0000004104077824 */ /* 0x002fc600078e02ff */
[-C--:B------:R-:W-:Y:S01]  /*4c0a0*/  LEA.HI.X.SX32 R6, R6, R2.reuse, 0x1, P5 ;  /* 0x0000000206067211 */ /* 0x080fe200028f0eff */
[----:B--2---:R-:W-:Y:S01]  /*4c0b0*/  IMAD R8, R4, 0xd4, RZ ;  /* 0x000000d404087824 */ /* 0x004fe200078e02ff */
[----:B------:R-:W-:-:S03]  /*4c0c0*/  LEA.HI.X.SX32 R7, R7, R2, 0x1, P6 ;  /* 0x0000000207077211 */ /* 0x000fc600030f0eff */
[----:B------:R0:W-:Y:S02]  /*4c0d0*/  STL [R1+0x3464], R6 ;  /* 0x0034640601007387 */ /* 0x0001e40000100800 */
[----:B0-----:R-:W-:-:S05]  /*4c0e0*/  IADD3 R6, P5, R5, R3, RZ ;  /* 0x0000000305067210 */ /* 0x001fca0007fbe0ff */
[----:B------:R0:W-:Y:S04]  /*4c0f0*/  STL [R1+0x3488], R6 ;  /* 0x0034880601007387 */ /* 0x0001e80000100800 */
[----:B------:R1:W-:Y:S01]  /*4c100*/  STL [R1+0x3474], R7 ;  /* 0x0034740701007387 */ /* 0x0003e20000100800 */
[----:B0-----:R-:W-:Y:S01]  /*4c110*/  IMAD R6, R4, 0x7a, RZ ;  /* 0x0000007a04067824 */ /* 0x001fe200078e02ff */
[----:B-1----:R-:W-:Y:S01]  /*4c120*/  IADD3 R7, P6, R8, R3, RZ ;  /* 0x0000000308077210 */ /* 0x002fe20007fde0ff */
[----:B------:R-:W-:-:S04]  /*4c130*/  IMAD R8, R4, 0xcc, RZ ;  /* 0x000000cc04087824 */ /* 0x000fc800078e02ff */
[----:B------:R0:W-:Y:S02]  /*4c140*/  STL [R1+0x3330], R7 ;  /* 0x0033300701007387 */ /* 0x0001e40000100800 */
[----:B0-----:R-:W-:Y:S01]  /*4c150*/  LEA.HI.X.SX32 R7, R5, R2, 0x1, P0 ;  /* 0x0000000205077211 */ /* 0x001fe200000f0eff */
[----:B------:R-:W-:-:S04]  /*4c160*/  IMAD R5, R4, 0x3f, RZ ;  /* 0x0000003f04057824 */ /* 0x000fc800078e02ff */
[----:B------:R0:W-:Y:S01]  /*4c170*/  STL [R1+0x328c], R7 ;  /* 0x00328c0701007387 */ /* 0x0001e20000100800 */
[----:B------:R-:W-:Y:S02]  /*4c180*/  LEA.HI.X.SX32 R5, R5, R2, 0x1, P5 ;  /* 0x0000000205057211 */ /* 0x000fe400028f0eff */
[-C--:B------:R-:W-:Y:S02]  /*4c190*/  IADD3 R8, P5, R8, R3.reuse, RZ ;  /* 0x0000000308087210 */ /* 0x080fe40007fbe0ff */
[----:B0-----:R-:W-:-:S05]  /*4c1a0*/  IADD3 R7, P0, R6, R3, RZ ;  /* 0x0000000306077210 */ /* 0x001fca0007f1e0ff */
[----:B------:R0:W-:Y:S04]  /*4c1b0*/  STL [R1+0x3498], R7 ;  /* 0x0034980701007387 */ /* 0x0001e80000100800 */
[----:B------:R1:W-:Y:S04]  /*4c1c0*/  STL [R1+0x3484], R5 ;  /* 0x0034840501007387 */ /* 0x0003e80000100800 */
[----:B------:R2:W-:Y:S01]  /*4c1d0*/  STL [R1+0x3350], R8 ;  /* 0x0033500801007387 */ /* 0x0005e20000100800 */
[C---:B0-----:R-:W-:Y:S02]  /*4c1e0*/  IMAD R7, R4.reuse, 0x76, RZ ;  /* 0x0000007604077824 */ /* 0x041fe400078e02ff */
[----:B-1----:R-:W-:Y:S01]  /*4c1f0*/  IMAD R5, R4, 0xc4, RZ ;  /* 0x000000c404057824 */ /* 0x002fe200078e02ff */
[----:B--2---:R-:W-:Y:S01]  /*4c200*/  LEA.HI.X.SX32 R8, R6, R2, 0x1, P3 ;  /* 0x0000000206087211 */ /* 0x004fe200018f0eff */
[----:B------:R-:W-:-:S04]  /*4c210*/  IMAD R6, R4, 0x3d, RZ ;  /* 0x0000003d04067824 */ /* 0x000fc800078e02ff */
[----:B------:R0:W-:Y:S01]  /*4c220*/  STL [R1+0x32ac], R8 ;  /* 0x0032ac0801007387 */ /* 0x0001e20000100800 */
[-C--:B------:R-:W-:Y:S02]  /*4c230*/  LEA.HI.X.SX32 R6, R6, R2.reuse, 0x1, P0 ;  /* 0x0000000206067211 */ /* 0x080fe400000f0eff */
[-C--:B------:R-:W-:Y:S02]  /*4c240*/  IADD3 R5, P0, R5, R3.reuse, RZ ;  /* 0x0000000305057210 */ /* 0x080fe40007f1e0ff */
[C---:B0-----:R-:W-:Y:S02]  /*4c250*/  IADD3 R8, P3, R7.reuse, R3, RZ ;  /* 0x0000000307087210 */ /* 0x041fe40007f7e0ff */
[----:B------:R-:W-:-:S03]  /*4c260*/  LEA.HI.X.SX32 R7, R7, R2, 0x1, P1 ;  /* 0x0000000207077211 */ /* 0x000fc600008f0eff */
[----:B------:R0:W-:Y:S04]  /*4c270*/  STL [R1+0x34a8], R8 ;  /* 0x0034a80801007387 */ /* 0x0001e80000100800 */
[----:B------:R1:W-:Y:S04]  /*4c280*/  STL [R1+0x3494], R6 ;  /* 0x0034940601007387 */ /* 0x0003e80000100800 */
[----:B------:R2:W-:Y:S01]  /*4c290*/  STL [R1+0x3370], R5 ;  /* 0x0033700501007387 */ /* 0x0005e20000100800 */
[----:B0-----:R-:W-:-:S03]  /*4c2a0*/  IMAD R8, R4, 0x72, RZ ;  /* 0x0000007204087824 */ /* 0x001fc600078e02ff */
[----:B------:R0:W-:Y:S01]  /*4c2b0*/  STL [R1+0x32cc], R7 ;  /* 0x0032cc0701007387 */ /* 0x0001e20000100800 */
[C---:B-1----:R-:W-:Y:S02]  /*4c2c0*/  IMAD R6, R4.reuse, 0x3b, RZ ;  /* 0x0000003b04067824 */ /* 0x042fe400078e02ff */
[----:B--2---:R-:W-:-:S03]  /*4c2d0*/  IMAD R5, R4, 0xbc, RZ ;  /* 0x000000bc04057824 */ /* 0x004fc600078e02ff */
[-C--:B------:R-:W-:Y:S02]  /*4c2e0*/  LEA.HI.X.SX32 R6, R6, R2.reuse, 0x1, P3 ;  /* 0x0000000206067211 */ /* 0x080fe400018f0eff */
[C---:B0-----:R-:W-:Y:S02]  /*4c2f0*/  IADD3 R7, P1, R8.reuse, R3, RZ ;  /* 0x0000000308077210 */ /* 0x041fe40007f3e0ff */
[----:B------:R-:W-:-:S03]  /*4c300*/  LEA.HI.X.SX32 R8, R8, R2, 0x1, P2 ;  /* 0x0000000208087211 */ /* 0x000fc600010f0eff */
[----:B------:R0:W-:Y:S04]  /*4c310*/  STL [R1+0x34b8], R7 ;  /* 0x0034b80701007387 */ /* 0x0001e80000100800 */
[----:B------:R1:W-:Y:S01]  /*4c320*/  STL [R1+0x34a4], R6 ;  /* 0x0034a40601007387 */ /* 0x0003e20000100800 */
[-C--:B0-----:R-:W-:Y:S01]  /*4c330*/  IADD3 R7, P3, R5, R3.reuse, RZ ;  /* 0x0000000305077210 */ /* 0x081fe20007f7e0ff */
[C---:B------:R-:W-:Y:S02]  /*4c340*/  IMAD R5, R4.reuse, 0xb4, RZ ;  /* 0x000000b404057824 */ /* 0x040fe400078e02ff */
[----:B-1----:R-:W-:Y:S02]  /*4c350*/  IMAD R6, R4, 0x39, RZ ;  /* 0x0000003904067824 */ /* 0x002fe400078e02ff */
[----:B------:R0:W-:Y:S04]  /*4c360*/  STL [R1+0x3390], R7 ;  /* 0x0033900701007387 */ /* 0x0001e80000100800 */
[----:B------:R1:W-:Y:S01]  /*4c370*/  STL [R1+0x32ec], R8 ;  /* 0x0032ec0801007387 */ /* 0x0003e20000100800 */
[----:B0-----:R-:W-:-:S02]  /*4c380*/  IADD3 R7, P2, R9, R3, RZ ;  /* 0x0000000309077210 */ /* 0x001fc40007f5e0ff */
[----:B-1----:R-:W-:-:S03]  /*4c390*/  LEA.HI.X.SX32 R8, R6, R2, 0x1, P1 ;  /* 0x0000000206087211 */ /* 0x002fc600008f0eff */
[----:B------:R0:W-:Y:S01]  /*4c3a0*/  STL [R1+0x34c8], R7 ;  /* 0x0034c80701007387 */ /* 0x0001e20000100800 */
[----:B------:R-:W-:-:S03]  /*4c3b0*/  IMAD R6, R4, 0x37, RZ ;  /* 0x0000003704067824 */ /* 0x000fc600078e02ff */
[----:B------:R1:W-:Y:S01]  /*4c3c0*/  STL [R1+0x34b4], R8 ;  /* 0x0034b40801007387 */ /* 0x0003e20000100800 */
[----:B0-----:R-:W-:Y:S01]  /*4c3d0*/  IADD3 R7, P1, R5, R3, RZ ;  /* 0x0000000305077210 */ /* 0x001fe20007f3e0ff */
[----:B------:R-:W-:Y:S01]  /*4c3e0*/  IMAD R5, R4, 0xac, RZ ;  /* 0x000000ac04057824 */ /* 0x000fe200078e02ff */
[----:B-1----:R-:W-:-:S03]  /*4c3f0*/  LEA.HI.X.SX32 R8, R6, R2, 0x1, P2 ;  /* 0x0000000206087211 */ /* 0x002fc600010f0eff */
[----:B------:R0:W-:Y:S01]  /*4c400*/  STL [R1+0x33b0], R7 ;  /* 0x0033b00701007387 */ /* 0x0001e20000100800 */
[----:B------:R-:W-:Y:S01]  /*4c410*/  IMAD R6, R4, 0x35, RZ ;  /* 0x0000003504067824 */ /* 0x000fe200078e02ff */
[----:B0-----:R-:W-:Y:S02]  /*4c420*/  LEA.HI.X.SX32 R7, R9, R2, 0x1, P4 ;  /* 0x0000000209077211 */ /* 0x001fe400020f0eff */
[----:B------:R-:W-:-:S03]  /*4c430*/  IADD3 R9, P4, R10, R3, RZ ;  /* 0x000000030a097210 */ /* 0x000fc60007f9e0ff */
[----:B------:R0:W-:Y:S04]  /*4c440*/  STL [R1+0x330c], R7 ;  /* 0x00330c0701007387 */ /* 0x0001e80000100800 */
[----:B------:R-:W-:Y:S04]  /*4c450*/  STL [R1+0x34d8], R9 ;  /* 0x0034d80901007387 */ /* 0x000fe80000100800 */
[----:B------:R1:W-:Y:S01]  /*4c460*/  STL [R1+0x34c4], R8 ;  /* 0x0034c40801007387 */ /* 0x0003e20000100800 */
[----:B0-----:R-:W-:Y:S01]  /*4c470*/  IADD3 R7, P2, R5, R3, RZ ;  /* 0x0000000305077210 */ /* 0x001fe20007f5e0ff */
[----:B------:R-:W-:-:S04]  /*4c480*/  IMAD R5, R4, 0xa4, RZ ;  /* 0x000000a404057824 */ /* 0x000fc800078e02ff */
[----:B------:R0:W-:Y:S01]  /*4c490*/  STL [R1+0x33d0], R7 ;  /* 0x0033d00701007387 */ /* 0x0001e20000100800 */
[-C--:B-1----:R-:W-:Y:S01]  /*4c4a0*/  LEA.HI.X.SX32 R8, R6, R2.reuse, 0x1, P4 ;  /* 0x0000000206087211 */ /* 0x082fe200020f0eff */
        /* <DEDUP_REMOVED lines=74> */
[----:B------:R1:W-:Y:S04]  /*4c950*/  STL [R1+0x3558], R9 ;  /* 0x0035580901007387 */ /* 0x0003e80000100800 */
[----:B------:R2:W-:Y:S01]  /*4c960*/  STL [R1+0x3544], R8 ;  /* 0x0035440801007387 */ /* 0x0005e20000100800 */
[----:B0-----:R-:W-:Y:S01]  /*4c970*/  IADD3 R7, P4, R5, R3, RZ ;  /* 0x0000000305077210 */ /* 0x001fe20007f9e0ff */
[----:B------:R-:W-:Y:S01]  /*4c980*/  IMAD R5, R4, 0xc8, RZ ;  /* 0x000000c804057824 */ /* 0x000fe200078e02ff */
[----:B-1----:R-:W-:-:S03]  /*4c990*/  LEA.HI.X.SX32 R9, R18, R2, 0x1, P5 ;  /* 0x0000000212097211 */ /* 0x002fc600028f0eff */
[----:B------:R0:W-:Y:S01]  /*4c9a0*/  STL [R1+0x3320], R7 ;  /* 0x0033200701007387 */ /* 0x0001e20000100800 */
[----:B--2---:R-:W-:-:S03]  /*4c9b0*/  IADD3 R8, P5, R19, R3, RZ ;  /* 0x0000000313087210 */ /* 0x004fc60007fbe0ff */
[----:B------:R-:W-:Y:S04]  /*4c9c0*/  STL [R1+0x342c], R9 ;  /* 0x00342c0901007387 */ /* 0x000fe80000100800 */
[----:B------:R-:W-:Y:S01]  /*4c9d0*/  STL [R1+0x3568], R8 ;  /* 0x0035680801007387 */ /* 0x000fe20000100800 */
[-C--:B0-----:R-:W-:Y:S02]  /*4c9e0*/  LEA.HI.X.SX32 R7, R6, R2.reuse, 0x1, P6 ;  /* 0x0000000206077211 */ /* 0x081fe400030f0eff */
[----:B------:R-:W-:Y:S01]  /*4c9f0*/  IADD3 R6, P6, R5, R3, RZ ;  /* 0x0000000305067210 */ /* 0x000fe20007fde0ff */
[----:B------:R-:W-:Y:S02]  /*4ca00*/  IMAD R5, R4, 0x23, RZ ;  /* 0x0000002304057824 */ /* 0x000fe400078e02ff */
[----:B------:R0:W-:Y:S04]  /*4ca10*/  STL [R1+0x3554], R7 ;  /* 0x0035540701007387 */ /* 0x0001e80000100800 */
[----:B------:R1:W-:Y:S01]  /*4ca20*/  STL [R1+0x3360], R6 ;  /* 0x0033600601007387 */ /* 0x0003e20000100800 */
[----:B0-----:R-:W-:-:S02]  /*4ca30*/  LEA.HI.X.SX32 R7, R19, R2, 0x1, P0 ;  /* 0x0000000213077211 */ /* 0x001fc400000f0eff */
[-C--:B------:R-:W-:Y:S01]  /*4ca40*/  IADD3 R8, P0, R20, R3.reuse, RZ ;  /* 0x0000000314087210 */ /* 0x080fe20007f1e0ff */
[C---:B-1----:R-:W-:Y:S02]  /*4ca50*/  IMAD R6, R4.reuse, 0xb8, RZ ;  /* 0x000000b804067824 */ /* 0x042fe400078e02ff */
[----:B------:R0:W-:Y:S04]  /*4ca60*/  STL [R1+0x344c], R7 ;  /* 0x00344c0701007387 */ /* 0x0001e80000100800 */
[----:B------:R1:W-:Y:S01]  /*4ca70*/  STL [R1+0x3578], R8 ;  /* 0x0035780801007387 */ /* 0x0003e20000100800 */
[----:B0-----:R-:W-:Y:S01]  /*4ca80*/  LEA.HI.X.SX32 R7, R5, R2, 0x1, P5 ;  /* 0x0000000205077211 */ /* 0x001fe200028f0eff */
[----:B------:R-:W-:Y:S01]  /*4ca90*/  IMAD R5, R4, 0x21, RZ ;  /* 0x0000002104057824 */ /* 0x000fe200078e02ff */
[----:B-1----:R-:W-:-:S03]  /*4caa0*/  IADD3 R8, P5, R6, R3, RZ ;  /* 0x0000000306087210 */ /* 0x002fc60007fbe0ff */
[----:B------:R0:W-:Y:S01]  /*4cab0*/  STL [R1+0x3564], R7 ;  /* 0x0035640701007387 */ /* 0x0001e20000100800 */
[-C--:B------:R-:W-:Y:S02]  /*4cac0*/  LEA.HI.X.SX32 R6, R20, R2.reuse, 0x1, P3 ;  /* 0x0000000214067211 */ /* 0x080fe400018f0eff */
[----:B------:R-:W-:Y:S01]  /*4cad0*/  LEA.HI.X.SX32 R5, R5, R2, 0x1, P0 ;  /* 0x0000000205057211 */ /* 0x000fe200000f0eff */
[----:B------:R1:W-:Y:S04]  /*4cae0*/  STL [R1+0x33a0], R8 ;  /* 0x0033a00801007387 */ /* 0x0003e80000100800 */
[----:B------:R2:W-:Y:S01]  /*4caf0*/  STL [R1+0x346c], R6 ;  /* 0x00346c0601007387 */ /* 0x0005e20000100800 */
[-C--:B0-----:R-:W-:Y:S02]  /*4cb00*/  IADD3 R7, P3, R21, R3.reuse, RZ ;  /* 0x0000000315077210 */ /* 0x081fe40007f7e0ff */
[----:B-1----:R-:W-:-:S03]  /*4cb10*/  IADD3 R8, P0, R22, R3, RZ ;  /* 0x0000000316087210 */ /* 0x002fc60007f1e0ff */
[----:B------:R0:W-:Y:S01]  /*4cb20*/  STL [R1+0x3490], R7 ;  /* 0x0034900701007387 */ /* 0x0001e20000100800 */
[----:B--2---:R-:W-:-:S03]  /*4cb30*/  IMAD R6, R4, 0xa8, RZ ;  /* 0x000000a804067824 */ /* 0x004fc600078e02ff */
[----:B------:R1:W-:Y:S04]  /*4cb40*/  STL [R1+0x3574], R5 ;  /* 0x0035740501007387 */ /* 0x0003e80000100800 */
[----:B------:R2:W-:Y:S01]  /*4cb50*/  STL [R1+0x3588], R8 ;  /* 0x0035880801007387 */ /* 0x0005e20000100800 */
[----:B0-----:R-:W-:Y:S01]  /*4cb60*/  LEA.HI.X.SX32 R7, R21, R2, 0x1, P1 ;  /* 0x0000000215077211 */ /* 0x001fe200008f0eff */
[----:B-1----:R-:W-:-:S04]  /*4cb70*/  IMAD R5, R4, 0x1f, RZ ;  /* 0x0000001f04057824 */ /* 0x002fc800078e02ff */
[----:B------:R0:W-:Y:S01]  /*4cb80*/  STL [R1+0x329c], R7 ;  /* 0x00329c0701007387 */ /* 0x0001e20000100800 */
[-C--:B--2---:R-:W-:Y:S02]  /*4cb90*/  IADD3 R8, P1, R6, R3.reuse, RZ ;  /* 0x0000000306087210 */ /* 0x084fe40007f3e0ff */
[-C--:B------:R-:W-:Y:S02]  /*4cba0*/  LEA.HI.X.SX32 R6, R22, R2.reuse, 0x1, P3 ;  /* 0x0000000216067211 */ /* 0x080fe400018f0eff */
[----:B------:R-:W-:Y:S01]  /*4cbb0*/  LEA.HI.X.SX32 R5, R5, R2, 0x1, P0 ;  /* 0x0000000205057211 */ /* 0x000fe200000f0eff */
[----:B------:R1:W-:Y:S01]  /*4cbc0*/  STL [R1+0x33e0], R8 ;  /* 0x0033e00801007387 */ /* 0x0003e20000100800 */
[----:B0-----:R-:W-:-:S03]  /*4cbd0*/  IADD3 R7, P3, R23, R3, RZ ;  /* 0x0000000317077210 */ /* 0x001fc60007f7e0ff */
[----:B------:R0:W-:Y:S04]  /*4cbe0*/  STL [R1+0x348c], R6 ;  /* 0x00348c0601007387 */ /* 0x0001e80000100800 */
[----:B------:R2:W-:Y:S01]  /*4cbf0*/  STL [R1+0x34b0], R7 ;  /* 0x0034b00701007387 */ /* 0x0005e20000100800 */
[----:B-1----:R-:W-:-:S03]  /*4cc00*/  IADD3 R8, P0, R24, R3, RZ ;  /* 0x0000000318087210 */ /* 0x002fc60007f1e0ff */
[----:B------:R1:W-:Y:S01]  /*4cc10*/  STL [R1+0x3584], R5 ;  /* 0x0035840501007387 */ /* 0x0003e20000100800 */
[----:B0-----:R-:W-:-:S03]  /*4cc20*/  IMAD R6, R4, 0x98, RZ ;  /* 0x0000009804067824 */ /* 0x001fc600078e02ff */
[----:B------:R0:W-:Y:S01]  /*4cc30*/  STL [R1+0x3598], R8 ;  /* 0x0035980801007387 */ /* 0x0001e20000100800 */
[----:B--2---:R-:W-:Y:S01]  /*4cc40*/  LEA.HI.X.SX32 R7, R23, R2, 0x1, P2 ;  /* 0x0000000217077211 */ /* 0x004fe200010f0eff */
[----:B-1----:R-:W-:-:S04]  /*4cc50*/  IMAD R5, R4, 0x1d, RZ ;  /* 0x0000001d04057824 */ /* 0x002fc800078e02ff */
[----:B------:R1:W-:Y:S01]  /*4cc60*/  STL [R1+0x32dc], R7 ;  /* 0x0032dc0701007387 */ /* 0x0003e20000100800 */
[-C--:B0-----:R-:W-:Y:S02]  /*4cc70*/  IADD3 R8, P2, R6, R3.reuse, RZ ;  /* 0x0000000306087210 */ /* 0x081fe40007f5e0ff */
[-C--:B------:R-:W-:Y:S02]  /*4cc80*/  LEA.HI.X.SX32 R6, R24, R2.reuse, 0x1, P3 ;  /* 0x0000000218067211 */ /* 0x080fe400018f0eff */
[----:B------:R-:W-:Y:S01]  /*4cc90*/  LEA.HI.X.SX32 R5, R5, R2, 0x1, P0 ;  /* 0x0000000205057211 */ /* 0x000fe200000f0eff */
[----:B------:R0:W-:Y:S01]  /*4cca0*/  STL [R1+0x3420], R8 ;  /* 0x0034200801007387 */ /* 0x0001e20000100800 */
[----:B-1----:R-:W-:-:S03]  /*4ccb0*/  IADD3 R7, P3, R25, R3, RZ ;  /* 0x0000000319077210 */ /* 0x002fc60007f7e0ff */
[----:B------:R1:W-:Y:S04]  /*4ccc0*/  STL [R1+0x34ac], R6 ;  /* 0x0034ac0601007387 */ /* 0x0003e80000100800 */
[----:B------:R2:W-:Y:S01]  /*4ccd0*/  STL [R1+0x34d0], R7 ;  /* 0x0034d00701007387 */ /* 0x0005e20000100800 */
[----:B0-----:R-:W-:-:S03]  /*4cce0*/  IADD3 R8, P0, R26, R3, RZ ;  /* 0x000000031a087210 */ /* 0x001fc60007f1e0ff */
[----:B------:R0:W-:Y:S01]  /*4ccf0*/  STL [R1+0x3594], R5 ;  /* 0x0035940501007387 */ /* 0x0001e20000100800 */
[----:B-1----:R-:W-:-:S03]  /*4cd00*/  IMAD R6, R4, 0x88, RZ ;  /* 0x0000008804067824 */ /* 0x002fc600078e02ff */
[----:B------:R1:W-:Y:S01]  /*4cd10*/  STL [R1+0x35a8], R8 ;  /* 0x0035a80801007387 */ /* 0x0003e20000100800 */
[-C--:B--2---:R-:W-:Y:S02]  /*4cd20*/  LEA.HI.X.SX32 R7, R25, R2.reuse, 0x1, P4 ;  /* 0x0000000219077211 */ /* 0x084fe400020f0eff */
[----:B------:R-:W-:Y:S01]  /*4cd30*/  IADD3 R6, P4, R6, R3, RZ ;  /* 0x0000000306067210 */ /* 0x000fe20007f9e0ff */
[----:B0-----:R-:W-:Y:S02]  /*4cd40*/  IMAD R5, R4, 0x1b, RZ ;  /* 0x0000001b04057824 */ /* 0x001fe400078e02ff */
[----:B------:R0:W-:Y:S01]  /*4cd50*/  STL [R1+0x331c], R7 ;  /* 0x00331c0701007387 */ /* 0x0001e20000100800 */
[----:B-1----:R-:W-:-:S03]  /*4cd60*/  LEA.HI.X.SX32 R8, R26, R2, 0x1, P3 ;  /* 0x000000021a087211 */ /* 0x002fc600018f0eff */
[----:B------:R1:W-:Y:S04]  /*4cd70*/  STL [R1+0x3460], R6 ;  /* 0x0034600601007387 */ /* 0x0003e80000100800 */
[----:B------:R2:W-:Y:S01]  /*4cd80*/  STL [R1+0x34cc], R8 ;  /* 0x0034cc0801007387 */ /* 0x0005e20000100800 */
[----:B0-----:R-:W-:Y:S02]  /*4cd90*/  IADD3 R7, P3, R27, R3, RZ ;  /* 0x000000031b077210 */ /* 0x001fe40007f7e0ff */
[----:B-1----:R-:W-:-:S03]  /*4cda0*/  LEA.HI.X.SX32 R6, R5, R2, 0x1, P0 ;  /* 0x0000000205067211 */ /* 0x002fc600000f0eff */
[----:B------:R0:W-:Y:S01]  /*4cdb0*/  STL [R1+0x34f0], R7 ;  /* 0x0034f00701007387 */ /* 0x0001e20000100800 */
[C---:B------:R-:W-:Y:S01]  /*4cdc0*/  IMAD R5, R4.reuse, 0xf0, RZ ;  /* 0x000000f004057824 */ /* 0x040fe200078e02ff */
[-C--:B------:R-:W-:Y:S02]  /*4cdd0*/  LEA.HI.X.SX32 R10, R29, R2.reuse, 0x1, P3 ;  /* 0x000000021d0a7211 */ /* 0x080fe400018f0eff */
[----:B------:R1:W-:Y:S01]  /*4cde0*/  STL [R1+0x35a4], R6 ;  /* 0x0035a40601007387 */ /* 0x0003e20000100800 */
[----:B--2---:R-:W-:Y:S02]  /*4cdf0*/  LEA.HI.X.SX32 R8, R27, R2, 0x1, P6 ;  /* 0x000000021b087211 */ /* 0x004fe400030f0eff */
[----:B0-----:R-:W-:Y:S01]  /*4ce00*/  IADD3 R7, P0, R29, R3, RZ ;  /* 0x000000031d077210 */ /* 0x001fe20007f1e0ff */
[----:B-1----:R-:W-:-:S04]  /*4ce10*/  IMAD R6, R4, 0x5c, RZ ;  /* 0x0000005c04067824 */ /* 0x002fc800078e02ff */
[----:B------:R0:W-:Y:S04]  /*4ce20*/  STL [R1+0x35b8], R7 ;  /* 0x0035b80701007387 */ /* 0x0001e80000100800 */
[----:B------:R1:W-:Y:S01]  /*4ce30*/  STL [R1+0x335c], R8 ;  /* 0x00335c0801007387 */ /* 0x0003e20000100800 */
[-C--:B------:R-:W-:Y:S02]  /*4ce40*/  IADD3 R9, P3, R6, R3.reuse, RZ ;  /* 0x0000000306097210 */ /* 0x080fe40007f7e0ff */
[----:B0-----:R-:W-:Y:S01]  /*4ce50*/  IADD3 R7, P6, R5, R3, RZ ;  /* 0x0000000305077210 */ /* 0x001fe20007fde0ff */
[C---:B------:R-:W-:Y:S02]  /*4ce60*/  IMAD R5, R4.reuse, 0x19, RZ ;  /* 0x0000001904057824 */ /* 0x040fe400078e02ff */
[----:B-1----:R-:W-:-:S02]  /*4ce70*/  IMAD R8, R4, 0x2e, RZ ;  /* 0x0000002e04087824 */ /* 0x002fc400078e02ff */
[----:B------:R0:W-:Y:S04]  /*4ce80*/  STL [R1+0x32c0], R7 ;  /* 0x0032c00701007387 */ /* 0x0001e80000100800 */
[----:B------:R1:W-:Y:S04]  /*4ce90*/  STL [R1+0x34ec], R10 ;  /* 0x0034ec0a01007387 */ /* 0x0003e80000100800 */
[----:B------:R2:W-:Y:S01]  /*4cea0*/  STL [R1+0x3510], R9 ;  /* 0x0035100901007387 */ /* 0x0005e20000100800 */
[-C--:B0-----:R-:W-:Y:S01]  /*4ceb0*/  LEA.HI.X.SX32 R7, R5, R2.reuse, 0x1, P0 ;  /* 0x0000000205077211 */ /* 0x081fe200000f0eff */
[----:B------:R-:W-:Y:S01]  /*4cec0*/  IMAD R5, R4, 0xd0, RZ ;  /* 0x000000d004057824 */ /* 0x000fe200078e02ff */
[----:B-1----:R-:W-:-:S03]  /*4ced0*/  LEA.HI.X.SX32 R10, R8, R2, 0x1, P3 ;  /* 0x00000002080a7211 */ /* 0x002fc600018f0eff */
[----:B------:R0:W-:Y:S01]  /*4cee0*/  STL [R1+0x35b4], R7 ;  /* 0x0035b40701007387 */ /* 0x0001e20000100800 */
[----:B--2---:R-:W-:-:S05]  /*4cef0*/  IADD3 R9, P0, R8, R3, RZ ;  /* 0x0000000308097210 */ /* 0x004fca0007f1e0ff */
[----:B------:R1:W-:Y:S01]  /*4cf00*/  STL [R1+0x35c8], R9 ;  /* 0x0035c80901007387 */ /* 0x0003e20000100800 */
[----:B0-----:R-:W-:Y:S01]  /*4cf10*/  LEA.HI.X.SX32 R7, R6, R2, 0x1, P5 ;  /* 0x0000000206077211 */ /* 0x001fe200028f0eff */
[----:B------:R-:W-:-:S04]  /*4cf20*/  IMAD R6, R4, 0x54, RZ ;  /* 0x0000005404067824 */ /* 0x000fc800078e02ff */
[----:B------:R0:W-:Y:S01]  /*4cf30*/  STL [R1+0x339c], R7 ;  /* 0x00339c0701007387 */ /* 0x0001e20000100800 */
[----:B-1----:R-:W-:Y:S01]  /*4cf40*/  IADD3 R9, P5, R5, R3, RZ ;  /* 0x0000000305097210 */ /* 0x002fe20007fbe0ff */
[----:B------:R-:W-:-:S04]  /*4cf50*/  IMAD R5, R4, 0x17, RZ ;  /* 0x0000001704057824 */ /* 0x000fc800078e02ff */
[----:B------:R1:W-:Y:S01]  /*4cf60*/  STL [R1+0x3340], R9 ;  /* 0x0033400901007387 */ /* 0x0003e20000100800 */
[----:B------:R-:W-:Y:S01]  /*4cf70*/  LEA.HI.X.SX32 R8, R5, R2, 0x1, P0 ;  /* 0x0000000205087211 */ /* 0x000fe200000f0eff */
[C---:B0-----:R-:W-:Y:S02]  /*4cf80*/  IMAD R7, R4.reuse, 0x2a, RZ ;  /* 0x0000002a04077824 */ /* 0x041fe400078e02ff */
[----:B------:R0:W-:Y:S01]  /*4cf90*/  STL [R1+0x350c], R10 ;  /* 0x00350c0a01007387 */ /* 0x0001e20000100800 */
[----:B------:R-:W-:Y:S01]  /*4cfa0*/  IMAD R5, R4, 0xb0, RZ ;  /* 0x000000b004057824 */ /* 0x000fe200078e02ff */
[----:B-1----:R-:W-:-:S04]  /*4cfb0*/  IADD3 R9, P3, R6, R3, RZ ;  /* 0x0000000306097210 */ /* 0x002fc80007f7e0ff */
[CC--:B0-----:R-:W-:Y:S01]  /*4cfc0*/  LEA.HI.X.SX32 R10, R7.reuse, R2.reuse, 0x1, P3 ;  /* 0x00000002070a7211 */ /* 0x0c1fe200018f0eff */
[----:B------:R0:W-:Y:S04]  /*4cfd0*/  STL [R1+0x3530], R9 ;  /* 0x0035300901007387 */ /* 0x0001e80000100800 */
[----:B------:R1:W-:Y:S01]  /*4cfe0*/  STL [R1+0x35c4], R8 ;  /* 0x0035c40801007387 */ /* 0x0003e20000100800 */
[----:B0-----:R-:W-:Y:S02]  /*4cff0*/  IADD3 R9, P0, R7, R3, RZ ;  /* 0x0000000307097210 */ /* 0x001fe40007f1e0ff */
[----:B-1----:R-:W-:-:S03]  /*4d000*/  LEA.HI.X.SX32 R8, R6, R2, 0x1, P1 ;  /* 0x0000000206087211 */ /* 0x002fc600008f0eff */
[----:B------:R0:W-:Y:S01]  /*4d010*/  STL [R1+0x35d8], R9 ;  /* 0x0035d80901007387 */ /* 0x0001e20000100800 */
[----:B------:R-:W-:-:S03]  /*4d020*/  IMAD R6, R4, 0x4c, RZ ;  /* 0x0000004c04067824 */ /* 0x000fc600078e02ff */
[----:B------:R1:W-:Y:S01]  /*4d030*/  STL [R1+0x33dc], R8 ;  /* 0x0033dc0801007387 */ /* 0x0003e20000100800 */
[-C--:B0-----:R-:W-:Y:S01]  /*4d040*/  IADD3 R9, P1, R5, R3.reuse, RZ ;  /* 0x0000000305097210 */ /* 0x081fe20007f3e0ff */
[C---:B------:R-:W-:Y:S02]  /*4d050*/  IMAD R5, R4.reuse, 0x15, RZ ;  /* 0x0000001504057824 */ /* 0x040fe400078e02ff */
[C---:B-1----:R-:W-:Y:S02]  /*4d060*/  IMAD R8, R4.reuse, 0x26, RZ ;  /* 0x0000002604087824 */ /* 0x042fe400078e02ff */
[----:B------:R0:W-:Y:S01]  /*4d070*/  STL [R1+0x33c0], R9 ;  /* 0x0033c00901007387 */ /* 0x0001e20000100800 */
[----:B------:R-:W-:Y:S01]  /*4d080*/  LEA.HI.X.SX32 R7, R5, R2, 0x1, P0 ;  /* 0x0000000205077211 */ /* 0x000fe200000f0eff */
[----:B------:R-:W-:Y:S02]  /*4d090*/  IMAD R5, R4, 0x90, RZ ;  /* 0x0000009004057824 */ /* 0x000fe400078e02ff */
[----:B------:R1:W-:Y:S01]  /*4d0a0*/  STL [R1+0x352c], R10 ;  /* 0x00352c0a01007387 */ /* 0x0003e20000100800 */
[----:B0-----:R-:W-:-:S04]  /*4d0b0*/  IADD3 R9, P3, R6, R3, RZ ;  /* 0x0000000306097210 */ /* 0x001fc80007f7e0ff */
[CC--:B-1----:R-:W-:Y:S01]  /*4d0c0*/  LEA.HI.X.SX32 R10, R8.reuse, R2.reuse, 0x1, P3 ;  /* 0x00000002080a7211 */ /* 0x0c2fe200018f0eff */
        /* <DEDUP_REMOVED lines=10> */
[----:B------:R0:W-:Y:S03]  /*4d170*/  STL [R1+0x3440], R9 ;  /* 0x0034400901007387 */ /* 0x0001e60000100800 */
[----:B------:R-:W-:Y:S01]  /*4d180*/  LEA.HI.X.SX32 R8, R7, R2, 0x1, P0 ;  /* 0x0000000207087211 */ /* 0x000fe200000f0eff */
[----:B------:R-:W-:Y:S01]  /*4d190*/  IMAD R7, R4, 0xe0, RZ ;  /* 0x000000e004077824 */ /* 0x000fe200078e02ff */
[----:B------:R-:W-:Y:S01]  /*4d1a0*/  STL [R1+0x354c], R10 ;  /* 0x00354c0a01007387 */ /* 0x000fe20000100800 */
[----:B0-----:R-:W-:-:S05]  /*4d1b0*/  IADD3 R9, P3, R6, R3, RZ ;  /* 0x0000000306097210 */ /* 0x001fca0007f7e0ff */
[----:B------:R0:W-:Y:S04]  /*4d1c0*/  STL [R1+0x3570], R9 ;  /* 0x0035700901007387 */ /* 0x0001e80000100800 */
[----:B------:R1:W-:Y:S01]  /*4d1d0*/  STL [R1+0x35e4], R8 ;  /* 0x0035e40801007387 */ /* 0x0003e20000100800 */
[CC--:B0-----:R-:W-:Y:S02]  /*4d1e0*/  IADD3 R9, P0, R5.reuse, R3.reuse, RZ ;  /* 0x0000000305097210 */ /* 0x0c1fe40007f1e0ff */
[-C--:B------:R-:W-:Y:S02]  /*4d1f0*/  LEA.HI.X.SX32 R5, R5, R2.reuse, 0x1, P3 ;  /* 0x0000000205057211 */ /* 0x080fe400018f0eff */
[----:B-1----:R-:W-:Y:S01]  /*4d200*/  LEA.HI.X.SX32 R8, R6, R2, 0x1, P4 ;  /* 0x0000000206087211 */ /* 0x002fe200020f0eff */
[----:B------:R-:W-:Y:S01]  /*4d210*/  IMAD R6, R4, 0x78, RZ ;  /* 0x0000007804067824 */ /* 0x000fe200078e02ff */
[-C--:B------:R-:W-:Y:S01]  /*4d220*/  IADD3 R7, P4, R7, R3.reuse, RZ ;  /* 0x0000000307077210 */ /* 0x080fe20007f9e0ff */
[----:B------:R0:W-:Y:S04]  /*4d230*/  STL [R1+0x35f8], R9 ;  /* 0x0035f80901007387 */ /* 0x0001e80000100800 */
[----:B------:R1:W-:Y:S04]  /*4d240*/  STL [R1+0x345c], R8 ;  /* 0x00345c0801007387 */ /* 0x0003e80000100800 */
[----:B------:R2:W-:Y:S01]  /*4d250*/  STL [R1+0x3300], R7 ;  /* 0x0033000701007387 */ /* 0x0005e20000100800 */
[----:B0-----:R-:W-:-:S03]  /*4d260*/  IADD3 R9, P3, R6, R3, RZ ;  /* 0x0000000306097210 */ /* 0x001fc60007f7e0ff */
[----:B------:R0:W-:Y:S01]  /*4d270*/  STL [R1+0x356c], R5 ;  /* 0x00356c0501007387 */ /* 0x0001e20000100800 */
[----:B-1----:R-:W-:-:S03]  /*4d280*/  IMAD R8, R4, 0x11, RZ ;  /* 0x0000001104087824 */ /* 0x002fc600078e02ff */
[----:B------:R1:W-:Y:S01]  /*4d290*/  STL [R1+0x34a0], R9 ;  /* 0x0034a00901007387 */ /* 0x0003e20000100800 */
[----:B--2---:R-:W-:Y:S01]  /*4d2a0*/  IMAD R7, R4, 0x3c, RZ ;  /* 0x0000003c04077824 */ /* 0x004fe200078e02ff */
[-C--:B------:R-:W-:Y:S02]  /*4d2b0*/  LEA.HI.X.SX32 R10, R8, R2.reuse, 0x1, P0 ;  /* 0x00000002080a7211 */ /* 0x080fe400000f0eff */
[----:B------:R-:W-:Y:S01]  /*4d2c0*/  LEA.HI.X.SX32 R8, R6, R2, 0x1, P6 ;  /* 0x0000000206087211 */ /* 0x000fe200030f0eff */
[C---:B0-----:R-:W-:Y:S02]  /*4d2d0*/  IMAD R5, R4.reuse, 0x1e, RZ ;  /* 0x0000001e04057824 */ /* 0x041fe400078e02ff */
[----:B------:R-:W-:Y:S01]  /*4d2e0*/  IMAD R6, R4, 0xa0, RZ ;  /* 0x000000a004067824 */ /* 0x000fe200078e02ff */
[----:B------:R-:W-:Y:S01]  /*4d2f0*/  STL [R1+0x35f4], R10 ;  /* 0x0035f40a01007387 */ /* 0x000fe20000100800 */
[----:B-1----:R-:W-:-:S05]  /*4d300*/  IADD3 R9, P0, R7, R3, RZ ;  /* 0x0000000307097210 */ /* 0x002fca0007f1e0ff */
        /* <DEDUP_REMOVED lines=18> */
[----:B------:R-:W-:Y:S01]  /*4d430*/  STL [R1+0x3604], R10 ;  /* 0x0036040a01007387 */ /* 0x000fe20000100800 */
[----:B------:R-:W-:Y:S01]  /*4d440*/  IMAD R7, R4, 0xc0, RZ ;  /* 0x000000c004077824 */ /* 0x000fe200078e02ff */
[----:B-1----:R-:W-:-:S05]  /*4d450*/  IADD3 R9, P6, R6, R3, RZ ;  /* 0x0000000306097210 */ /* 0x002fca0007fde0ff */
[----:B------:R0:W-:Y:S04]  /*4d460*/  STL [R1+0x35b0], R9 ;  /* 0x0035b00901007387 */ /* 0x0001e80000100800 */
[----:B------:R1:W-:Y:S01]  /*4d470*/  STL [R1+0x333c], R8 ;  /* 0x00333c0801007387 */ /* 0x0003e20000100800 */
[----:B0-----:R-:W-:Y:S02]  /*4d480*/  IADD3 R9, P5, R5, R3, RZ ;  /* 0x0000000305097210 */ /* 0x001fe40007fbe0ff */
        /* <DEDUP_REMOVED lines=9> */
[-C--:B------:R-:W-:Y:S02]  /*4d520*/  LEA.HI.X.SX32 R7, R7, R2.reuse, 0x1, P5 ;  /* 0x0000000207077211 */ /* 0x080fe400028f0eff */
[----:B------:R1:W-:Y:S01]  /*4d530*/  STL [R1+0x35ac], R8 ;  /* 0x0035ac0801007387 */ /* 0x0003e20000100800 */
[CC--:B0-----:R-:W-:Y:S02]  /*4d540*/  IADD3 R9, P6, R6.reuse, R3.reuse, RZ ;  /* 0x0000000306097210 */ /* 0x0c1fe40007fde0ff */
[----:B------:R-:W-:Y:S01]  /*4d550*/  LEA.HI.X.SX32 R6, R6, R2, 0x1, P1 ;  /* 0x0000000206067211 */ /* 0x000fe200008f0eff */
[----:B-1----:R-:W-:Y:S02]  /*4d560*/  IMAD R8, R4, 0x16, RZ ;  /* 0x0000001604087824 */ /* 0x002fe400078e02ff */
[----:B------:R0:W-:Y:S04]  /*4d570*/  STL [R1+0x3520], R9 ;  /* 0x0035200901007387 */ /* 0x0001e80000100800 */
[----:B------:R1:W-:Y:S01]  /*4d580*/  STL [R1+0x3614], R7 ;  /* 0x0036140701007387 */ /* 0x0003e20000100800 */
[----:B0-----:R-:W-:-:S02]  /*4d590*/  IADD3 R9, P5, R5, R3, RZ ;  /* 0x0000000305097210 */ /* 0x001fc40007fbe0ff */
[-C--:B------:R-:W-:Y:S01]  /*4d5a0*/  LEA.HI.X.SX32 R5, R5, R2.reuse, 0x1, P6 ;  /* 0x0000000205057211 */ /* 0x080fe200030f0eff */
[----:B-1----:R-:W-:Y:S02]  /*4d5b0*/  IMAD R7, R4, 0x48, RZ ;  /* 0x0000004804077824 */ /* 0x002fe400078e02ff */
[----:B------:R0:W-:Y:S04]  /*4d5c0*/  STL [R1+0x35d0], R9 ;  /* 0x0035d00901007387 */ /* 0x0001e80000100800 */
[----:B------:R1:W-:Y:S01]  /*4d5d0*/  STL [R1+0x33bc], R6 ;  /* 0x0033bc0601007387 */ /* 0x0003e20000100800 */
[C---:B------:R-:W-:Y:S02]  /*4d5e0*/  IADD3 R10, P6, R7.reuse, R3, RZ ;  /* 0x00000003070a7210 */ /* 0x040fe40007fde0ff */
[----:B------:R-:W-:-:S02]  /*4d5f0*/  LEA.HI.X.SX32 R7, R7, R2, 0x1, P2 ;  /* 0x0000000207077211 */ /* 0x000fc400010f0eff */
[----:B0-----:R-:W-:Y:S01]  /*4d600*/  IADD3 R9, P1, R8, R3, RZ ;  /* 0x0000000308097210 */ /* 0x001fe20007f3e0ff */
[----:B-1----:R-:W-:-:S04]  /*4d610*/  IMAD R6, R4, 0x24, RZ ;  /* 0x0000002404067824 */ /* 0x002fc800078e02ff */
[----:B------:R0:W-:Y:S04]  /*4d620*/  STL [R1+0x3628], R9 ;  /* 0x0036280901007387 */ /* 0x0001e80000100800 */
[----:B------:R1:W-:Y:S04]  /*4d630*/  STL [R1+0x351c], R5 ;  /* 0x00351c0501007387 */ /* 0x0003e80000100800 */
[----:B------:R2:W-:Y:S01]  /*4d640*/  STL [R1+0x3560], R10 ;  /* 0x0035600a01007387 */ /* 0x0005e20000100800 */
[----:B0-----:R-:W-:Y:S01]  /*4d650*/  LEA.HI.X.SX32 R9, R8, R2, 0x1, P5 ;  /* 0x0000000208097211 */ /* 0x001fe200028f0eff */
[----:B------:R-:W-:-:S02]  /*4d660*/  IMAD R8, R4, 0x12, RZ ;  /* 0x0000001204087824 */ /* 0x000fc400078e02ff */
[----:B-1----:R-:W-:Y:S02]  /*4d670*/  IMAD R5, R4, 0xb, RZ ;  /* 0x0000000b04057824 */ /* 0x002fe400078e02ff */
[----:B------:R0:W-:Y:S01]  /*4d680*/  STL [R1+0x35cc], R9 ;  /* 0x0035cc0901007387 */ /* 0x0001e20000100800 */
[C---:B--2---:R-:W-:Y:S02]  /*4d690*/  IADD3 R10, P5, R6.reuse, R3, RZ ;  /* 0x00000003060a7210 */ /* 0x044fe40007fbe0ff */
[----:B------:R-:W-:-:S03]  /*4d6a0*/  LEA.HI.X.SX32 R6, R6, R2, 0x1, P6 ;  /* 0x0000000206067211 */ /* 0x000fc600030f0eff */
[----:B------:R1:W-:Y:S01]  /*4d6b0*/  STL [R1+0x35f0], R10 ;  /* 0x0035f00a01007387 */ /* 0x0003e20000100800 */
[----:B0-----:R-:W-:Y:S01]  /*4d6c0*/  LEA.HI.X.SX32 R9, R5, R2, 0x1, P1 ;  /* 0x0000000205097211 */ /* 0x001fe200008f0eff */
[----:B------:R-:W-:-:S04]  /*4d6d0*/  IMAD R5, R4, 0x70, RZ ;  /* 0x0000007004057824 */ /* 0x000fc800078e02ff */
[----:B------:R0:W-:Y:S01]  /*4d6e0*/  STL [R1+0x3624], R9 ;  /* 0x0036240901007387 */ /* 0x0001e20000100800 */
[----:B-1----:R-:W-:-:S05]  /*4d6f0*/  IADD3 R10, P1, R8, R3, RZ ;  /* 0x00000003080a7210 */ /* 0x002fca0007f3e0ff */
[----:B------:R1:W-:Y:S01]  /*4d700*/  STL [R1+0x3638], R10 ;  /* 0x0036380a01007387 */ /* 0x0003e20000100800 */
[----:B0-----:R-:W-:-:S03]  /*4d710*/  IMAD R9, R4, 0x38, RZ ;  /* 0x0000003804097824 */ /* 0x001fc600078e02ff */
[----:B------:R0:W-:Y:S02]  /*4d720*/  STL [R1+0x343c], R7 ;  /* 0x00343c0701007387 */ /* 0x0001e40000100800 */
[-C--:B------:R-:W-:Y:S02]  /*4d730*/  IADD3 R11, P6, R9, R3.reuse, RZ ;  /* 0x00000003090b7210 */ /* 0x080fe40007fde0ff */
[----:B-1----:R-:W-:Y:S01]  /*4d740*/  IADD3 R10, P2, R5, R3, RZ ;  /* 0x00000003050a7210 */ /* 0x002fe20007f5e0ff */
[----:B0-----:R-:W-:-:S04]  /*4d750*/  IMAD R7, R4, 0x1c, RZ ;  /* 0x0000001c04077824 */ /* 0x001fc800078e02ff */
        /* <DEDUP_REMOVED lines=13> */
[C---:B-1----:R-:W-:Y:S02]  /*4d830*/  IADD3 R11, P1, R8.reuse, R3, RZ ;  /* 0x00000003080b7210 */ /* 0x042fe40007f3e0ff */
[----:B------:R-:W-:-:S03]  /*4d840*/  LEA.HI.X.SX32 R8, R8, R2, 0x1, P5 ;  /* 0x0000000208087211 */ /* 0x000fc600028f0eff */
[----:B------:R1:W-:Y:S01]  /*4d850*/  STL [R1+0x3648], R11 ;  /* 0x0036480b01007387 */ /* 0x0003e20000100800 */
[-C--:B0-----:R-:W-:Y:S01]  /*4d860*/  LEA.HI.X.SX32 R10, R5, R2.reuse, 0x1, P4 ;  /* 0x00000002050a7211 */ /* 0x081fe200020f0eff */
[----:B------:R-:W-:Y:S01]  /*4d870*/  IMAD R5, R4, 0x28, RZ ;  /* 0x0000002804057824 */ /* 0x000fe200078e02ff */
[C---:B------:R-:W-:Y:S02]  /*4d880*/  IADD3 R12, P4, R6.reuse, R3, RZ ;  /* 0x00000003060c7210 */ /* 0x040fe40007f9e0ff */
[-C--:B------:R-:W-:Y:S01]  /*4d890*/  LEA.HI.X.SX32 R6, R6, R2.reuse, 0x1, P3 ;  /* 0x0000000206067211 */ /* 0x080fe200018f0eff */
[----:B------:R0:W-:Y:S01]  /*4d8a0*/  STL [R1+0x32fc], R10 ;  /* 0x0032fc0a01007387 */ /* 0x0001e20000100800 */
[----:B-1----:R-:W-:-:S03]  /*4d8b0*/  LEA.HI.X.SX32 R11, R9, R2, 0x1, P2 ;  /* 0x00000002090b7211 */ /* 0x002fc600010f0eff */
[----:B------:R-:W-:Y:S01]  /*4d8c0*/  STL [R1+0x3540], R12 ;  /* 0x0035400c01007387 */ /* 0x000fe20000100800 */
[----:B------:R-:W-:-:S03]  /*4d8d0*/  IADD3 R9, P2, R5, R3, RZ ;  /* 0x0000000305097210 */ /* 0x000fc60007f5e0ff */
[----:B------:R1:W-:Y:S01]  /*4d8e0*/  STL [R1+0x34bc], R11 ;  /* 0x0034bc0b01007387 */ /* 0x0003e20000100800 */
[----:B0-----:R-:W-:-:S03]  /*4d8f0*/  IMAD R10, R4, 0x14, RZ ;  /* 0x00000014040a7824 */ /* 0x001fc600078e02ff */
[----:B------:R0:W-:Y:S04]  /*4d900*/  STL [R1+0x35e0], R9 ;  /* 0x0035e00901007387 */ /* 0x0001e80000100800 */
[----:B------:R2:W-:Y:S01]  /*4d910*/  STL [R1+0x359c], R7 ;  /* 0x00359c0701007387 */ /* 0x0005e20000100800 */
[----:B-1----:R-:W-:Y:S01]  /*4d920*/  IMAD R11, R4, 0xa, RZ ;  /* 0x0000000a040b7824 */ /* 0x002fe200078e02ff */
[----:B0-----:R-:W-:-:S04]  /*4d930*/  IADD3 R9, P6, R10, R3, RZ ;  /* 0x000000030a097210 */ /* 0x001fc80007fde0ff */
[----:B------:R-:W-:Y:S01]  /*4d940*/  IADD3 R12, P5, R11, R3, RZ ;  /* 0x000000030b0c7210 */ /* 0x000fe20007fbe0ff */
[----:B--2---:R-:W-:Y:S01]  /*4d950*/  IMAD R7, R4, 0x7, RZ ;  /* 0x0000000704077824 */ /* 0x004fe200078e02ff */
[----:B------:R0:W-:Y:S04]  /*4d960*/  STL [R1+0x3630], R9 ;  /* 0x0036300901007387 */ /* 0x0001e80000100800 */
[----:B------:R1:W-:Y:S01]  /*4d970*/  STL [R1+0x360c], R8 ;  /* 0x00360c0801007387 */ /* 0x0003e20000100800 */
[----:B------:R-:W-:-:S03]  /*4d980*/  LEA.HI.X.SX32 R7, R7, R2, 0x1, P1 ;  /* 0x0000000207077211 */ /* 0x000fc600008f0eff */
[----:B------:R2:W-:Y:S01]  /*4d990*/  STL [R1+0x3658], R12 ;  /* 0x0036580c01007387 */ /* 0x0005e20000100800 */
[----:B0-----:R-:W-:-:S03]  /*4d9a0*/  IMAD R9, R4, 0x60, RZ ;  /* 0x0000006004097824 */ /* 0x001fc600078e02ff */
[----:B------:R0:W-:Y:S01]  /*4d9b0*/  STL [R1+0x3644], R7 ;  /* 0x0036440701007387 */ /* 0x0001e20000100800 */
[C---:B-1----:R-:W-:Y:S01]  /*4d9c0*/  IMAD R8, R4.reuse, 0x30, RZ ;  /* 0x0000003004087824 */ /* 0x042fe200078e02ff */
[----:B--2---:R-:W-:Y:S01]  /*4d9d0*/  IADD3 R12, P1, R9, R3, RZ ;  /* 0x00000003090c7210 */ /* 0x004fe20007f3e0ff */
[----:B0-----:R-:W-:-:S04]  /*4d9e0*/  IMAD R7, R4, 0x18, RZ ;  /* 0x0000001804077824 */ /* 0x001fc800078e02ff */
[----:B------:R0:W-:Y:S04]  /*4d9f0*/  STL [R1+0x3500], R12 ;  /* 0x0035000c01007387 */ /* 0x0001e80000100800 */
[----:B------:R1:W-:Y:S01]  /*4da00*/  STL [R1+0x33fc], R6 ;  /* 0x0033fc0601007387 */ /* 0x0003e20000100800 */
[----:B0-----:R-:W-:Y:S02]  /*4da10*/  IADD3 R12, P3, R8, R3, RZ ;  /* 0x00000003080c7210 */ /* 0x001fe40007f7e0ff */
[----:B-1----:R-:W-:-:S03]  /*4da20*/  LEA.HI.X.SX32 R6, R5, R2, 0x1, P4 ;  /* 0x0000000205067211 */ /* 0x002fc600020f0eff */
[----:B------:R0:W-:Y:S01]  /*4da30*/  STL [R1+0x35c0], R12 ;  /* 0x0035c00c01007387 */ /* 0x0001e20000100800 */
[-C--:B------:R-:W-:Y:S01]  /*4da40*/  IADD3 R13, P4, R7, R3.reuse, RZ ;  /* 0x00000003070d7210 */ /* 0x080fe20007f9e0ff */
[----:B------:R-:W-:Y:S02]  /*4da50*/  IMAD R5, R4, 0xc, RZ ;  /* 0x0000000c04057824 */ /* 0x000fe400078e02ff */
[----:B------:R1:W-:Y:S04]  /*4da60*/  STL [R1+0x353c], R6 ;  /* 0x00353c0601007387 */ /* 0x0003e80000100800 */
[----:B------:R-:W-:Y:S01]  /*4da70*/  STL [R1+0x3620], R13 ;  /* 0x0036200d01007387 */ /* 0x000fe20000100800 */
[----:B0-----:R-:W-:Y:S01]  /*4da80*/  LEA.HI.X.SX32 R12, R10, R2, 0x1, P2 ;  /* 0x000000020a0c7211 */ /* 0x001fe200010f0eff */
[C---:B------:R-:W-:Y:S01]  /*4da90*/  IMAD R10, R4.reuse, 0x5, RZ ;  /* 0x00000005040a7824 */ /* 0x040fe200078e02ff */
[----:B------:R-:W-:Y:S01]  /*4daa0*/  IADD3 R14, P2, R5, R3, RZ ;  /* 0x00000003050e7210 */ /* 0x000fe20007f5e0ff */
[----:B-1----:R-:W-:-:S02]  /*4dab0*/  IMAD R6, R4, 0x6, RZ ;  /* 0x0000000604067824 */ /* 0x002fc400078e02ff */
[----:B------:R0:W-:Y:S04]  /*4dac0*/  STL [R1+0x35dc], R12 ;  /* 0x0035dc0c01007387 */ /* 0x0001e80000100800 */
[----:B------:R-:W-:Y:S01]  /*4dad0*/  STL [R1+0x3650], R14 ;  /* 0x0036500e01007387 */ /* 0x000fe20000100800 */
[-C--:B0-----:R-:W-:Y:S02]  /*4dae0*/  LEA.HI.X.SX32 R12, R11, R2.reuse, 0x1, P6 ;  /* 0x000000020b0c7211 */ /* 0x081fe400030f0eff */
[----:B------:R-:W-:Y:S02]  /*4daf0*/  IADD3 R13, P6, R6, R3, RZ ;  /* 0x00000003060d7210 */ /* 0x000fe40007fde0ff */
[-C--:B------:R-:W-:Y:S01]  /*4db00*/  LEA.HI.X.SX32 R11, R10, R2.reuse, 0x1, P5 ;  /* 0x000000020a0b7211 */ /* 0x080fe200028f0eff */
[----:B------:R0:W-:Y:S01]  /*4db10*/  STL [R1+0x362c], R12 ;  /* 0x00362c0c01007387 */ /* 0x0001e20000100800 */
[----:B------:R-:W-:-:S02]  /*4db20*/  LEA.HI.X.SX32 R10, R9, R2, 0x1, P0 ;  /* 0x00000002090a7211 */ /* 0x000fc400000f0eff */
[-C--:B------:R-:W-:Y:S01]  /*4db30*/  LEA.HI.X.SX32 R9, R8, R2.reuse, 0x1, P1 ;  /* 0x0000000208097211 */ /* 0x080fe200008f0eff */
[----:B------:R-:W-:Y:S01]  /*4db40*/  STL [R1+0x3668], R13 ;  /* 0x0036680d01007387 */ /* 0x000fe20000100800 */
[-C--:B------:R-:W-:Y:S02]  /*4db50*/  LEA.HI.X.SX32 R8, R7, R2.reuse, 0x1, P3 ;  /* 0x0000000207087211 */ /* 0x080fe400018f0eff */
[----:B------:R-:W-:Y:S01]  /*4db60*/  LEA.HI.X.SX32 R7, R5, R2, 0x1, P4 ;  /* 0x0000000205077211 */ /* 0x000fe200020f0eff */
[----:B------:R1:W-:Y:S01]  /*4db70*/  STL [R1+0x3654], R11 ;  /* 0x0036540b01007387 */ /* 0x0003e20000100800 */
[C---:B------:R-:W-:Y:S01]  /*4db80*/  IMAD.SHL.U32 R5, R4.reuse, 0x2, RZ ;  /* 0x0000000204057824 */ /* 0x040fe200078e00ff */
[----:B0-----:R-:W-:-:S05]  /*4db90*/  LEA R12, P5, R4, R3, 0x7 ;  /* 0x00000003040c7211 */ /* 0x001fca00078a38ff */
[----:B------:R-:W-:Y:S01]  /*4dba0*/  STL [R1+0x3480], R12 ;  /* 0x0034800c01007387 */ /* 0x000fe20000100800 */
[----:B-1----:R-:W-:-:S03]  /*4dbb0*/  LEA R11, P0, R4, R3, 0x6 ;  /* 0x00000003040b7211 */ /* 0x002fc600078030ff */
[----:B------:R0:W-:Y:S04]  /*4dbc0*/  STL [R1+0x337c], R10 ;  /* 0x00337c0a01007387 */ /* 0x0001e80000100800 */
[----:B------:R-:W-:Y:S04]  /*4dbd0*/  STL [R1+0x3580], R11 ;  /* 0x0035800b01007387 */ /* 0x000fe80000100800 */
[----:B------:R1:W-:Y:S01]  /*4dbe0*/  STL [R1+0x34fc], R9 ;  /* 0x0034fc0901007387 */ /* 0x0003e20000100800 */
[----:B0-----:R-:W-:-:S05]  /*4dbf0*/  LEA R10, P1, R4, R3, 0x5 ;  /* 0x00000003040a7211 */ /* 0x001fca00078228ff */
[----:B------:R-:W-:Y:S01]  /*4dc00*/  STL [R1+0x3600], R10 ;  /* 0x0036000a01007387 */ /* 0x000fe20000100800 */
[----:B-1----:R-:W-:-:S03]  /*4dc10*/  LEA R9, P3, R4, R3, 0x4 ;  /* 0x0000000304097211 */ /* 0x002fc600078620ff */
[----:B------:R0:W-:Y:S04]  /*4dc20*/  STL [R1+0x35bc], R8 ;  /* 0x0035bc0801007387 */ /* 0x0001e80000100800 */
[----:B------:R-:W-:Y:S04]  /*4dc30*/  STL [R1+0x3640], R9 ;  /* 0x0036400901007387 */ /* 0x000fe80000100800 */
[----:B------:R1:W-:Y:S01]  /*4dc40*/  STL [R1+0x361c], R7 ;  /* 0x00361c0701007387 */ /* 0x0003e20000100800 */
[----:B0-----:R-:W-:-:S05]  /*4dc50*/  LEA R8, P4, R4, R3, 0x3 ;  /* 0x0000000304087211 */ /* 0x001fca00078818ff */
[----:B------:R0:W-:Y:S01]  /*4dc60*/  STL [R1+0x3660], R8 ;  /* 0x0036600801007387 */ /* 0x0001e20000100800 */
[----:B-1----:R-:W-:Y:S01]  /*4dc70*/  IMAD R7, R4, 0x3, RZ ;  /* 0x0000000304077824 */ /* 0x002fe200078e02ff */
[----:B0-----:R-:W-:Y:S01]  /*4dc80*/  LEA.HI.X.SX32 R8, R6, R2, 0x1, P2 ;  /* 0x0000000206087211 */ /* 0x001fe200010f0eff */
[C---:B------:R-:W-:Y:S01]  /*4dc90*/  IMAD.SHL.U32 R6, R4.reuse, 0x40, RZ ;  /* 0x0000004004067824 */ /* 0x040fe200078e00ff */
[----:B------:R-:W-:-:S03]  /*4dca0*/  LEA R9, P2, R4, R3, 0x2 ;  /* 0x0000000304097211 */ /* 0x000fc600078410ff */
[----:B------:R0:W-:Y:S01]  /*4dcb0*/  STL [R1+0x364c], R8 ;  /* 0x00364c0801007387 */ /* 0x0001e20000100800 */
[----:B------:R-:W-:-:S03]  /*4dcc0*/  LEA.HI.X.SX32 R6, R6, R2, 0x1, P5 ;  /* 0x0000000206067211 */ /* 0x000fc600028f0eff */
[----:B------:R1:W-:Y:S01]  /*4dcd0*/  STL [R1+0x3670], R9 ;  /* 0x0036700901007387 */ /* 0x0003e20000100800 */
[-C--:B0-----:R-:W-:Y:S02]  /*4dce0*/  LEA.HI.X.SX32 R8, R7, R2.reuse, 0x1, P6 ;  /* 0x0000000207087211 */ /* 0x081fe400030f0eff */
[C---:B------:R-:W-:Y:S01]  /*4dcf0*/  IADD3 R7, P6, R5.reuse, R3, RZ ;  /* 0x0000000305077210 */ /* 0x040fe20007fde0ff */
[----:B-1----:R-:W-:Y:S02]  /*4dd00*/  IMAD.SHL.U32 R9, R4, 0x20, RZ ;  /* 0x0000002004097824 */ /* 0x002fe400078e00ff */
[----:B------:R0:W-:Y:S01]  /*4dd10*/  STL [R1+0x3664], R8 ;  /* 0x0036640801007387 */ /* 0x0001e20000100800 */
[-C--:B------:R-:W-:Y:S01]  /*4dd20*/  LEA.HI.X.SX32 R5, R5, R2.reuse, 0x1, P2 ;  /* 0x0000000205057211 */ /* 0x080fe200010f0eff */
[----:B------:R-:W1:Y:S02]  /*4dd30*/  LDC R3, c[0x0][0x23c] ;  /* 0x00008f00ff037b82 */ /* 0x000e640000000800 */
[----:B------:R2:W-:Y:S01]  /*4dd40*/  STL [R1+0x3678], R7 ;  /* 0x0036780701007387 */ /* 0x0005e20000100800 */
[----:B------:R-:W-:-:S03]  /*4dd50*/  LEA.HI.X.SX32 R9, R9, R2, 0x1, P0 ;  /* 0x0000000209097211 */ /* 0x000fc600000f0eff */
[----:B------:R3:W-:Y:S01]  /*4dd60*/  STL [R1+0x347c], R6 ;  /* 0x00347c0601007387 */ /* 0x0007e20000100800 */
[----:B0-----:R-:W-:-:S03]  /*4dd70*/  IMAD.SHL.U32 R8, R4, 0x10, RZ ;  /* 0x0000001004087824 */ /* 0x001fc600078e00ff */
[----:B------:R-:W-:Y:S01]  /*4dd80*/  STL [R1+0x357c], R9 ;  /* 0x00357c0901007387 */ /* 0x000fe20000100800 */
[----:B--2---:R-:W-:Y:S01]  /*4dd90*/  IMAD.SHL.U32 R7, R4, 0x8, RZ ;  /* 0x0000000804077824 */ /* 0x004fe200078e00ff */
[----:B------:R-:W-:Y:S01]  /*4dda0*/  LEA.HI.X.SX32 R8, R8, R2, 0x1, P1 ;  /* 0x0000000208087211 */ /* 0x000fe200008f0eff */
[----:B---3--:R-:W-:-:S03]  /*4ddb0*/  IMAD.SHL.U32 R6, R4, 0x4, RZ ;  /* 0x0000000404067824 */ /* 0x008fc600078e00ff */
[-C--:B------:R-:W-:Y:S01]  /*4ddc0*/  LEA.HI.X.SX32 R7, R7, R2.reuse, 0x1, P3 ;  /* 0x0000000207077211 */ /* 0x080fe200018f0eff */
[----:B------:R-:W-:Y:S01]  /*4ddd0*/  STL [R1+0x35fc], R8 ;  /* 0x0035fc0801007387 */ /* 0x000fe20000100800 */
[-C--:B------:R-:W-:Y:S02]  /*4dde0*/  LEA.HI.X.SX32 R4, R4, R2.reuse, 0x1, P6 ;  /* 0x0000000204047211 */ /* 0x080fe400030f0eff */
[----:B------:R-:W-:Y:S01]  /*4ddf0*/  LEA.HI.X.SX32 R6, R6, R2, 0x1, P4 ;  /* 0x0000000206067211 */ /* 0x000fe200020f0eff */
[----:B------:R-:W-:Y:S01]  /*4de00*/  STL [R1+0x363c], R7 ;  /* 0x00363c0701007387 */ /* 0x000fe20000100800 */
[----:B-1----:R-:W-:-:S03]  /*4de10*/  IMAD.SHL.U32 R3, R3, 0x80, RZ ;  /* 0x0000008003037824 */ /* 0x002fc600078e00ff */
[----:B------:R-:W-:Y:S01]  /*4de20*/  STL [R1+0x365c], R6 ;  /* 0x00365c0601007387 */ /* 0x000fe20000100800 */
[----:B------:R-:W-:-:S03]  /*4de30*/  IMAD.SHL.U32 R3, R3, 0x2, RZ ;  /* 0x0000000203037824 */ /* 0x000fc600078e00ff */
[----:B------:R0:W-:Y:S04]  /*4de40*/  STL [R1+0x366c], R5 ;  /* 0x00366c0501007387 */ /* 0x0001e80000100800 */
[----:B------:R-:W-:Y:S04]  /*4de50*/  STL [R1+0xc3c], RZ ;  /* 0x000c3cff01007387 */ /* 0x000fe80000100800 */
[----:B------:R1:W-:Y:S04]  /*4de60*/  STL [R1+0x3674], R4 ;  /* 0x0036740401007387 */ /* 0x0003e80000100800 */
[----:B------:R2:W-:Y:S04]  /*4de70*/  STL [R1+0xbf0], RZ ;  /* 0x000bf0ff01007387 */ /* 0x0005e80000100800 */
        /* <DEDUP_REMOVED lines=125> */
[----:B------:R2:W-:Y:S01]  /*4e650*/  STL [R1+0xa48], RZ ;  /* 0x000a48ff01007387 */ /* 0x0005e20000100800 */
[----:B0-----:R-:W0:Y:S03]  /*4e660*/  S2R R5, SR_TID.X ;  /* 0x0000000000057919 */ /* 0x001e260000002100 */
[----:B------:R2:W-:Y:S04]  /*4e670*/  STL [R1+0xa4c], RZ ;  /* 0x000a4cff01007387 */ /* 0x0005e80000100800 */
[----:B------:R2:W-:Y:S04]  /*4e680*/  STL [R1+0xa30], RZ ;  /* 0x000a30ff01007387 */ /* 0x0005e80000100800 */
[----:B------:R2:W-:Y:S04]  /*4e690*/  STL [R1+0xa34], RZ ;  /* 0x000a34ff01007387 */ /* 0x0005e80000100800 */
[----:B------:R2:W-:Y:S04]  /*4e6a0*/  STL [R1+0xa38], RZ ;  /* 0x000a38ff01007387 */ /* 0x0005e80000100800 */
[----:B------:R2:W-:Y:S01]  /*4e6b0*/  STL [R1+0xa3c], RZ ;  /* 0x000a3cff01007387 */ /* 0x0005e20000100800 */
[----:B------:R-:W3:Y:S03]  /*4e6c0*/  S2R R2, SR_TID.X ;  /* 0x0000000000027919 */ /* 0x000ee60000002100 */
[----:B------:R2:W-:Y:S04]  /*4e6d0*/  STL [R1+0xa20], RZ ;  /* 0x000a20ff01007387 */ /* 0x0005e80000100800 */
[----:B------:R2:W-:Y:S01]  /*4e6e0*/  STL [R1+0xa24], RZ ;  /* 0x000a24ff01007387 */ /* 0x0005e20000100800 */
[----:B0-----:R-:W-:-:S03]  /*4e6f0*/  LOP3.LUT R6, R5, 0x7, RZ, 0xc0, !PT ;  /* 0x0000000705067812 */ /* 0x001fc600078ec0ff */
[----:B------:R2:W-:Y:S02]  /*4e700*/  STL [R1+0xa28], RZ ;  /* 0x000a28ff01007387 */ /* 0x0005e40000100800 */
[----:B------:R-:W-:Y:S01]  /*4e710*/  IMAD R7, R6, 0x90, RZ ;  /* 0x0000009006077824 */ /* 0x000fe200078e02ff */
[C---:B------:R-:W-:Y:S01]  /*4e720*/  SHF.L.U32 R6, R5.reuse, 0x6, RZ ;  /* 0x0000000605067819 */ /* 0x040fe200000006ff */
[----:B------:R2:W-:Y:S01]  /*4e730*/  STL [R1+0xa2c], RZ ;  /* 0x000a2cff01007387 */ /* 0x0005e20000100800 */
[----:B------:R-:W-:-:S03]  /*4e740*/  IMAD.SHL.U32 R5, R5, 0x2, RZ ;  /* 0x0000000205057824 */ /* 0x000fc600078e00ff */
[----:B------:R2:W-:Y:S02]  /*4e750*/  STL [R1+0xa10], RZ ;  /* 0x000a10ff01007387 */ /* 0x0005e40000100800 */
[----:B------:R-:W-:Y:S02]  /*4e760*/  LOP3.LUT R5, R7, 0x10, R5, 0x78, !PT ;  /* 0x0000001007057812 */ /* 0x000fe400078e7805 */
[----:B------:R2:W-:Y:S02]  /*4e770*/  STL [R1+0xa14], RZ ;  /* 0x000a14ff01007387 */ /* 0x0005e40000100800 */
[----:B------:R-:W-:Y:S02]  /*4e780*/  LOP3.LUT R5, R5, 0x400, R6, 0xf8, !PT ;  /* 0x0000040005057812 */ /* 0x000fe400078ef806 */
[----:B------:R2:W-:Y:S04]  /*4e790*/  STL [R1+0xa18], RZ ;  /* 0x000a18ff01007387 */ /* 0x0005e80000100800 */
[----:B------:R2:W-:Y:S01]  /*4e7a0*/  STL [R1+0xa1c], RZ ;  /* 0x000a1cff01007387 */ /* 0x0005e20000100800 */
[----:B---3--:R-:W-:-:S03]  /*4e7b0*/  LOP3.LUT R2, R2, 0x3f, RZ, 0xc0, !PT ;  /* 0x0000003f02027812 */ /* 0x008fc600078ec0ff */
[----:B------:R2:W-:Y:S02]  /*4e7c0*/  STL [R1+0xa00], RZ ;  /* 0x000a00ff01007387 */ /* 0x0005e40000100800 */
[----:B------:R-:W-:Y:S02]  /*4e7d0*/  IMAD.SHL.U32 R2, R2, 0x2, RZ ;  /* 0x0000000202027824 */ /* 0x000fe400078e00ff */
[----:B------:R2:W-:Y:S03]  /*4e7e0*/  STL [R1+0xa04], RZ ;  /* 0x000a04ff01007387 */ /* 0x0005e60000100800 */
[C---:B-1----:R-:W-:Y:S01]  /*4e7f0*/  LOP3.LUT R4, R2.reuse, 0x10, RZ, 0x3c, !PT ;  /* 0x0000001002047812 */ /* 0x042fe200078e3cff */
[----:B------:R2:W-:Y:S01]  /*4e800*/  STL [R1+0xa08], RZ ;  /* 0x000a08ff01007387 */ /* 0x0005e20000100800 */
[C---:B------:R-:W-:Y:S02]  /*4e810*/  LOP3.LUT R4, R2.reuse, 0x30, RZ, 0x3c, !PT ;  /* 0x0000003002047812 */ /* 0x040fe400078e3cff */
[C---:B------:R-:W-:Y:S01]  /*4e820*/  LOP3.LUT R4, R2.reuse, 0x40, RZ, 0x3c, !PT ;  /* 0x0000004002047812 */ /* 0x040fe200078e3cff */
[----:B------:R2:W-:Y:S01]  /*4e830*/  STL [R1+0xa0c], RZ ;  /* 0x000a0cff01007387 */ /* 0x0005e20000100800 */
[----:B------:R-:W-:-:S02]  /*4e840*/  LOP3.LUT R4, R2, 0x50, RZ, 0x3c, !PT ;  /* 0x0000005002047812 */ /* 0x000fc400078e3cff */
[C---:B------:R-:W-:Y:S01]  /*4e850*/  LOP3.LUT R6, R2.reuse, 0x60, RZ, 0x3c, !PT ;  /* 0x0000006002067812 */ /* 0x040fe200078e3cff */
[----:B------:R2:W-:Y:S01]  /*4e860*/  STL [R1+0x9e0], RZ ;  /* 0x0009e0ff01007387 */ /* 0x0005e20000100800 */
[C---:B------:R-:W-:Y:S02]  /*4e870*/  LOP3.LUT R4, R5.reuse, 0x20, RZ, 0x3c, !PT ;  /* 0x0000002005047812 */ /* 0x040fe400078e3cff */
[C---:B------:R-:W-:Y:S01]  /*4e880*/  LOP3.LUT R6, R5.reuse, 0x40, RZ, 0x3c, !PT ;  /* 0x0000004005067812 */ /* 0x040fe200078e3cff */
[----:B------:R2:W-:Y:S01]  /*4e890*/  STL [R1+0x9e4], RZ ;  /* 0x0009e4ff01007387 */ /* 0x0005e20000100800 */
[C---:B------:R-:W-:Y:S02]  /*4e8a0*/  LOP3.LUT R8, R2.reuse, 0x20, RZ, 0x3c, !PT ;  /* 0x0000002002087812 */ /* 0x040fe400078e3cff */
[----:B------:R-:W-:Y:S01]  /*4e8b0*/  LOP3.LUT R7, R2, 0x70, RZ, 0x3c, !PT ;  /* 0x0000007002077812 */ /* 0x000fe200078e3cff */
[----:B------:R2:W-:Y:S01]  /*4e8c0*/  STL [R1+0x9e8], RZ ;  /* 0x0009e8ff01007387 */ /* 0x0005e20000100800 */
[----:B------:R-:W-:-:S02]  /*4e8d0*/  LOP3.LUT R5, R5, 0x60, RZ, 0x3c, !PT ;  /* 0x0000006005057812 */ /* 0x000fc400078e3cff */
[----:B------:R-:W-:Y:S01]  /*4e8e0*/  LOP3.LUT R4, R28, 0x40, RZ, 0x3c, !PT ;  /* 0x000000401c047812 */ /* 0x000fe200078e3cff */
        /* <DEDUP_REMOVED lines=12> */
[----:B------:R2:W-:Y:S02]  /*4e9b0*/  STL [R1+0x9bc], RZ ;  /* 0x0009bcff01007387 */ /* 0x0005e40000100800 */
.L_x_1:
[----:B-----5:R-:W3:Y:S01]  /*4e9c0*/  LDL R5, [R1+0x9f8] ;  /* 0x0009f80001057983 */ /* 0x020ee20000100800 */
[----:B------:R-:W0:Y:S03]  /*4e9d0*/  LDC R6, c[0x0][0x230] ;  /* 0x00008c00ff067b82 */ /* 0x000e260000000800 */
[----:B---3--:R1:W-:Y:S04]  /*4e9e0*/  STL [R1+0x4dd0], R5 ;  /* 0x004dd00501007387 */ /* 0x0083e80000100800 */
[----:B------:R-:W3:Y:S04]  /*4e9f0*/  LDL R4, [R1+0x9fc] ;  /* 0x0009fc0001047983 */ /* 0x000ee80000100800 */
[----:B-1----:R-:W0:Y:S04]  /*4ea00*/  LDL R5, [R1+0x16b4] ;  /* 0x0016b40001057983 */ /* 0x002e280000100800 */
[----:B------:R-:W-:Y:S04]  /*4ea10*/  STL [R1+0x4b94], R7 ;  /* 0x004b940701007387 */ /* 0x000fe80000100800 */
        /* <DEDUP_REMOVED lines=139> */
[----:B------:R1:W-:Y:S04]  /*4f2d0*/  STL [R1+0x4dcc], R11 ;  /* 0x004dcc0b01007387 */ /* 0x0003e80000100800 */
        /* <DEDUP_REMOVED lines=574> */
[----:B------:R-:W-:Y:S01]  /*516c0*/  STL [R1+0x4a88], R28 ;  /* 0x004a881c01007387 */ /* 0x000fe20000100800 */
[----:B0-----:R-:W-:-:S03]  /*516d0*/  IMAD R6, R5, -0x80, R6 ;  /* 0xffffff8005067824 */ /* 0x001fc600078e0206 */
[----:B------:R-:W-:Y:S04]  /*516e0*/  STL [R1+0x4a90], R28 ;  /* 0x004a901c01007387 */ /* 0x000fe80000100800 */
[----:B------:R-:W-:Y:S04]  /*516f0*/  STL [R1+0x4a98], R28 ;  /* 0x004a981c01007387 */ /* 0x000fe80000100800 */
[----:B------:R-:W-:Y:S04]  /*51700*/  STL [R1+0x4aa0], R28 ;  /* 0x004aa01c01007387 */ /* 0x000fe80000100800 */
[----:B------:R-:W-:Y:S04]  /*51710*/  STL [R1+0x3ac8], R0 ;  /* 0x003ac80001007387 */ /* 0x000fe80000100800 */
[----:B------:R-:W3:Y:S01]  /*51720*/  LDL.LU R5, [R1+0x4dd0] ;  /* 0x004dd00001057983 */ /* 0x000ee20000300800 */
[----:B------:R-:W-:-:S02]  /*51730*/  ISETP.GT.AND P0, PT, R6, RZ, PT ;  /* 0x000000ff0600720c */ /* 0x000fc40003f04270 */
[----:B-1----:R-:W-:-:S11]  /*51740*/  PRMT R11, RZ, 0x7610, R11 ;  /* 0x00007610ff0b7816 */ /* 0x002fd6000000000b */
[----:B---3--:R-:W3:Y:S01]  /*51750*/  @P0 LDG.E.U16 R11, desc[UR8][R4.64] ;  /* 0x00000008040b0981 */ /* 0x008ee2000c1e1500 */
[----:B------:R-:W-:-:S03]  /*51760*/  ISETP.GT.AND P1, PT, R6, 0x1, PT ;  /* 0x000000010600780c */ /* 0x000fc60003f24270 */
[----:B---3--:R0:W-:Y:S04]  /*51770*/  STL [R1+0x2bc], R11 ;  /* 0x0002bc0b01007387 */ /* 0x0081e80000100800 */
[----:B0-----:R-:W3:Y:S04]  /*51780*/  LDL.LU R11, [R1+0x4dcc] ;  /* 0x004dcc00010b7983 */ /* 0x001ee80000300800 */
[----:B------:R-:W4:Y:S04]  /*51790*/  LDL R4, [R1+0x3674] ;  /* 0x0036740001047983 */ /* 0x000f280000100800 */
[----:B------:R-:W4:Y:S01]  /*517a0*/  LDL R5, [R1+0x3678] ;  /* 0x0036780001057983 */ /* 0x000f220000100800 */
[----:B------:R-:W-:-:S02]  /*517b0*/  PRMT R7, RZ, 0x7610, R7 ;  /* 0x00007610ff077816 */ /* 0x000fc40000000007 */
[----:B----4-:R-:W-:-:S04]  /*517c0*/  @P1 LOP3.LUT R5, R5, R4, RZ, 0x3c, !PT ;  /* 0x0000000405051212 */ /* 0x010fc800078e3cff */
[----:B------:R-:W-:-:S04]  /*517d0*/  @P1 LOP3.LUT R4, R5, R4, RZ, 0x3c, !PT ;  /* 0x0000000405041212 */ /* 0x000fc800078e3cff */
[----:B------:R-:W-:-:S05]  /*517e0*/  @P1 LOP3.LUT R5, R5, R4, RZ, 0x3c, !PT ;  /* 0x0000000405051212 */ /* 0x000fca00078e3cff */
[----:B------:R-:W4:Y:S01]  /*517f0*/  @P1 LDG.E.U16 R7, desc[UR8][R4.64] ;  /* 0x0000000804071981 */ /* 0x000f22000c1e1500 */
[----:B------:R-:W-:-:S03]  /*51800*/  ISETP.GT.AND P2, PT, R6, 0x2, PT ;  /* 0x000000020600780c */ /* 0x000fc60003f44270 */
[----:B----4-:R0:W-:Y:S04]  /*51810*/  STL [R1+0x2b8], R7 ;  /* 0x0002b80701007387 */ /* 0x0101e80000100800 */
[----:B0-----:R-:W4:Y:S04]  /*51820*/  LDL.LU R7, [R1+0x4dc8] ;  /* 0x004dc80001077983 */ /* 0x001f280000300800 */
[----:B------:R-:W2:Y:S04]  /*51830*/  LDL R4, [R1+0x366c] ;  /* 0x00366c0001047983 */ /* 0x000ea80000100800 */
[----:B------:R-:W2:Y:S01]  /*51840*/  LDL R5, [R1+0x3670] ;  /* 0x0036700001057983 */ /* 0x000ea20000100800 */
[----:B---3--:R-:W-:-:S02]  /*51850*/  PRMT R11, RZ, 0x7610, R11 ;  /* 0x00007610ff0b7816 */ /* 0x008fc4000000000b */
[----:B--2---:R-:W-:-:S04]  /*51860*/  @P2 LOP3.LUT R5, R5, R4, RZ, 0x3c, !PT ;  /* 0x0000000405052212 */ /* 0x004fc800078e3cff */
[----:B------:R-:W-:-:S04]  /*51870*/  @P2 LOP3.LUT R4, R5, R4, RZ, 0x3c, !PT ;  /* 0x0000000405042212 */ /* 0x000fc800078e3cff */
[----:B------:R-:W-:-:S05]  /*51880*/  @P2 LOP3.LUT R5, R5, R4, RZ, 0x3c, !PT ;  /* 0x0000000405052212 */ /* 0x000fca00078e3cff */
[----:B------:R-:W2:Y:S01]  /*51890*/  @P2 LDG.E.U16 R11, desc[UR8][R4.64] ;  /* 0x00000008040b2981 */ /* 0x000ea2000c1e1500 */
[----:B------:R-:W-:-:S03]  /*518a0*/  ISETP.GT.AND P3, PT, R6, 0x3, PT ;  /* 0x000000030600780c */ /* 0x000fc60003f64270 */
[----:B--2---:R0:W-:Y:S04]  /*518b0*/  STL [R1+0x2b4], R11 ;  /* 0x0002b40b01007387 */ /* 0x0041e80000100800 */
[----:B0-----:R-:W2:Y:S04]  /*518c0*/  LDL.LU R11, [R1+0x4dc4] ;  /* 0x004dc400010b7983 */ /* 0x001ea80000300800 */
[----:B------:R-:W3:Y:S04]  /*518d0*/  LDL R4, [R1+0x3664] ;  /* 0x0036640001047983 */ /* 0x000ee80000100800 */
[----:B------:R-:W3:Y:S01]  /*518e0*/  LDL R5, [R1+0x3668] ;  /* 0x0036680001057983 */ /* 0x000ee20000100800 */
[----:B----4-:R-:W-:-:S02]  /*518f0*/  PRMT R7, RZ, 0x7610, R7 ;  /* 0x00007610ff077816 */ /* 0x010fc40000000007 */
[----:B---3--:R-:W-:-:S04]  /*51900*/  @P3 LOP3.LUT R5, R5, R4, RZ, 0x3c, !PT ;  /* 0x0000000405053212 */ /* 0x008fc800078e3cff */
[----:B------:R-:W-:-:S04]  /*51910*/  @P3 LOP3.LUT R4, R5, R4, RZ, 0x3c, !PT ;  /* 0x0000000405043212 */ /* 0x000fc800078e3cff */
[----:B------:R-:W-:-:S05]  /*51920*/  @P3 LOP3.LUT R5, R5, R4, RZ, 0x3c, !PT ;  /* 0x0000000405053212 */ /* 0x000fca00078e3cff */
[----:B------:R-:W3:Y:S01]  /*51930*/  @P3 LDG.E.U16 R7, desc[UR8][R4.64] ;  /* 0x0000000804073981 */ /* 0x000ee2000c1e1500 */
[----:B------:R-:W-:-:S03]  /*51940*/  ISETP.GT.AND P0, PT, R6, 0x4, PT ;  /* 0x000000040600780c */ /* 0x000fc60003f04270 */
[----:B---3--:R0:W-:Y:S04]  /*51950*/  STL [R1+0x2b0], R7 ;  /* 0x0002b00701007387 */ /* 0x0081e80000100800 */
[----:B0-----:R-:W3:Y:S04]  /*51960*/  LDL.LU R7, [R1+0x4dc0] ;  /* 0x004dc00001077983 */ /* 0x001ee80000300800 */
[----:B------:R-:W4:Y:S04]  /*51970*/  LDL R4, [R1+0x365c] ;  /* 0x00365c0001047983 */ /* 0x000f280000100800 */
[----:B------:R-:W4:Y:S01]  /*51980*/  LDL R5, [R1+0x3660] ;  /* 0x0036600001057983 */ /* 0x000f220000100800 */
[----:B--2---:R-:W-:-:S02]  /*51990*/  PRMT R11, RZ, 0x7610, R11 ;  /* 0x00007610ff0b7816 */ /* 0x004fc4000000000b */
[----:B----4-:R-:W-:-:S04]  /*519a0*/  @P0 LOP3.LUT R5, R5, R4, RZ, 0x3c, !PT ;  /* 0x0000000405050212 */ /* 0x010fc800078e3cff */
[----:B------:R-:W-:-:S04]  /*519b0*/  @P0 LOP3.LUT R4, R5, R4, RZ, 0x3c, !PT ;  /* 0x0000000405040212 */ /* 0x000fc800078e3cff */
[----:B------:R-:W-:-:S05]  /*519c0*/  @P0 LOP3.LUT R5, R5, R4, RZ, 0x3c, !PT ;  /* 0x0000000405050212 */ /* 0x000fca00078e3cff */
[----:B------:R-:W2:Y:S01]  /*519d0*/  @P0 LDG.E.U16 R11, desc[UR8][R4.64] ;  /* 0x00000008040b0981 */ /* 0x000ea2000c1e1500 */
[----:B------:R-:W-:-:S03]  /*519e0*/  ISETP.GT.AND P1, PT, R6, 0x5, PT ;  /* 0x000000050600780c */ /* 0x000fc60003f24270 */
[----:B--2---:R0:W-:Y:S04]  /*519f0*/  STL [R1+0x2ac], R11 ;  /* 0x0002ac0b01007387 */ /* 0x0041e80000100800 */
[----:B0-----:R-:W2:Y:S04]  /*51a00*/  LDL.LU R11, [R1+0x4dbc] ;  /* 0x004dbc00010b7983 */ /* 0x001ea80000300800 */
[----:B------:R-:W4:Y:S04]  /*51a10*/  LDL R4, [R1+0x3654] ;  /* 0x0036540001047983 */ /* 0x000f280000100800 */
[----:B------:R-:W4:Y:S01]  /*51a20*/  LDL R5, [R1+0x3658] ;  /* 0x0036580001057983 */ /* 0x000f220000100800 */
[----:B---3--:R-:W-:-:S02]  /*51a30*/  PRMT R7, RZ, 0x7610, R7 ;  /* 0x00007610ff077816 */ /* 0x008fc40000000007 */
[----:B----4-:R-:W-:-:S04]  /*51a40*/  @P1 LOP3.LUT R5, R5, R4, RZ, 0x3c, !PT ;  /* 0x0000000405051212 */ /* 0x010fc800078e3cff */
        /* <DEDUP_REMOVED lines=1122> */
[----:B------:R0:W3:Y:S04]  /*56070*/  @P1 LDG.E.U16 R7, desc[UR8][R4.64] ;  /* 0x0000000804071981 */ /* 0x0000e8000c1e1500 */
[----:B------:R-:W0:Y:S04]  /*56080*/  LDL R4, [R1+0x32cc] ;  /* 0x0032cc0001047983 */ /* 0x000e280000100800 */
[----:B------:R-:W0:Y:S01]  /*56090*/  LDL R5, [R1+0x32d0] ;  /* 0x0032d00001057983 */ /* 0x000e220000100800 */
[----:B------:R-:W-:Y:S02]  /*560a0*/  ISETP.GT.AND P0, PT, R6, 0x76, PT ;  /* 0x000000760600780c */ /* 0x000fe40003f04270 */
[----:B------:R-:W-:-:S11]  /*560b0*/  PRMT R9, RZ, 0x7610, R9 ;  /* 0x00007610ff097816 */ /* 0x000fd60000000009 */
[----:B0-----:R-:W-:-:S04]  /*560c0*/  @P0 LOP3.LUT R5, R5, R4, RZ, 0x3c, !PT ;  /* 0x0000000405050212 */ /* 0x001fc800078e3cff */
[----:B------:R-:W-:-:S04]  /*560d0*/  @P0 LOP3.LUT R4, R5, R4, RZ, 0x3c, !PT ;  /* 0x0000000405040212 */ /* 0x000fc800078e3cff */
[----:B------:R-:W-:-:S05]  /*560e0*/  @P0 LOP3.LUT R5, R5, R4, RZ, 0x3c, !PT ;  /* 0x0000000405050212 */ /* 0x000fca00078e3cff */
[----:B------:R-:W4:Y:S04]  /*560f0*/  @P0 LDG.E.U16 R9, desc[UR8][R4.64] ;  /* 0x0000000804090981 */ /* 0x000f28000c1e1500 */
[----:B---3--:R0:W-:Y:S04]  /*56100*/  STL [R1+0xe8], R7 ;  /* 0x0000e80701007387 */ /* 0x0081e80000100800 */
[----:B0-----:R-:W3:Y:S04]  /*56110*/  LDL R7, [R1+0x32b0] ;  /* 0x0032b00001077983 */ /* 0x001ee80000100800 */
[----:B----4-:R0:W-:Y:S04]  /*56120*/  STL [R1+0xe4], R9 ;  /* 0x0000e40901007387 */ /* 0x0101e80000100800 */
[----:B0-----:R-:W4:Y:S04]  /*56130*/  LDL.LU R9, [R1+0x4bf8] ;  /* 0x004bf80001097983 */ /* 0x001f280000300800 */
[----:B------:R-:W3:Y:S04]  /*56140*/  LDL R4, [R1+0x32c4] ;  /* 0x0032c40001047983 */ /* 0x000ee80000100800 */
[----:B------:R-:W3:Y:S01]  /*56150*/  LDL R5, [R1+0x32c8] ;  /* 0x0032c80001057983 */ /* 0x000ee20000100800 */
[----:B------:R-:W-:-:S02]  /*56160*/  ISETP.GT.AND P2, PT, R6, 0x77, PT ;  /* 0x000000770600780c */ /* 0x000fc40003f44270 */
[----:B--2---:R-:W-:-:S11]  /*56170*/  PRMT R11, RZ, 0x7610, R11 ;  /* 0x00007610ff0b7816 */ /* 0x004fd6000000000b */
[----:B---3--:R-:W-:-:S04]  /*56180*/  @P2 LOP3.LUT R5, R5, R4, RZ, 0x3c, !PT ;  /* 0x0000000405052212 */ /* 0x008fc800078e3cff */
        /* <DEDUP_REMOVED lines=23> */
[C---:B------:R-:W-:Y:S02]  /*56300*/  ISETP.GT.AND P4, PT, R6.reuse, 0x7a, PT ;  /* 0x0000007a0600780c */ /* 0x040fe40003f84270 */
[----:B---3--:R-:W-:Y:S01]  /*56310*/  PRMT R9, RZ, 0x7610, R9 ;  /* 0x00007610ff097816 */ /* 0x008fe20000000009 */
[----:B--2---:R0:W-:Y:S04]  /*56320*/  STL [R1+0xd8], R11 ;  /* 0x0000d80b01007387 */ /* 0x0041e80000100800 */
[----:B0-----:R-:W2:Y:S04]  /*56330*/  LDL.LU R11, [R1+0x4bec] ;  /* 0x004bec00010b7983 */ /* 0x001ea80000300800 */
[----:B------:R-:W3:Y:S02]  /*56340*/  LDL R5, [R1+0x32ac] ;  /* 0x0032ac0001057983 */ /* 0x000ee40000100800 */
[----:B------:R-:W-:Y:S01]  /*56350*/  @P4 IMAD.MOV.U32 R4, RZ, RZ, R7 ;  /* 0x000000ffff044224 */ /* 0x000fe200078e0007 */
[----:B------:R-:W-:-:S04]  /*56360*/  ISETP.GT.AND P0, PT, R6, 0x7b, PT ;  /* 0x0000007b0600780c */ /* 0x000fc80003f04270 */
[----:B---3--:R0:W3:Y:S04]  /*56370*/  @P4 LDG.E.U16 R9, desc[UR8][R4.64] ;  /* 0x0000000804094981 */ /* 0x0080e8000c1e1500 */
[----:B------:R-:W0:Y:S04]  /*56380*/  LDL R4, [R1+0x32a4] ;  /* 0x0032a40001047983 */ /* 0x000e280000100800 */
[----:B------:R-:W0:Y:S01]  /*56390*/  LDL R5, [R1+0x32a8] ;  /* 0x0032a80001057983 */ /* 0x000e220000100800 */
[----:B--2---:R-:W-:Y:S01]  /*563a0*/  PRMT R11, RZ, 0x7610, R11 ;  /* 0x00007610ff0b7816 */ /* 0x004fe2000000000b */
[----:B------:R-:W1:Y:S01]  /*563b0*/  S2R R7, SR_TID.X ;  /* 0x0000000000077919 */ /* 0x000e620000002100 */
[----:B0-----:R-:W-:-:S04]  /*563c0*/  @P0 LOP3.LUT R5, R5, R4, RZ, 0x3c, !PT ;  /* 0x0000000405050212 */ /* 0x001fc800078e3cff */
[----:B------:R-:W-:-:S04]  /*563d0*/  @P0 LOP3.LUT R4, R5, R4, RZ, 0x3c, !PT ;  /* 0x0000000405040212 */ /* 0x000fc800078e3cff */
[----:B------:R-:W-:-:S05]  /*563e0*/  @P0 LOP3.LUT R5, R5, R4, RZ, 0x3c, !PT ;  /* 0x0000000405050212 */ /* 0x000fca00078e3cff */
[----:B------:R-:W2:Y:S04]  /*563f0*/  @P0 LDG.E.U16 R11, desc[UR8][R4.64] ;  /* 0x00000008040b0981 */ /* 0x000ea8000c1e1500 */
[----:B---3--:R1:W-:Y:S02]  /*56400*/  STL [R1+0xd4], R9 ;  /* 0x0000d40901007387 */ /* 0x0083e40000100800 */
[C---:B-1----:R-:W-:Y:S02]  /*56410*/  LOP3.LUT R9, R7.reuse, 0x3f, RZ, 0xc0, !PT ;  /* 0x0000003f07097812 */ /* 0x042fe400078ec0ff */
[----:B------:R-:W-:Y:S02]  /*56420*/  LOP3.LUT R7, R7, 0x3f, RZ, 0xc0, !PT ;  /* 0x0000003f07077812 */ /* 0x000fe400078ec0ff */
[----:B------:R-:W-:-:S02]  /*56430*/  LOP3.LUT R9, R9, 0x40, RZ, 0xfc, !PT ;  /* 0x0000004009097812 */ /* 0x000fc400078efcff */
[-C--:B------:R-:W-:Y:S02]  /*56440*/  ISETP.GE.AND P2, PT, R7, R6.reuse, PT ;  /* 0x000000060700720c */ /* 0x080fe40003f46270 */
[----:B------:R-:W-:Y:S02]  /*56450*/  ISETP.GE.AND P3, PT, R9, R6, PT ;  /* 0x000000060900720c */ /* 0x000fe40003f66270 */
[----:B------:R-:W3:Y:S04]  /*56460*/  LDL.LU R9, [R1+0x4be8] ;  /* 0x004be80001097983 */ /* 0x000ee80000300800 */
[----:B------:R-:W4:Y:S04]  /*56470*/  LDL.LU R7, [R1+0x4be4] ;  /* 0x004be40001077983 */ /* 0x000f280000300800 */
[----:B--2---:R0:W-:Y:S04]  /*56480*/  STL [R1+0xd0], R11 ;  /* 0x0000d00b01007387 */ /* 0x0041e80000100800 */
[----:B0-----:R-:W2:Y:S04]  /*56490*/  LDL.LU R11, [R1+0x4be0] ;  /* 0x004be000010b7983 */ /* 0x001ea80000300800 */
[----:B------:R-:W3:Y:S04]  /*564a0*/  LDL R4, [R1+0x329c] ;  /* 0x00329c0001047983 */ /* 0x000ee80000100800 */
[----:B------:R-:W3:Y:S01]  /*564b0*/  LDL R5, [R1+0x32a0] ;  /* 0x0032a00001057983 */ /* 0x000ee20000100800 */
[----:B------:R-:W-:-:S02]  /*564c0*/  ISETP.GT.AND P1, PT, R6, 0x7c, PT ;  /* 0x0000007c0600780c */ /* 0x000fc40003f24270 */
[----:B----4-:R-:W-:-:S11]  /*564d0*/  PRMT R7, RZ, 0x7610, R7 ;  /* 0x00007610ff077816 */ /* 0x010fd60000000007 */
        /* <DEDUP_REMOVED lines=34> */
[----:B---3--:R-:W-:Y:S01]  /*56700*/  PRMT R7, RZ, 0x7610, R7 ;  /* 0x00007610ff077816 */ /* 0x008fe20000000007 */
[----:B------:R-:W-:Y:S06]  /*56710*/  BAR.SYNC.DEFER_BLOCKING 0x0 ;  /* 0x0000000000007b1d */ /* 0x000fec0000010000 */
[----:B--2---:R0:W-:Y:S04]  /*56720*/  STL [R1+0xc0], R11 ;  /* 0x0000c00b01007387 */ /* 0x0041e80000100800 */
[----:B0-----:R-:W2:Y:S04]  /*56730*/  LDL.LU R11, [R1+0x4bd0] ;  /* 0x004bd000010b7983 */ /* 0x001ea80000300800 */
[----:B------:R-:W3:Y:S04]  /*56740*/  LDL R4, [R1+0x327c] ;  /* 0x00327c0001047983 */ /* 0x000ee80000100800 */
[----:B------:R-:W3:Y:S02]  /*56750*/  LDL R5, [R1+0x3280] ;  /* 0x0032800001057983 */ /* 0x000ee40000100800 */
[----:B---3--:R-:W-:-:S04]  /*56760*/  @!P2 LOP3.LUT R5, R5, R4, RZ, 0x3c, !PT ;  /* 0x000000040505a212 */ /* 0x008fc800078e3cff */
[----:B------:R-:W-:-:S04]  /*56770*/  @!P2 LOP3.LUT R4, R5, R4, RZ, 0x3c, !PT ;  /* 0x000000040504a212 */ /* 0x000fc800078e3cff */
[----:B------:R-:W-:-:S05]  /*56780*/  @!P2 LOP3.LUT R5, R5, R4, RZ, 0x3c, !PT ;  /* 0x000000040505a212 */ /* 0x000fca00078e3cff */
[----:B------:R-:W3:Y:S04]  /*56790*/  @!P2 LDG.E.U16 R7, desc[UR8][R4.64] ;  /* 0x000000080407a981 */ /* 0x000ee8000c1e1500 */
[----:B---3--:R0:W-:Y:S04]  /*567a0*/  STL [R1+0xbc], R7 ;  /* 0x0000bc0701007387 */ /* 0x0081e80000100800 */
[----:B0-----:R-:W3:Y:S04]  /*567b0*/  LDL.LU R7, [R1+0x4bcc] ;  /* 0x004bcc0001077983 */ /* 0x001ee80000300800 */
[----:B------:R-:W4:Y:S04]  /*567c0*/  LDL R4, [R1+0x3274] ;  /* 0x0032740001047983 */ /* 0x000f280000100800 */
[----:B------:R-:W4:Y:S01]  /*567d0*/  LDL R5, [R1+0x3278] ;  /* 0x0032780001057983 */ /* 0x000f220000100800 */
[----:B--2---:R-:W-:-:S02]  /*567e0*/  PRMT R11, RZ, 0x7610, R11 ;  /* 0x00007610ff0b7816 */ /* 0x004fc4000000000b */
[----:B----4-:R-:W-:-:S04]  /*567f0*/  @!P3 LOP3.LUT R5, R5, R4, RZ, 0x3c, !PT ;  /* 0x000000040505b212 */ /* 0x010fc800078e3cff */
[----:B------:R-:W-:-:S04]  /*56800*/  @!P3 LOP3.LUT R4, R5, R4, RZ, 0x3c, !PT ;  /* 0x000000040504b212 */ /* 0x000fc800078e3cff */
[----:B------:R-:W-:-:S05]  /*56810*/  @!P3 LOP3.LUT R5, R5, R4, RZ, 0x3c, !PT ;  /* 0x000000040505b212 */ /* 0x000fca00078e3cff */
[----:B------:R-:W2:Y:S04]  /*56820*/  @!P3 LDG.E.U16 R11, desc[UR8][R4.64] ;  /* 0x00000008040bb981 */ /* 0x000ea8000c1e1500 */
[----:B--2---:R0:W-:Y:S04]  /*56830*/  STL [R1+0xb8], R11 ;  /* 0x0000b80b01007387 */ /* 0x0041e80000100800 */
[----:B0-----:R-:W2:Y:S04]  /*56840*/  LDL.LU R11, [R1+0x4bc8] ;  /* 0x004bc800010b7983 */ /* 0x001ea80000300800 */
[----:B------:R-:W4:Y:S04]  /*56850*/  LDL R4, [R1+0x31fc] ;  /* 0x0031fc0001047983 */ /* 0x000f280000100800 */
[----:B------:R-:W4:Y:S01]  /*56860*/  LDL R5, [R1+0x3200] ;  /* 0x0032000001057983 */ /* 0x000f220000100800 */
[----:B---3--:R-:W-:-:S02]  /*56870*/  PRMT R7, RZ, 0x7610, R7 ;  /* 0x00007610ff077816 */ /* 0x008fc40000000007 */
[----:B----4-:R-:W-:-:S04]  /*56880*/  @!P2 LOP3.LUT R5, R5, R4, RZ, 0x3c, !PT ;  /* 0x000000040505a212 */ /* 0x010fc800078e3cff */
        /* <DEDUP_REMOVED lines=124> */
[----:B------:R-:W-:-:S02]  /*57050*/  PRMT R9, RZ, 0x7610, R9 ;  /* 0x00007610ff097816 */ /* 0x000fc40000000009 */
[----:B----4-:R-:W-:-:S04]  /*57060*/  @!P2 LOP3.LUT R5, R5, R4, RZ, 0x3c, !PT ;  /* 0x000000040505a212 */ /* 0x010fc800078e3cff */
[----:B------:R-:W-:-:S04]  /*57070*/  @!P2 LOP3.LUT R4, R5, R4, RZ, 0x3c, !PT ;  /* 0x000000040504a212 */ /* 0x000fc800078e3cff */
[----:B------:R-:W-:-:S05]  /*57080*/  @!P2 LOP3.LUT R5, R5, R4, RZ, 0x3c, !PT ;  /* 0x000000040505a212 */ /* 0x000fca00078e3cff */
[----:B------:R-:W4:Y:S04]  /*57090*/  @!P2 LDG.E.U16 R9, desc[UR8][R4.64] ;  /* 0x000000080409a981 */ /* 0x000f28000c1e1500 */
[----:B----4-:R0:W-:Y:S04]  /*570a0*/  STL [R1+0x7c], R9 ;  /* 0x00007c0901007387 */ /* 0x0101e80000100800 */
[----:B0-----:R-:W4:Y:S04]  /*570b0*/  LDL.LU R9, [R1+0x4b8c] ;  /* 0x004b8c0001097983 */ /* 0x001f280000300800 */
[----:B------:R-:W3:Y:S04]  /*570c0*/  LDL R4, [R1+0x2e8c] ;  /* 0x002e8c0001047983 */ /* 0x000ee80000100800 */
[----:B------:R-:W3:Y:S01]  /*570d0*/  LDL R5, [R1+0x2e90] ;  /* 0x002e900001057983 */ /* 0x000ee20000100800 */
[----:B------:R-:W-:-:S02]  /*570e0*/  PRMT R10, RZ, 0x7610, R10 ;  /* 0x00007610ff0a7816 */ /* 0x000fc4000000000a */
[----:B---3--:R-:W-:-:S04]  /*570f0*/  @!P3 LOP3.LUT R5, R5, R4, RZ, 0x3c, !PT ;  /* 0x000000040505b212 */ /* 0x008fc800078e3cff */
[----:B------:R-:W-:-:S04]  /*57100*/  @!P3 LOP3.LUT R4, R5, R4, RZ, 0x3c, !PT ;  /* 0x000000040504b212 */ /* 0x000fc800078e3cff */
[----:B------:R-:W-:-:S05]  /*57110*/  @!P3 LOP3.LUT R5, R5, R4, RZ, 0x3c, !PT ;  /* 0x000000040505b212 */ /* 0x000fca00078e3cff */
[----:B------:R-:W3:Y:S04]  /*57120*/  @!P3 LDG.E.U16 R10, desc[UR8][R4.64] ;  /* 0x00000008040ab981 */ /* 0x000ee8000c1e1500 */
[----:B---3--:R0:W-:Y:S04]  /*57130*/  STL [R1+0x78], R10 ;  /* 0x0000780a01007387 */ /* 0x0081e80000100800 */
[----:B0-----:R-:W3:Y:S04]  /*57140*/  LDL.LU R10, [R1+0x4b88] ;  /* 0x004b8800010a7983 */ /* 0x001ee80000300800 */
[----:B------:R-:W2:Y:S04]  /*57150*/  LDL R4, [R1+0x2e14] ;  /* 0x002e140001047983 */ /* 0x000ea80000100800 */
[----:B------:R-:W2:Y:S01]  /*57160*/  LDL R5, [R1+0x2e18] ;  /* 0x002e180001057983 */ /* 0x000ea20000100800 */
[----:B------:R-:W-:-:S02]  /*57170*/  PRMT R2, RZ, 0x7610, R2 ;  /* 0x00007610ff027816 */ /* 0x000fc40000000002 */
[----:B--2---:R-:W-:-:S04]  /*57180*/  @!P2 LOP3.LUT R5, R5, R4, RZ, 0x3c, !PT ;  /* 0x000000040505a212 */ /* 0x004fc800078e3cff */
        /* <DEDUP_REMOVED lines=110> */
[----:B------:R0:W2:Y:S04]  /*57870*/  @!P2 LDG.E.U16 R7, desc[UR8][R4.64] ;  /* 0x000000080407a981 */ /* 0x0000a8000c1e1500 */
[----:B------:R-:W0:Y:S04]  /*57880*/  LDL R4, [R1+0x2b0c] ;  /* 0x002b0c0001047983 */ /* 0x000e280000100800 */
[----:B------:R-:W0:Y:S01]  /*57890*/  LDL R5, [R1+0x2b10] ;  /* 0x002b100001057983 */ /* 0x000e220000100800 */
[----:B------:R-:W-:Y:S02]  /*578a0*/  PRMT R17, RZ, 0x7610, R17 ;  /* 0x00007610ff117816 */ /* 0x000fe40000000011 */
[----:B0-----:R-:W-:-:S04]  /*578b0*/  @!P3 LOP3.LUT R5, R5, R4, RZ, 0x3c, !PT ;  /* 0x000000040505b212 */ /* 0x001fc800078e3cff */
[----:B------:R-:W-:-:S04]  /*578c0*/  @!P3 LOP3.LUT R4, R5, R4, RZ, 0x3c, !PT ;  /* 0x000000040504b212 */ /* 0x000fc800078e3cff */
[----:B------:R-:W-:-:S05]  /*578d0*/  @!P3 LOP3.LUT R5, R5, R4, RZ, 0x3c, !PT ;  /* 0x000000040505b212 */ /* 0x000fca00078e3cff */
[----:B------:R-:W4:Y:S04]  /*578e0*/  @!P3 LDG.E.U16 R17, desc[UR8][R4.64] ;  /* 0x000000080411b981 */ /* 0x000f28000c1e1500 */
[----:B--2---:R0:W-:Y:S04]  /*578f0*/  STL [R1+0x44], R7 ;  /* 0x0000440701007387 */ /* 0x0041e80000100800 */
[----:B0-----:R-:W2:Y:S04]  /*57900*/  LDL R7, [R1+0x2998] ;  /* 0x0029980001077983 */ /* 0x001ea80000100800 */
        /* <DEDUP_REMOVED lines=35> */
[----:B------:R-:W3:Y:S01]  /*57b40*/  @!P3 LDG.E.U16 R18, desc[UR8][R4.64] ;  /* 0x000000080412b981 */ /* 0x000ee2000c1e1500 */
[----:B------:R-:W-:-:S03]  /*57b50*/  PRMT R19, RZ, 0x7610, R19 ;  /* 0x00007610ff137816 */ /* 0x000fc60000000013 */
[----:B---3--:R0:W-:Y:S04]  /*57b60*/  STL [R1+0x30], R18 ;  /* 0x0000301201007387 */ /* 0x0081e80000100800 */
[----:B0-----:R-:W3:Y:S04]  /*57b70*/  LDL.LU R18, [R1+0x4b44] ;  /* 0x004b440001127983 */ /* 0x001ee80000300800 */
[----:B------:R-:W2:Y:S01]  /*57b80*/  LDL R5, [R1+0x2994] ;  /* 0x0029940001057983 */ /* 0x000ea20000100800 */
[----:B------:R-:W-:-:S03]  /*57b90*/  @!P2 IMAD.MOV.U32 R4, RZ, RZ, R7 ;  /* 0x000000ffff04a224 */ /* 0x000fc600078e0007 */
[----:B------:R-:W4:Y:S04]  /*57ba0*/  LDL R7, [R1+0x2890] ;  /* 0x0028900001077983 */ /* 0x000f280000100800 */
[----:B--2---:R-:W2:Y:S04]  /*57bb0*/  @!P2 LDG.E.U16 R19, desc[UR8][R4.64] ;  /* 0x000000080413a981 */ /* 0x004ea8000c1e1500 */
[----:B--2---:R0:W-:Y:S04]  /*57bc0*/  STL [R1+0x2c], R19 ;  /* 0x00002c1301007387 */ /* 0x0041e80000100800 */
[----:B0-----:R-:W2:Y:S04]  /*57bd0*/  LDL.LU R19, [R1+0x4b40] ;  /* 0x004b400001137983 */ /* 0x001ea80000300800 */
[----:B------:R-:W3:Y:S04]  /*57be0*/  LDL R4, [R1+0x298c] ;  /* 0x00298c0001047983 */ /* 0x000ee80000100800 */
[----:B------:R-:W3:Y:S01]  /*57bf0*/  LDL R5, [R1+0x2990] ;  /* 0x0029900001057983 */ /* 0x000ee20000100800 */
[----:B------:R-:W-:-:S02]  /*57c00*/  PRMT R11, RZ, 0x7610, R11 ;  /* 0x00007610ff0b7816 */ /* 0x000fc4000000000b */
[----:B---3--:R-:W-:-:S04]  /*57c10*/  @!P3 LOP3.LUT R5, R5, R4, RZ, 0x3c, !PT ;  /* 0x000000040505b212 */ /* 0x008fc800078e3cff */
[----:B------:R-:W-:-:S04]  /*57c20*/  @!P3 LOP3.LUT R4, R5, R4, RZ, 0x3c, !PT ;  /* 0x000000040504b212 */ /* 0x000fc800078e3cff */
[----:B------:R-:W-:-:S05]  /*57c30*/  @!P3 LOP3.LUT R5, R5, R4, RZ, 0x3c, !PT ;  /* 0x000000040505b212 */ /* 0x000fca00078e3cff */
[----:B------:R0:W3:Y:S04]  /*57c40*/  @!P3 LDG.E.U16 R11, desc[UR8][R4.64] ;  /* 0x00000008040bb981 */ /* 0x0000e8000c1e1500 */
[----:B------:R-:W0:Y:S04]  /*57c50*/  LDL R4, [R1+0x2914] ;  /* 0x0029140001047983 */ /* 0x000e280000100800 */
[----:B------:R-:W0:Y:S01]  /*57c60*/  LDL R5, [R1+0x2918] ;  /* 0x0029180001057983 */ /* 0x000e220000100800 */
[----:B------:R-:W-:Y:S02]  /*57c70*/  PRMT R20, RZ, 0x7610, R20 ;  /* 0x00007610ff147816 */ /* 0x000fe40000000014 */
[----:B0-----:R-:W-:-:S04]  /*57c80*/  @!P2 LOP3.LUT R5, R5, R4, RZ, 0x3c, !PT ;  /* 0x000000040505a212 */ /* 0x001fc800078e3cff */
[----:B------:R-:W-:-:S04]  /*57c90*/  @!P2 LOP3.LUT R4, R5, R4, RZ, 0x3c, !PT ;  /* 0x000000040504a212 */ /* 0x000fc800078e3cff */
[----:B------:R-:W-:-:S05]  /*57ca0*/  @!P2 LOP3.LUT R5, R5, R4, RZ, 0x3c, !PT ;  /* 0x000000040505a212 */ /* 0x000fca00078e3cff */
[----:B------:R-:W4:Y:S04]  /*57cb0*/  @!P2 LDG.E.U16 R20, desc[UR8][R4.64] ;  /* 0x000000080414a981 */ /* 0x000f28000c1e1500 */
[----:B---3--:R0:W-:Y:S04]  /*57cc0*/  STL [R1+0x28], R11 ;  /* 0x0000280b01007387 */ /* 0x0081e80000100800 */
[----:B0-----:R-:W3:Y:S04]  /*57cd0*/  LDL R11, [R1+0x2818] ;  /* 0x00281800010b7983 */ /* 0x001ee80000100800 */
[----:B----4-:R0:W-:Y:S04]  /*57ce0*/  STL [R1+0x24], R20 ;  /* 0x0000241401007387 */ /* 0x0101e80000100800 */
[----:B0-----:R-:W4:Y:S04]  /*57cf0*/  LDL.LU R20, [R1+0x4b3c] ;  /* 0x004b3c0001147983 */ /* 0x001f280000300800 */
        /* <DEDUP_REMOVED lines=13> */
[----:B------:R-:W3:Y:S04]  /*57dd0*/  @!P2 LDG.E.U16 R3, desc[UR8][R4.64] ;  /* 0x000000080403a981 */ /* 0x000ee8000c1e1500 */
[----:B--2---:R0:W-:Y:S04]  /*57de0*/  STL [R1+0x20], R9 ;  /* 0x0000200901007387 */ /* 0x0041e80000100800 */
[----:B0-----:R-:W2:Y:S04]  /*57df0*/  LDL R9, [R1+0x2798] ;  /* 0x0027980001097983 */ /* 0x001ea80000100800 */
[----:B---3--:R0:W-:Y:S04]  /*57e00*/  STL [R1+0x1c], R3 ;  /* 0x00001c0301007387 */ /* 0x0081e80000100800 */
[----:B0-----:R-:W3:Y:S04]  /*57e10*/  LDL.LU R3, [R1+0x4b38] ;  /* 0x004b380001037983 */ /* 0x001ee80000300800 */
[----:B------:R-:W4:Y:S01]  /*57e20*/  LDL R5, [R1+0x288c] ;  /* 0x00288c0001057983 */ /* 0x000f220000100800 */
[----:B------:R-:W-:Y:S01]  /*57e30*/  PRMT R6, RZ, 0x7610, R6 ;  /* 0x00007610ff067816 */ /* 0x000fe20000000006 */
[----:B------:R-:W-:Y:S01]  /*57e40*/  @!P3 IMAD.MOV.U32 R4, RZ, RZ, R7 ;  /* 0x000000ffff04b224 */ /* 0x000fe200078e0007 */
[----:B------:R-:W-:Y:S01]  /*57e50*/  PRMT R10, RZ, 0x7610, R10 ;  /* 0x00007610ff0a7816 */ /* 0x000fe2000000000a */
[----:B------:R-:W3:Y:S04]  /*57e60*/  LDL R7, [R1+0x2714] ;  /* 0x0027140001077983 */ /* 0x000ee80000100800 */
[----:B----4-:R0:W4:Y:S04]  /*57e70*/  @!P3 LDG.E.U16 R6, desc[UR8][R4.64] ;  /* 0x000000080406b981 */ /* 0x010128000c1e1500 */
[----:B------:R-:W2:Y:S01]  /*57e80*/  LDL R5, [R1+0x2814] ;  /* 0x0028140001057983 */ /* 0x000ea20000100800 */
[----:B0-----:R-:W-:-:S03]  /*57e90*/  @!P2 IMAD.MOV.U32 R4, RZ, RZ, R11 ;  /* 0x000000ffff04a224 */ /* 0x001fc600078e000b */
[----:B----4-:R0:W-:Y:S01]  /*57ea0*/  STL [R1+0x18], R6 ;  /* 0x0000180601007387 */ /* 0x0101e20000100800 */
[----:B------:R-:W-:-:S03]  /*57eb0*/  PRMT R2, RZ, 0x7610, R2 ;  /* 0x00007610ff027816 */ /* 0x000fc60000000002 */
[----:B------:R-:W4:Y:S04]  /*57ec0*/  LDL R11, [R1+0x270c] ;  /* 0x00270c00010b7983 */ /* 0x000f280000100800 */
[----:B--2---:R1:W2:Y:S04]  /*57ed0*/  @!P2 LDG.E.U16 R10, desc[UR8][R4.64] ;  /* 0x00000008040aa981 */ /* 0x0042a8000c1e1500 */
[----:B0-----:R-:W3:Y:S04]  /*57ee0*/  LDL R6, [R1+0x2718] ;  /* 0x0027180001067983 */ /* 0x001ee80000100800 */
[----:B------:R-:W1:Y:S04]  /*57ef0*/  LDL R4, [R1+0x280c] ;  /* 0x00280c0001047983 */ /* 0x000e680000100800 */
[----:B------:R-:W1:Y:S02]  /*57f00*/  LDL R5, [R1+0x2810] ;  /* 0x0028100001057983 */ /* 0x000e640000100800 */
[----:B-1----:R-:W-:-:S04]  /*57f10*/  @!P3 LOP3.LUT R5, R5, R4, RZ, 0x3c, !PT ;  /* 0x000000040505b212 */ /* 0x002fc800078e3cff */
[----:B------:R-:W-:-:S04]  /*57f20*/  @!P3 LOP3.LUT R4, R5, R4, RZ, 0x3c, !PT ;  /* 0x000000040504b212 */ /* 0x000fc800078e3cff */
[----:B------:R-:W-:-:S05]  /*57f30*/  @!P3 LOP3.LUT R5, R5, R4, RZ, 0x3c, !PT ;  /* 0x000000040505b212 */ /* 0x000fca00078e3cff */
[----:B------:R-:W4:Y:S04]  /*57f40*/  @!P3 LDG.E.U16 R2, desc[UR8][R4.64] ;  /* 0x000000080402b981 */ /* 0x000f28000c1e1500 */
[----:B--2---:R0:W-:Y:S04]  /*57f50*/  STL [R1+0x14], R10 ;  /* 0x0000140a01007387 */ /* 0x0041e80000100800 */
[----:B0-----:R-:W2:Y:S04]  /*57f60*/  LDL R10, [R1+0x2710] ;  /* 0x00271000010a7983 */ /* 0x001ea80000100800 */
[----:B----4-:R-:W-:Y:S04]  /*57f70*/  STL [R1+0x10], R2 ;  /* 0x0000100201007387 */ /* 0x010fe80000100800 */
[----:B------:R-:W4:Y:S01]  /*57f80*/  LDL R5, [R1+0x2794] ;  /* 0x0027940001057983 */ /* 0x000f220000100800 */
[----:B------:R-:W-:Y:S01]  /*57f90*/  PRMT R8, RZ, 0x7610, R8 ;  /* 0x00007610ff087816 */ /* 0x000fe20000000008 */
[----:B------:R-:W-:Y:S01]  /*57fa0*/  @!P2 IMAD.MOV.U32 R4, RZ, RZ, R9 ;  /* 0x000000ffff04a224 */ /* 0x000fe200078e0009 */
[----:B------:R-:W-:-:S02]  /*57fb0*/  PRMT R15, RZ, 0x7610, R15 ;  /* 0x00007610ff0f7816 */ /* 0x000fc4000000000f */
[----:B------:R-:W-:Y:S02]  /*57fc0*/  PRMT R14, RZ, 0x7610, R14 ;  /* 0x00007610ff0e7816 */ /* 0x000fe4000000000e */
[----:B------:R-:W-:Y:S01]  /*57fd0*/  PRMT R28, RZ, 0x7610, R28 ;  /* 0x00007610ff1c7816 */ /* 0x000fe2000000001c */
[----:B------:R-:W2:Y:S04]  /*57fe0*/  LDL R9, [R1+0x2694] ;  /* 0x0026940001097983 */ /* 0x000ea80000100800 */
[----:B----4-:R0:W4:Y:S04]  /*57ff0*/  @!P2 LDG.E.U16 R8, desc[UR8][R4.64] ;  /* 0x000000080408a981 */ /* 0x010128000c1e1500 */
[----:B------:R-:W0:Y:S04]  /*58000*/  LDL R4, [R1+0x278c] ;  /* 0x00278c0001047983 */ /* 0x000e280000100800 */
[----:B------:R-:W0:Y:S02]  /*58010*/  LDL R5, [R1+0x2790] ;  /* 0x0027900001057983 */ /* 0x000e240000100800 */
[----:B0-----:R-:W-:-:S04]  /*58020*/  @!P3 LOP3.LUT R5, R5, R4, RZ, 0x3c, !PT ;  /* 0x000000040505b212 */ /* 0x001fc800078e3cff */
[----:B------:R-:W-:-:S04]  /*58030*/  @!P3 LOP3.LUT R4, R5, R4, RZ, 0x3c, !PT ;  /* 0x000000040504b212 */ /* 0x000fc800078e3cff */
[----:B------:R-:W-:-:S05]  /*58040*/  @!P3 LOP3.LUT R5, R5, R4, RZ, 0x3c, !PT ;  /* 0x000000040505b212 */ /* 0x000fca00078e3cff */
[----:B------:R3:W2:Y:S02]  /*58050*/  @!P3 LDG.E.U16 R15, desc[UR8][R4.64] ;  /* 0x00000008040fb981 */ /* 0x0006a4000c1e1500 */
[----:B---3--:R-:W-:Y:S02]  /*58060*/  @!P2 IMAD.MOV.U32 R4, RZ, RZ, R6 ;  /* 0x000000ffff04a224 */ /* 0x008fe400078e0006 */
[----:B------:R-:W-:-:S05]  /*58070*/  @!P2 IMAD.MOV.U32 R5, RZ, RZ, R7 ;  /* 0x000000ffff05a224 */ /* 0x000fca00078e0007 */
[----:B------:R2:W3:Y:S04]  /*58080*/  @!P2 LDG.E.U16 R14, desc[UR8][R4.64] ;  /* 0x00000008040ea981 */ /* 0x0004e8000c1e1500 */
[----:B----4-:R0:W-:Y:S04]  /*58090*/  STL [R1+0xc], R8 ;  /* 0x00000c0801007387 */ /* 0x0101e80000100800 */
[----:B------:R-:W4:Y:S04]  /*580a0*/  LDL R7, [R1+0x268c] ;  /* 0x00268c0001077983 */ /* 0x000f280000100800 */
[----:B------:R-:W4:Y:S01]  /*580b0*/  LDL R6, [R1+0x2690] ;  /* 0x0026900001067983 */ /* 0x000f220000100800 */
[----:B--2---:R-:W-:-:S02]  /*580c0*/  @!P3 IMAD.MOV.U32 R4, RZ, RZ, R10 ;  /* 0x000000ffff04b224 */ /* 0x004fc400078e000a */
[----:B------:R-:W-:Y:S01]  /*580d0*/  @!P3 IMAD.MOV.U32 R5, RZ, RZ, R11 ;  /* 0x000000ffff05b224 */ /* 0x000fe200078e000b */
[----:B0-----:R-:W2:Y:S04]  /*580e0*/  LDL R8, [R1+0x2698] ;  /* 0x0026980001087983 */ /* 0x001ea80000100800 */
[----:B------:R0:W4:Y:S02]  /*580f0*/  @!P3 LDG.E.U16 R28, desc[UR8][R4.64] ;  /* 0x00000008041cb981 */ /* 0x000124000c1e1500 */
[----:B0-----:R-:W-:Y:S01]  /*58100*/  @!P2 IMAD.MOV.U32 R5, RZ, RZ, R9 ;  /* 0x000000ffff05a224 */ /* 0x001fe200078e0009 */
[----:B------:R-:W-:Y:S01]  /*58110*/  PRMT R29, RZ, 0x7610, R29 ;  /* 0x00007610ff1d7816 */ /* 0x000fe2000000001d */
[----:B------:R0:W-:Y:S04]  /*58120*/  STL [R1+0x8], R15 ;  /* 0x0000080f01007387 */ /* 0x0001e80000100800 */
[----:B0-----:R-:W4:Y:S04]  /*58130*/  LDL R15, [R1+0x2614] ;  /* 0x00261400010f7983 */ /* 0x001f280000100800 */
[----:B---3--:R0:W-:Y:S04]  /*58140*/  STL [R1+0x4], R14 ;  /* 0x0000040e01007387 */ /* 0x0081e80000100800 */
[----:B------:R-:W3:Y:S04]  /*58150*/  LDL R11, [R1+0x260c] ;  /* 0x00260c00010b7983 */ /* 0x000ee80000100800 */
[----:B------:R-:W3:Y:S04]  /*58160*/  LDL R10, [R1+0x2610] ;  /* 0x00261000010a7983 */ /* 0x000ee80000100800 */
[----:B0-----:R-:W3:Y:S01]  /*58170*/  LDL R14, [R1+0x2618] ;  /* 0x00261800010e7983 */ /* 0x001ee20000100800 */
[----:B--2---:R-:W-:-:S03]  /*58180*/  @!P2 IMAD.MOV.U32 R4, RZ, RZ, R8 ;  /* 0x000000ffff04a224 */ /* 0x004fc600078e0008 */
[----:B----4-:R-:W-:Y:S04]  /*58190*/  STL [R1+0x4aa4], R28 ;  /* 0x004aa41c01007387 */ /* 0x010fe80000100800 */
[----:B------:R-:W2:Y:S04]  /*581a0*/  LDL R9, [R1+0x2594] ;  /* 0x0025940001097983 */ /* 0x000ea80000100800 */
[----:B------:R-:W4:Y:S04]  /*581b0*/  LDL R8, [R1+0x2598] ;  /* 0x0025980001087983 */ /* 0x000f280000100800 */
[----:B------:R0:W2:Y:S01]  /*581c0*/  @!P2 LDG.E.U16 R29, desc[UR8][R4.64] ;  /* 0x00000008041da981 */ /* 0x0000a2000c1e1500 */
[----:B------:R-:W-:-:S02]  /*581d0*/  PRMT R27, RZ, 0x7610, R27 ;  /* 0x00007610ff1b7816 */ /* 0x000fc4000000001b */
[----:B------:R-:W-:Y:S01]  /*581e0*/  PRMT R26, RZ, 0x7610, R26 ;  /* 0x00007610ff1a7816 */ /* 0x000fe2000000001a */
[----:B0-----:R-:W-:Y:S02]  /*581f0*/  @!P3 IMAD.MOV.U32 R4, RZ, RZ, R6 ;  /* 0x000000ffff04b224 */ /* 0x001fe400078e0006 */
[----:B------:R-:W-:-:S05]  /*58200*/  @!P3 IMAD.MOV.U32 R5, RZ, RZ, R7 ;  /* 0x000000ffff05b224 */ /* 0x000fca00078e0007 */
[----:B------:R0:W2:Y:S01]  /*58210*/  @!P3 LDG.E.U16 R27, desc[UR8][R4.64] ;  /* 0x00000008041bb981 */ /* 0x0000a2000c1e1500 */
[----:B------:R-:W-:Y:S02]  /*58220*/  PRMT R25, RZ, 0x7610, R25 ;  /* 0x00007610ff197816 */ /* 0x000fe40000000019 */
[----:B------:R-:W-:Y:S01]  /*58230*/  PRMT R24, RZ, 0x7610, R24 ;  /* 0x00007610ff187816 */ /* 0x000fe20000000018 */
[----:B0-----:R-:W-:Y:S02]  /*58240*/  @!P2 IMAD.MOV.U32 R5, RZ, RZ, R15 ;  /* 0x000000ffff05a224 */ /* 0x001fe400078e000f */
[----:B---3--:R-:W-:-:S05]  /*58250*/  @!P2 IMAD.MOV.U32 R4, RZ, RZ, R14 ;  /* 0x000000ffff04a224 */ /* 0x008fca00078e000e */
[----:B------:R0:W3:Y:S02]  /*58260*/  @!P2 LDG.E.U16 R26, desc[UR8][R4.64] ;  /* 0x00000008041aa981 */ /* 0x0000e4000c1e1500 */
[----:B0-----:R-:W-:Y:S02]  /*58270*/  @!P3 IMAD.MOV.U32 R4, RZ, RZ, R10 ;  /* 0x000000ffff04b224 */ /* 0x001fe400078e000a */
[----:B------:R-:W-:-:S05]  /*58280*/  @!P3 IMAD.MOV.U32 R5, RZ, RZ, R11 ;  /* 0x000000ffff05b224 */ /* 0x000fca00078e000b */
[----:B------:R4:W3:Y:S02]  /*58290*/  @!P3 LDG.E.U16 R25, desc[UR8][R4.64] ;  /* 0x000000080419b981 */ /* 0x0008e4000c1e1500 */
[----:B----4-:R-:W-:Y:S02]  /*582a0*/  @!P2 IMAD.MOV.U32 R4, RZ, RZ, R8 ;  /* 0x000000ffff04a224 */ /* 0x010fe400078e0008 */
[----:B--2---:R-:W-:-:S05]  /*582b0*/  @!P2 IMAD.MOV.U32 R5, RZ, RZ, R9 ;  /* 0x000000ffff05a224 */ /* 0x004fca00078e0009 */
[----:B------:R-:W2:Y:S04]  /*582c0*/  @!P2 LDG.E.U16 R24, desc[UR8][R4.64] ;  /* 0x000000080418a981 */ /* 0x000ea8000c1e1500 */
[----:B------:R-:W-:Y:S04]  /*582d0*/  STL [R1+0x4aa8], R29 ;  /* 0x004aa81d01007387 */ /* 0x000fe80000100800 */
[----:B------:R-:W4:Y:S04]  /*582e0*/  LDL R7, [R1+0x258c] ;  /* 0x00258c0001077983 */ /* 0x000f280000100800 */
[----:B------:R-:W4:Y:S04]  /*582f0*/  LDL R6, [R1+0x2590] ;  /* 0x0025900001067983 */ /* 0x000f280000100800 */
[----:B------:R-:W-:Y:S01]  /*58300*/  STL [R1+0x4aac], R27 ;  /* 0x004aac1b01007387 */ /* 0x000fe20000100800 */
[----:B------:R-:W-:-:S03]  /*58310*/  PRMT R23, RZ, 0x7610, R23 ;  /* 0x00007610ff177816 */ /* 0x000fc60000000017 */
[----:B---3--:R-:W-:Y:S04]  /*58320*/  STL [R1+0x4ab0], R26 ;  /* 0x004ab01a01007387 */ /* 0x008fe80000100800 */
[----:B------:R-:W3:Y:S04]  /*58330*/  LDL R11, [R1+0x2514] ;  /* 0x00251400010b7983 */ /* 0x000ee80000100800 */
[----:B------:R-:W3:Y:S04]  /*58340*/  LDL R10, [R1+0x2518] ;  /* 0x00251800010a7983 */ /* 0x000ee80000100800 */
[----:B------:R-:W-:Y:S04]  /*58350*/  STL [R1+0x4ab4], R25 ;  /* 0x004ab41901007387 */ /* 0x000fe80000100800 */
[----:B------:R-:W3:Y:S04]  /*58360*/  LDL R9, [R1+0x250c] ;  /* 0x00250c0001097983 */ /* 0x000ee80000100800 */
[----:B------:R-:W3:Y:S04]  /*58370*/  LDL R8, [R1+0x2510] ;  /* 0x0025100001087983 */ /* 0x000ee80000100800 */
[----:B--2---:R-:W-:Y:S04]  /*58380*/  STL [R1+0x4ab8], R24 ;  /* 0x004ab81801007387 */ /* 0x004fe80000100800 */
[----:B------:R-:W2:Y:S04]  /*58390*/  LDL R15, [R1+0x2494] ;  /* 0x00249400010f7983 */ /* 0x000ea80000100800 */
[----:B------:R-:W2:Y:S01]  /*583a0*/  LDL R14, [R1+0x2498] ;  /* 0x00249800010e7983 */ /* 0x000ea20000100800 */
[----:B----4-:R-:W-:-:S02]  /*583b0*/  @!P3 IMAD.MOV.U32 R4, RZ, RZ, R6 ;  /* 0x000000ffff04b224 */ /* 0x010fc400078e0006 */
[----:B------:R-:W-:Y:S01]  /*583c0*/  @!P3 IMAD.MOV.U32 R5, RZ, RZ, R7 ;  /* 0x000000ffff05b224 */ /* 0x000fe200078e0007 */
[----:B------:R-:W-:Y:S02]  /*583d0*/  PRMT R22, RZ, 0x7610, R22 ;  /* 0x00007610ff167816 */ /* 0x000fe40000000016 */
[----:B------:R-:W-:Y:S02]  /*583e0*/  PRMT R21, RZ, 0x7610, R21 ;  /* 0x00007610ff157816 */ /* 0x000fe40000000015 */
[----:B------:R-:W-:Y:S01]  /*583f0*/  PRMT R17, RZ, 0x7610, R17 ;  /* 0x00007610ff117816 */ /* 0x000fe20000000011 */
[----:B------:R-:W4:Y:S04]  /*58400*/  LDL R7, [R1+0x248c] ;  /* 0x00248c0001077983 */ /* 0x000f280000100800 */
[----:B------:R3:W4:Y:S04]  /*58410*/  @!P3 LDG.E.U16 R23, desc[UR8][R4.64] ;  /* 0x000000080417b981 */ /* 0x000728000c1e1500 */
[----:B------:R-:W4:Y:S01]  /*58420*/  LDL R6, [R1+0x2490] ;  /* 0x0024900001067983 */ /* 0x000f220000100800 */
[----:B---3--:R-:W-:-:S02]  /*58430*/  @!P2 IMAD.MOV.U32 R5, RZ, RZ, R11 ;  /* 0x000000ffff05a224 */ /* 0x008fc400078e000b */
[----:B------:R-:W-:-:S05]  /*58440*/  @!P2 IMAD.MOV.U32 R4, RZ, RZ, R10 ;  /* 0x000000ffff04a224 */ /* 0x000fca00078e000a */
[----:B------:R0:W3:Y:S02]  /*58450*/  @!P2 LDG.E.U16 R22, desc[UR8][R4.64] ;  /* 0x000000080416a981 */ /* 0x0000e4000c1e1500 */
[----:B0-----:R-:W-:Y:S02]  /*58460*/  @!P3 IMAD.MOV.U32 R5, RZ, RZ, R9 ;  /* 0x000000ffff05b224 */ /* 0x001fe400078e0009 */
[----:B------:R-:W-:-:S05]  /*58470*/  @!P3 IMAD.MOV.U32 R4, RZ, RZ, R8 ;  /* 0x000000ffff04b224 */ /* 0x000fca00078e0008 */
[----:B------:R2:W3:Y:S02]  /*58480*/  @!P3 LDG.E.U16 R21, desc[UR8][R4.64] ;  /* 0x000000080415b981 */ /* 0x0004e4000c1e1500 */
[----:B--2---:R-:W-:Y:S02]  /*58490*/  @!P2 IMAD.MOV.U32 R5, RZ, RZ, R15 ;  /* 0x000000ffff05a224 */ /* 0x004fe400078e000f */
[----:B------:R-:W-:-:S05]  /*584a0*/  @!P2 IMAD.MOV.U32 R4, RZ, RZ, R14 ;  /* 0x000000ffff04a224 */ /* 0x000fca00078e000e */
[----:B------:R0:W2:Y:S04]  /*584b0*/  @!P2 LDG.E.U16 R17, desc[UR8][R4.64] ;  /* 0x000000080411a981 */ /* 0x0000a8000c1e1500 */
[----:B----4-:R-:W-:Y:S04]  /*584c0*/  STL [R1+0x4abc], R23 ;  /* 0x004abc1701007387 */ /* 0x010fe80000100800 */
[----:B------:R-:W4:Y:S04]  /*584d0*/  LDL R11, [R1+0x2414] ;  /* 0x00241400010b7983 */ /* 0x000f280000100800 */
[----:B------:R-:W4:Y:S01]  /*584e0*/  LDL R10, [R1+0x2418] ;  /* 0x00241800010a7983 */ /* 0x000f220000100800 */
[----:B------:R-:W-:-:S02]  /*584f0*/  PRMT R13, RZ, 0x7610, R13 ;  /* 0x00007610ff0d7816 */ /* 0x000fc4000000000d */
[----:B0-----:R-:W-:-:S04]  /*58500*/  PRMT R4, RZ, 0x7610, R4 ;  /* 0x00007610ff047816 */ /* 0x001fc80000000004 */
[----:B------:R4:W4:Y:S04]  /*58510*/  @!P3 LDG.E.U16 R13, desc[UR8][R6.64] ;  /* 0x00000008060db981 */ /* 0x000928000c1e1500 */
[----:B---3--:R-:W-:Y:S04]  /*58520*/  STL [R1+0x4ac0], R22 ;  /* 0x004ac01601007387 */ /* 0x008fe80000100800 */
[----:B------:R-:W3:Y:S04]  /*58530*/  LDL R9, [R1+0x240c] ;  /* 0x00240c0001097983 */ /* 0x000ee80000100800 */
[----:B------:R-:W3:Y:S04]  /*58540*/  LDL R8, [R1+0x2410] ;  /* 0x0024100001087983 */ /* 0x000ee80000100800 */
[----:B------:R0:W-:Y:S04]  /*58550*/  STL [R1+0x4ac4], R21 ;  /* 0x004ac41501007387 */ /* 0x0001e80000100800 */
[----:B--2---:R1:W-:Y:S04]  /*58560*/  STL [R1+0x4ac8], R17 ;  /* 0x004ac81101007387 */ /* 0x0043e80000100800 */
[----:B0-----:R-:W2:Y:S04]  /*58570*/  LDL R21, [R1+0x2394] ;  /* 0x0023940001157983 */ /* 0x001ea80000100800 */
[----:B-1----:R-:W2:Y:S01]  /*58580*/  LDL R17, [R1+0x2398] ;  /* 0x0023980001117983 */ /* 0x002ea20000100800 */
[----:B----4-:R-:W-:-:S02]  /*58590*/  @!P2 IMAD.MOV.U32 R6, RZ, RZ, R10 ;  /* 0x000000ffff06a224 */ /* 0x010fc400078e000a */
[----:B------:R-:W-:-:S05]  /*585a0*/  @!P2 IMAD.MOV.U32 R7, RZ, RZ, R11 ;  /* 0x000000ffff07a224 */ /* 0x000fca00078e000b */
[----:B------:R0:W4:Y:S01]  /*585b0*/  @!P2 LDG.E.U16 R4, desc[UR8][R6.64] ;  /* 0x000000080604a981 */ /* 0x000122000c1e1500 */
[----:B------:R-:W-:Y:S02]  /*585c0*/  PRMT R5, RZ, 0x7610, R5 ;  /* 0x00007610ff057816 */ /* 0x000fe40000000005 */
[----:B0-----:R-:W-:-:S04]  /*585d0*/  PRMT R6, RZ, 0x7610, R6 ;  /* 0x00007610ff067816 */ /* 0x001fc80000000006 */
[----:B---3--:R2:W3:Y:S02]  /*585e0*/  @!P3 LDG.E.U16 R5, desc[UR8][R8.64] ;  /* 0x000000080805b981 */ /* 0x0084e4000c1e1500 */
[----:B--2---:R-:W-:Y:S02]  /*585f0*/  @!P2 IMAD.MOV.U32 R9, RZ, RZ, R21 ;  /* 0x000000ffff09a224 */ /* 0x004fe400078e0015 */
[----:B------:R-:W-:-:S05]  /*58600*/  @!P2 IMAD.MOV.U32 R8, RZ, RZ, R17 ;  /* 0x000000ffff08a224 */ /* 0x000fca00078e0011 */
[----:B------:R-:W2:Y:S04]  /*58610*/  @!P2 LDG.E.U16 R6, desc[UR8][R8.64] ;  /* 0x000000080806a981 */ /* 0x000ea8000c1e1500 */
[----:B------:R-:W-:Y:S04]  /*58620*/  STL [R1+0x4acc], R13 ;  /* 0x004acc0d01007387 */ /* 0x000fe80000100800 */
[----:B------:R-:W2:Y:S04]  /*58630*/  LDL R11, [R1+0x238c] ;  /* 0x00238c00010b7983 */ /* 0x000ea80000100800 */
[----:B------:R-:W2:Y:S04]  /*58640*/  LDL R10, [R1+0x2390] ;  /* 0x00239000010a7983 */ /* 0x000ea80000100800 */
[----:B----4-:R0:W-:Y:S04]  /*58650*/  STL [R1+0x4ad0], R4 ;  /* 0x004ad00401007387 */ /* 0x0101e80000100800 */
[----:B------:R-:W4:Y:S04]  /*58660*/  LDL R22, [R1+0x2314] ;  /* 0x0023140001167983 */ /* 0x000f280000100800 */
[----:B------:R-:W4:Y:S04]  /*58670*/  LDL R15, [R1+0x2318] ;  /* 0x00231800010f7983 */ /* 0x000f280000100800 */
[----:B------:R-:W4:Y:S04]  /*58680*/  LDL R14, [R1+0x230c] ;  /* 0x00230c00010e7983 */ /* 0x000f280000100800 */
[----:B0-----:R-:W4:Y:S04]  /*58690*/  LDL R4, [R1+0x2310] ;  /* 0x0023100001047983 */ /* 0x001f280000100800 */
[----:B---3--:R-:W-:Y:S04]  /*586a0*/  STL [R1+0x4ad4], R5 ;  /* 0x004ad40501007387 */ /* 0x008fe80000100800 */
[----:B------:R-:W3:Y:S04]  /*586b0*/  LDL R21, [R1+0x2294] ;  /* 0x0022940001157983 */ /* 0x000ee80000100800 */
[----:B------:R-:W3:Y:S04]  /*586c0*/  LDL R17, [R1+0x2298] ;  /* 0x0022980001117983 */ /* 0x000ee80000100800 */
[----:B--2---:R0:W-:Y:S04]  /*586d0*/  STL [R1+0x4ad8], R6 ;  /* 0x004ad80601007387 */ /* 0x0041e80000100800 */
[----:B------:R-:W2:Y:S04]  /*586e0*/  LDL R13, [R1+0x228c] ;  /* 0x00228c00010d7983 */ /* 0x000ea80000100800 */
[----:B0-----:R-:W2:Y:S01]  /*586f0*/  LDL R6, [R1+0x2290] ;  /* 0x0022900001067983 */ /* 0x001ea20000100800 */
[----:B------:R-:W-:-:S02]  /*58700*/  PRMT R7, RZ, 0x7610, R7 ;  /* 0x00007610ff077816 */ /* 0x000fc40000000007 */
[----:B------:R-:W-:-:S04]  /*58710*/  PRMT R8, RZ, 0x7610, R8 ;  /* 0x00007610ff087816 */ /* 0x000fc80000000008 */
[----:B------:R4:W2:Y:S02]  /*58720*/  @!P3 LDG.E.U16 R7, desc[UR8][R10.64] ;  /* 0x000000080a07b981 */ /* 0x0008a4000c1e1500 */
[----:B----4-:R-:W-:Y:S02]  /*58730*/  @!P2 IMAD.MOV.U32 R10, RZ, RZ, R15 ;  /* 0x000000ffff0aa224 */ /* 0x010fe400078e000f */
[----:B------:R-:W-:-:S05]  /*58740*/  @!P2 IMAD.MOV.U32 R11, RZ, RZ, R22 ;  /* 0x000000ffff0ba224 */ /* 0x000fca00078e0016 */
[----:B------:R0:W4:Y:S01]  /*58750*/  @!P2 LDG.E.U16 R8, desc[UR8][R10.64] ;  /* 0x000000080a08a981 */ /* 0x000122000c1e1500 */
[----:B------:R-:W-:Y:S01]  /*58760*/  PRMT R9, RZ, 0x7610, R9 ;  /* 0x00007610ff097816 */ /* 0x000fe20000000009 */
[----:B------:R-:W-:Y:S02]  /*58770*/  @!P3 IMAD.MOV.U32 R15, RZ, RZ, R14 ;  /* 0x000000ffff0fb224 */ /* 0x000fe400078e000e */
[----:B------:R-:W-:-:S05]  /*58780*/  @!P3 IMAD.MOV.U32 R14, RZ, RZ, R4 ;  /* 0x000000ffff0eb224 */ /* 0x000fca00078e0004 */
[----:B------:R3:W4:Y:S01]  /*58790*/  @!P3 LDG.E.U16 R9, desc[UR8][R14.64] ;  /* 0x000000080e09b981 */ /* 0x000722000c1e1500 */
[----:B0-----:R-:W-:Y:S02]  /*587a0*/  PRMT R10, RZ, 0x7610, R10 ;  /* 0x00007610ff0a7816 */ /* 0x001fe4000000000a */
[----:B------:R-:W-:Y:S01]  /*587b0*/  PRMT R11, RZ, 0x7610, R11 ;  /* 0x00007610ff0b7816 */ /* 0x000fe2000000000b */
[----:B---3--:R-:W-:Y:S02]  /*587c0*/  @!P2 IMAD.MOV.U32 R15, RZ, RZ, R21 ;  /* 0x000000ffff0fa224 */ /* 0x008fe400078e0015 */
[----:B------:R-:W-:-:S05]  /*587d0*/  @!P2 IMAD.MOV.U32 R14, RZ, RZ, R17 ;  /* 0x000000ffff0ea224 */ /* 0x000fca00078e0011 */
[----:B------:R2:W3:Y:S02]  /*587e0*/  @!P2 LDG.E.U16 R10, desc[UR8][R14.64] ;  /* 0x000000080e0aa981 */ /* 0x0004e4000c1e1500 */
[----:B--2---:R-:W-:Y:S02]  /*587f0*/  @!P3 IMAD.MOV.U32 R15, RZ, RZ, R13 ;  /* 0x000000ffff0fb224 */ /* 0x004fe400078e000d */
[----:B------:R-:W-:-:S05]  /*58800*/  @!P3 IMAD.MOV.U32 R14, RZ, RZ, R6 ;  /* 0x000000ffff0eb224 */ /* 0x000fca00078e0006 */
[----:B------:R-:W2:Y:S04]  /*58810*/  @!P3 LDG.E.U16 R11, desc[UR8][R14.64] ;  /* 0x000000080e0bb981 */ /* 0x000ea8000c1e1500 */
[----:B------:R-:W-:Y:S04]  /*58820*/  STL [R1+0x4adc], R7 ;  /* 0x004adc0701007387 */ /* 0x000fe80000100800 */
[----:B----4-:R-:W-:Y:S04]  /*58830*/  STL [R1+0x4ae0], R8 ;  /* 0x004ae00801007387 */ /* 0x010fe80000100800 */
[----:B------:R-:W4:Y:S04]  /*58840*/  LDL R5, [R1+0x2214] ;  /* 0x0022140001057983 */ /* 0x000f280000100800 */
[----:B------:R-:W4:Y:S04]  /*58850*/  LDL R4, [R1+0x2218] ;  /* 0x0022180001047983 */ /* 0x000f280000100800 */
[----:B------:R0:W-:Y:S04]  /*58860*/  STL [R1+0x4ae4], R9 ;  /* 0x004ae40901007387 */ /* 0x0001e80000100800 */
[----:B------:R-:W4:Y:S04]  /*58870*/  LDL R21, [R1+0x220c] ;  /* 0x00220c0001157983 */ /* 0x000f280000100800 */
[----:B------:R-:W4:Y:S04]  /*58880*/  LDL R17, [R1+0x2210] ;  /* 0x0022100001117983 */ /* 0x000f280000100800 */
[----:B---3--:R1:W-:Y:S04]  /*58890*/  STL [R1+0x4ae8], R10 ;  /* 0x004ae80a01007387 */ /* 0x0083e80000100800 */
[----:B------:R-:W3:Y:S04]  /*588a0*/  LDL R13, [R1+0x2194] ;  /* 0x00219400010d7983 */ /* 0x000ee80000100800 */
[----:B0-----:R-:W3:Y:S04]  /*588b0*/  LDL R9, [R1+0x218c] ;  /* 0x00218c0001097983 */ /* 0x001ee80000100800 */
[----:B------:R-:W3:Y:S04]  /*588c0*/  LDL R8, [R1+0x2190] ;  /* 0x0021900001087983 */ /* 0x000ee80000100800 */
[----:B------:R-:W3:Y:S04]  /*588d0*/  LDL R6, [R1+0x2118] ;  /* 0x0021180001067983 */ /* 0x000ee80000100800 */
[----:B-1----:R-:W3:Y:S04]  /*588e0*/  LDL R10, [R1+0x2198] ;  /* 0x00219800010a7983 */ /* 0x002ee80000100800 */
[----:B--2---:R-:W-:Y:S04]  /*588f0*/  STL [R1+0x4aec], R11 ;  /* 0x004aec0b01007387 */ /* 0x004fe80000100800 */
[----:B------:R-:W2:Y:S01]  /*58900*/  LDL R7, [R1+0x2114] ;  /* 0x0021140001077983 */ /* 0x000ea20000100800 */
[----:B----4-:R-:W-:-:S02]  /*58910*/  @!P2 IMAD.MOV.U32 R15, RZ, RZ, R5 ;  /* 0x000000ffff0fa224 */ /* 0x010fc400078e0005 */
[----:B------:R-:W-:Y:S01]  /*58920*/  @!P2 IMAD.MOV.U32 R14, RZ, RZ, R4 ;  /* 0x000000ffff0ea224 */ /* 0x000fe200078e0004 */
[----:B------:R-:W4:Y:S04]  /*58930*/  LDL R5, [R1+0x3aa4] ;  /* 0x003aa40001057983 */ /* 0x000f280000100800 */
[----:B------:R-:W4:Y:S01]  /*58940*/  LDL R4, [R1+0x3aac] ;  /* 0x003aac0001047983 */ /* 0x000f220000100800 */
[----:B------:R-:W-:Y:S02]  /*58950*/  PRMT R12, RZ, 0x7610, R12 ;  /* 0x00007610ff0c7816 */ /* 0x000fe4000000000c */
[----:B------:R-:W-:-:S04]  /*58960*/  PRMT R16, RZ, 0x7610, R16 ;  /* 0x00007610ff107816 */ /* 0x000fc80000000010 */
[----:B------:R0:W4:Y:S01]  /*58970*/  @!P2 LDG.E.U16 R12, desc[UR8][R14.64] ;  /* 0x000000080e0ca981 */ /* 0x000122000c1e1500 */
[----:B------:R-:W-:Y:S01]  /*58980*/  PRMT R18, RZ, 0x7610, R18 ;  /* 0x00007610ff127816 */ /* 0x000fe20000000012 */
[----:B0-----:R-:W-:Y:S02]  /*58990*/  @!P3 IMAD.MOV.U32 R14, RZ, RZ, R17 ;  /* 0x000000ffff0eb224 */ /* 0x001fe400078e0011 */
[----:B------:R-:W-:-:S05]  /*589a0*/  @!P3 IMAD.MOV.U32 R15, RZ, RZ, R21 ;  /* 0x000000ffff0fb224 */ /* 0x000fca00078e0015 */
[----:B------:R3:W4:Y:S01]  /*589b0*/  @!P3 LDG.E.U16 R16, desc[UR8][R14.64] ;  /* 0x000000080e10b981 */ /* 0x000722000c1e1500 */
[----:B------:R-:W-:Y:S02]  /*589c0*/  PRMT R19, RZ, 0x7610, R19 ;  /* 0x00007610ff137816 */ /* 0x000fe40000000013 */
[----:B------:R-:W-:Y:S01]  /*589d0*/  PRMT R20, RZ, 0x7610, R20 ;  /* 0x00007610ff147816 */ /* 0x000fe20000000014 */
[----:B---3--:R-:W-:Y:S02]  /*589e0*/  @!P2 IMAD.MOV.U32 R15, RZ, RZ, R13 ;  /* 0x000000ffff0fa224 */ /* 0x008fe400078e000d */
[----:B------:R-:W-:-:S05]  /*589f0*/  @!P2 IMAD.MOV.U32 R14, RZ, RZ, R10 ;  /* 0x000000ffff0ea224 */ /* 0x000fca00078e000a */
[----:B------:R0:W3:Y:S02]  /*58a00*/  @!P2 LDG.E.U16 R18, desc[UR8][R14.64] ;  /* 0x000000080e12a981 */ /* 0x0000e4000c1e1500 */
[----:B0-----:R-:W-:Y:S01]  /*58a10*/  @!P3 MOV R14, R8 ;  /* 0x00000008000eb202 */ /* 0x001fe20000000f00 */
[----:B------:R-:W-:-:S05]  /*58a20*/  @!P3 IMAD.MOV.U32 R15, RZ, RZ, R9 ;  /* 0x000000ffff0fb224 */ /* 0x000fca00078e0009 */
[----:B------:R0:W3:Y:S02]  /*58a30*/  @!P3 LDG.E.U16 R19, desc[UR8][R14.64] ;  /* 0x000000080e13b981 */ /* 0x0000e4000c1e1500 */
[----:B0-----:R-:W-:Y:S02]  /*58a40*/  @!P2 IMAD.MOV.U32 R14, RZ, RZ, R6 ;  /* 0x000000ffff0ea224 */ /* 0x001fe400078e0006 */
[----:B--2---:R-:W-:-:S05]  /*58a50*/  @!P2 IMAD.MOV.U32 R15, RZ, RZ, R7 ;  /* 0x000000ffff0fa224 */ /* 0x004fca00078e0007 */
[----:B------:R4:W2:Y:S01]  /*58a60*/  @!P2 LDG.E.U16 R20, desc[UR8][R14.64] ;  /* 0x000000080e14a981 */ /* 0x0008a2000c1e1500 */
[----:B------:R-:W-:Y:S01]  /*58a70*/  PRMT R3, RZ, 0x7610, R3 ;  /* 0x00007610ff037816 */ /* 0x000fe20000000003 */
[----:B----4-:R-:W-:Y:S02]  /*58a80*/  @!P3 IMAD.MOV.U32 R15, RZ, RZ, R5 ;  /* 0x000000ffff0fb224 */ /* 0x010fe400078e0005 */
[----:B------:R-:W-:-:S05]  /*58a90*/  @!P3 IMAD.MOV.U32 R14, RZ, RZ, R4 ;  /* 0x000000ffff0eb224 */ /* 0x000fca00078e0004 */
[----:B------:R-:W4:Y:S04]  /*58aa0*/  @!P3 LDG.E.U16 R3, desc[UR8][R14.64] ;  /* 0x000000080e03b981 */ /* 0x000f28000c1e1500 */
[----:B------:R-:W-:Y:S04]  /*58ab0*/  STL [R1+0x4af0], R12 ;  /* 0x004af00c01007387 */ /* 0x000fe80000100800 */
[----:B------:R-:W-:Y:S04]  /*58ac0*/  STL [R1+0x4af4], R16 ;  /* 0x004af41001007387 */ /* 0x000fe80000100800 */
[----:B---3--:R-:W-:Y:S04]  /*58ad0*/  STL [R1+0x4af8], R18 ;  /* 0x004af81201007387 */ /* 0x008fe80000100800 */
[----:B------:R0:W-:Y:S04]  /*58ae0*/  STL [R1+0x4afc], R19 ;  /* 0x004afc1301007387 */ /* 0x0001e80000100800 */
[----:B--2---:R-:W-:Y:S04]  /*58af0*/  STL [R1+0x4b00], R20 ;  /* 0x004b001401007387 */ /* 0x004fe80000100800 */
[----:B0-----:R-:W2:Y:S04]  /*58b00*/  LDL R19, [R1+0x3a9c] ;  /* 0x003a9c0001137983 */ /* 0x001ea80000100800 */
[----:B------:R-:W3:Y:S04]  /*58b10*/  LDL R18, [R1+0x3aa8] ;  /* 0x003aa80001127983 */ /* 0x000ee80000100800 */
[----:B------:R-:W3:Y:S04]  /*58b20*/  LDL.LU R16, [R1+0x2bc] ;  /* 0x0002bc0001107983 */ /* 0x000ee80000300800 */
        /* <DEDUP_REMOVED lines=19> */
[----:B----4-:R-:W-:Y:S04]  /*58c60*/  STL [R1+0x3ad0], R3 ;  /* 0x003ad00301007387 */ /* 0x010fe80000100800 */
        /* <DEDUP_REMOVED lines=59> */
[----:B------:R-:W-:-:S03]  /*59020*/  PRMT R0, RZ, 0x7610, R0 ;  /* 0x00007610ff007816 */ /* 0x000fc60000000000 */
        /* <DEDUP_REMOVED lines=110> */
[----:B--2---:R-:W-:-:S02]  /*59710*/  @!P2 IMAD.MOV.U32 R15, RZ, RZ, R19 ;  /* 0x000000ffff0fa224 */ /* 0x004fc400078e0013 */
[----:B---3--:R-:W-:-:S05]  /*59720*/  @!P2 IMAD.MOV.U32 R14, RZ, RZ, R18 ;  /* 0x000000ffff0ea224 */ /* 0x008fca00078e0012 */
[----:B------:R-:W2:Y:S04]  /*59730*/  @!P2 LDG.E.U16 R0, desc[UR8][R14.64] ;  /* 0x000000080e00a981 */ /* 0x000ea8000c1e1500 */
        /* <DEDUP_REMOVED lines=155> */
[----:B------:R-:W0:Y:S03]  /*5a0f0*/  S2R R2, SR_TID.X ;  /* 0x0000000000027919 */ /* 0x000e260000002100 */
        /* <DEDUP_REMOVED lines=32> */
[----:B0-----:R-:W-:-:S03]  /*5a300*/  LOP3.LUT R2, R2, 0x3f, RZ, 0xc0, !PT ;  /* 0x0000003f02027812 */ /* 0x001fc600078ec0ff */
[----:B------:R-:W-:Y:S04]  /*5a310*/  STL [R1+0x4a7c], R3 ;  /* 0x004a7c0301007387 */ /* 0x000fe80000100800 */
[----:B------:R-:W-:Y:S04]  /*5a320*/  STL [R1+0x4a84], R3 ;  /* 0x004a840301007387 */ /* 0x000fe80000100800 */
[----:B------:R-:W-:Y:S04]  /*5a330*/  STL [R1+0x4a8c], R3 ;  /* 0x004a8c0301007387 */ /* 0x000fe80000100800 */
[----:B------:R-:W-:Y:S04]  /*5a340*/  STL [R1+0x4a94], R3 ;  /* 0x004a940301007387 */ /* 0x000fe80000100800 */
[----:B------:R-:W-:Y:S01]  /*5a350*/  STL [R1+0x4a9c], R3 ;  /* 0x004a9c0301007387 */ /* 0x000fe20000100800 */
[----:B------:R-:W-:-:S03]  /*5a360*/  IMAD.SHL.U32 R2, R2, 0x2, RZ ;  /* 0x0000000202027824 */ /* 0x000fc600078e00ff */
[----:B------:R-:W-:Y:S04]  /*5a370*/  STL [R1+0x4b04], R3 ;  /* 0x004b040301007387 */ /* 0x000fe80000100800 */
[----:B------:R-:W3:Y:S04]  /*5a380*/  LDL.LU R28, [R1+0x238] ;  /* 0x00023800011c7983 */ /* 0x000ee80000300800 */
[----:B------:R-:W-:Y:S04]  /*5a390*/  STL [R1+0x4b0c], R14 ;  /* 0x004b0c0e01007387 */ /* 0x000fe80000100800 */
[----:B------:R-:W-:Y:S04]  /*5a3a0*/  STL [R1+0x4b08], R15 ;  /* 0x004b080f01007387 */ /* 0x000fe80000100800 */
[----:B------:R0:W-:Y:S04]  /*5a3b0*/  STS.U16 [R2+UR4+0x20400], R29 ;  /* 0x0204001d02007988 */ /* 0x0001e80008000404 */
[----:B--2---:R-:W-:Y:S04]  /*5a3c0*/  STL [R1+0x3ad4], R0 ;  /* 0x003ad40001007387 */ /* 0x004fe80000100800 */
[----:B------:R-:W-:Y:S04]  /*5a3d0*/  STL [R1+0x4b10], R0 ;  /* 0x004b100001007387 */ /* 0x000fe80000100800 */
[----:B0-----:R-:W2:Y:S04]  /*5a3e0*/  LDL.LU R29, [R1+0x218] ;  /* 0x00021800011d7983 */ /* 0x001ea80000300800 */
[----:B------:R0:W-:Y:S04]  /*5a3f0*/  STS.U16 [R2+UR4+0x21400], R27 ;  /* 0x0214001b02007988 */ /* 0x0001e80008000404 */
[----:B------:R-:W-:Y:S04]  /*5a400*/  STS.U16 [R2+UR4+0x20000], R16 ;  /* 0x0200001002007988 */ /* 0x000fe80008000404 */
[----:B------:R-:W-:Y:S04]  /*5a410*/  STS.U16 [R2+UR4+0x20800], R12 ;  /* 0x0208000c02007988 */ /* 0x000fe80008000404 */
[----:B------:R-:W-:Y:S04]  /*5a420*/  STS.U16 [R2+UR4+0x20c00], R11 ;  /* 0x020c000b02007988 */ /* 0x000fe80008000404 */
[----:B------:R-:W-:Y:S04]  /*5a430*/  STS.U16 [R2+UR4+0x21000], R10 ;  /* 0x0210000a02007988 */ /* 0x000fe80008000404 */
[----:B------:R-:W-:Y:S04]  /*5a440*/  STS.U16 [R2+UR4+0x21800], R9 ;  /* 0x0218000902007988 */ /* 0x000fe80008000404 */
[----:B------:R-:W-:Y:S04]  /*5a450*/  STS.U16 [R2+UR4+0x21c00], R8 ;  /* 0x021c000802007988 */ /* 0x000fe80008000404 */
[----:B------:R-:W-:Y:S04]  /*5a460*/  STS.U16 [R2+UR4+0x22000], R7 ;  /* 0x0220000702007988 */ /* 0x000fe80008000404 */
[----:B0-----:R-:W4:Y:S04]  /*5a470*/  LDL.LU R27, [R1+0x1f8] ;  /* 0x0001f800011b7983 */ /* 0x001f280000300800 */
[----:B------:R-:W-:Y:S04]  /*5a480*/  STS.U16 [R2+UR4+0x22400], R6 ;  /* 0x0224000602007988 */ /* 0x000fe80008000404 */
[----:B------:R-:W-:Y:S04]  /*5a490*/  STS.U16 [R2+UR4+0x22800], R5 ;  /* 0x0228000502007988 */ /* 0x000fe80008000404 */
[----:B------:R-:W-:Y:S04]  /*5a4a0*/  STS.U16 [R2+UR4+0x22c00], R4 ;  /* 0x022c000402007988 */ /* 0x000fe80008000404 */
[----:B------:R-:W-:Y:S01]  /*5a4b0*/  STS.U16 [R2+UR4+0x23000], R13 ;  /* 0x0230000d02007988 */ /* 0x000fe20008000404 */
[----:B------:R-:W-:-:S03]  /*5a4c0*/  LOP3.LUT R0, R2, 0x10, RZ, 0x3c, !PT ;  /* 0x0000001002007812 */ /* 0x000fc600078e3cff */
[----:B------:R-:W-:Y:S04]  /*5a4d0*/  STS.U16 [R2+UR4+0x23400], R17 ;  /* 0x0234001102007988 */ /* 0x000fe80008000404 */
[----:B------:R-:W-:Y:S04]  /*5a4e0*/  STS.U16 [R2+UR4+0x23800], R21 ;  /* 0x0238001502007988 */ /* 0x000fe80008000404 */
[----:B------:R0:W-:Y:S04]  /*5a4f0*/  STS.U16 [R2+UR4+0x23c00], R22 ;  /* 0x023c001602007988 */ /* 0x0001e80008000404 */
[----:B0-----:R-:W4:Y:S04]  /*5a500*/  LDL.LU R2, [R1+0x1d8] ;  /* 0x0001d80001027983 */ /* 0x001f280000300800 */
[----:B------:R-:W4:Y:S04]  /*5a510*/  LDL.LU R15, [R1+0x1b8] ;  /* 0x0001b800010f7983 */ /* 0x000f280000300800 */
[----:B------:R-:W4:Y:S04]  /*5a520*/  LDL.LU R14, [R1+0x198] ;  /* 0x00019800010e7983 */ /* 0x000f280000300800 */
[----:B------:R-:W-:Y:S04]  /*5a530*/  STS.U16 [R0+UR4+0x20080], R23 ;  /* 0x0200801700007988 */ /* 0x000fe80008000404 */
[----:B------:R-:W4:Y:S04]  /*5a540*/  LDL.LU R3, [R1+0x178] ;  /* 0x0001780001037983 */ /* 0x000f280000300800 */
[----:B------:R-:W-:Y:S04]  /*5a550*/  STS.U16 [R0+UR4+0x20480], R24 ;  /* 0x0204801800007988 */ /* 0x000fe80008000404 */
[----:B------:R-:W4:Y:S04]  /*5a560*/  LDL.LU R20, [R1+0x158] ;  /* 0x0001580001147983 */ /* 0x000f280000300800 */
[----:B------:R-:W-:Y:S04]  /*5a570*/  STS.U16 [R0+UR4+0x20880], R25 ;  /* 0x0208801900007988 */ /* 0x000fe80008000404 */
[----:B------:R-:W4:Y:S04]  /*5a580*/  LDL.LU R19, [R1+0x138] ;  /* 0x0001380001137983 */ /* 0x000f280000300800 */
[----:B------:R-:W-:Y:S04]  /*5a590*/  STS.U16 [R0+UR4+0x20c80], R26 ;  /* 0x020c801a00007988 */ /* 0x000fe80008000404 */
[----:B------:R-:W4:Y:S04]  /*5a5a0*/  LDL.LU R18, [R1+0x118] ;  /* 0x0001180001127983 */ /* 0x000f280000300800 */
[----:B------:R-:W4:Y:S04]  /*5a5b0*/  LDL.LU R16, [R1+0xf8] ;  /* 0x0000f80001107983 */ /* 0x000f280000300800 */
[----:B---3--:R0:W-:Y:S04]  /*5a5c0*/  STS.U16 [R0+UR4+0x21080], R28 ;  /* 0x0210801c00007988 */ /* 0x0081e80008000404 */
[----:B0-----:R-:W3:Y:S04]  /*5a5d0*/  LDL.LU R28, [R1+0xd8] ;  /* 0x0000d800011c7983 */ /* 0x001ee80000300800 */
[----:B------:R-:W3:Y:S04]  /*5a5e0*/  LDL.LU R12, [R1+0x2b4] ;  /* 0x0002b400010c7983 */ /* 0x000ee80000300800 */
[----:B------:R-:W3:Y:S04]  /*5a5f0*/  LDL.LU R11, [R1+0x294] ;  /* 0x00029400010b7983 */ /* 0x000ee80000300800 */
[----:B------:R-:W3:Y:S04]  /*5a600*/  LDL.LU R10, [R1+0x274] ;  /* 0x00027400010a7983 */ /* 0x000ee80000300800 */
[----:B--2---:R0:W-:Y:S04]  /*5a610*/  STS.U16 [R0+UR4+0x21480], R29 ;  /* 0x0214801d00007988 */ /* 0x0041e80008000404 */
[----:B0-----:R-:W2:Y:S04]  /*5a620*/  LDL.LU R29, [R1+0x254] ;  /* 0x00025400011d7983 */ /* 0x001ea80000300800 */
[----:B----4-:R0:W-:Y:S04]  /*5a630*/  STS.U16 [R0+UR4+0x21880], R27 ;  /* 0x0218801b00007988 */ /* 0x0101e80008000404 */
        /* <DEDUP_REMOVED lines=14> */
[----:B0-----:R-:W4:Y:S04]  /*5a720*/  LDL.LU R27, [R1+0x270] ;  /* 0x00027000011b7983 */ /* 0x001f280000300800 */
[----:B------:R0:W-:Y:S02]  /*5a730*/  STS.U16 [R0+UR4+0x21c80], R2 ;  /* 0x021c800200007988 */ /* 0x0001e40008000404 */
[----:B0-----:R-:W0:Y:S02]  /*5a740*/  S2R R2, SR_TID.X ;  /* 0x0000000000027919 */ /* 0x001e240000002100 */
[----:B------:R-:W-:Y:S04]  /*5a750*/  STS.U16 [R0+UR4+0x22080], R15 ;  /* 0x0220800f00007988 */ /* 0x000fe80008000404 */
[----:B------:R-:W-:Y:S04]  /*5a760*/  STS.U16 [R0+UR4+0x22480], R14 ;  /* 0x0224800e00007988 */ /* 0x000fe80008000404 */
[----:B------:R1:W-:Y:S04]  /*5a770*/  STS.U16 [R0+UR4+0x22880], R3 ;  /* 0x0228800300007988 */ /* 0x0003e80008000404 */
[----:B------:R-:W-:Y:S04]  /*5a780*/  STS.U16 [R0+UR4+0x22c80], R20 ;  /* 0x022c801400007988 */ /* 0x000fe80008000404 */
[----:B------:R-:W-:Y:S04]  /*5a790*/  STS.U16 [R0+UR4+0x23080], R19 ;  /* 0x0230801300007988 */ /* 0x000fe80008000404 */
[----:B------:R-:W-:Y:S04]  /*5a7a0*/  STS.U16 [R0+UR4+0x23480], R18 ;  /* 0x0234801200007988 */ /* 0x000fe80008000404 */
[----:B------:R-:W-:Y:S01]  /*5a7b0*/  STS.U16 [R0+UR4+0x23880], R16 ;  /* 0x0238801000007988 */ /* 0x000fe20008000404 */
[----:B0-----:R-:W-:-:S05]  /*5a7c0*/  LOP3.LUT R2, R2, 0x3f, RZ, 0xc0, !PT ;  /* 0x0000003f02027812 */ /* 0x001fca00078ec0ff */
[----:B------:R-:W-:-:S05]  /*5a7d0*/  IMAD.SHL.U32 R2, R2, 0x2, RZ ;  /* 0x0000000202027824 */ /* 0x000fca00078e00ff */
[C---:B-1----:R-:W-:Y:S01]  /*5a7e0*/  LOP3.LUT R3, R2.reuse, 0x20, RZ, 0x3c, !PT ;  /* 0x0000002002037812 */ /* 0x042fe200078e3cff */
[----:B---3--:R0:W-:Y:S04]  /*5a7f0*/  STS.U16 [R0+UR4+0x23c80], R28 ;  /* 0x023c801c00007988 */ /* 0x0081e80008000404 */
[----:B------:R-:W-:Y:S04]  /*5a800*/  STS.U16 [R3+UR4+0x20100], R12 ;  /* 0x0201000c03007988 */ /* 0x000fe80008000404 */
[----:B------:R-:W-:Y:S04]  /*5a810*/  STS.U16 [R3+UR4+0x20500], R11 ;  /* 0x0205000b03007988 */ /* 0x000fe80008000404 */
[----:B------:R-:W-:Y:S04]  /*5a820*/  STS.U16 [R3+UR4+0x20900], R10 ;  /* 0x0209000a03007988 */ /* 0x000fe80008000404 */
[----:B0-----:R-:W3:Y:S01]  /*5a830*/  LDL.LU R28, [R1+0x250] ;  /* 0x00025000011c7983 */ /* 0x001ee20000300800 */
[----:B------:R-:W-:-:S03]  /*5a840*/  LOP3.LUT R0, R2, 0x30, RZ, 0x3c, !PT ;  /* 0x0000003002007812 */ /* 0x000fc600078e3cff */
[----:B--2---:R0:W-:Y:S04]  /*5a850*/  STS.U16 [R3+UR4+0x20d00], R29 ;  /* 0x020d001d03007988 */ /* 0x0041e80008000404 */
[----:B0-----:R-:W2:Y:S04]  /*5a860*/  LDL.LU R29, [R1+0x230] ;  /* 0x00023000011d7983 */ /* 0x001ea80000300800 */
[----:B------:R-:W3:Y:S04]  /*5a870*/  LDL.LU R2, [R1+0x1f0] ;  /* 0x0001f00001027983 */ /* 0x000ee80000300800 */
[----:B----4-:R-:W-:Y:S04]  /*5a880*/  STS.U16 [R3+UR4+0x21100], R9 ;  /* 0x0211000903007988 */ /* 0x010fe80008000404 */
[----:B------:R-:W-:Y:S04]  /*5a890*/  STS.U16 [R3+UR4+0x21500], R8 ;  /* 0x0215000803007988 */ /* 0x000fe80008000404 */
        /* <DEDUP_REMOVED lines=13> */
[----:B---3--:R0:W-:Y:S04]  /*5a970*/  STL [R1+0x4b34], R2 ;  /* 0x004b340201007387 */ /* 0x0081e80000100800 */
[----:B0-----:R-:W3:Y:S04]  /*5a980*/  LDL.LU R2, [R1+0x210] ;  /* 0x0002100001027983 */ /* 0x001ee80000300800 */
        /* <DEDUP_REMOVED lines=8> */
[----:B------:R0:W-:Y:S04]  /*5aa10*/  STS.U16 [R0+UR4+0x20d80], R28 ;  /* 0x020d801c00007988 */ /* 0x0001e80008000404 */
[----:B------:R-:W4:Y:S04]  /*5aa20*/  LDL.LU R11, [R1+0xd0] ;  /* 0x0000d000010b7983 */ /* 0x000f280000300800 */
[----:B0-----:R-:W4:Y:S04]  /*5aa30*/  LDL.LU R28, [R1+0x2ac] ;  /* 0x0002ac00011c7983 */ /* 0x001f280000300800 */
        /* <DEDUP_REMOVED lines=15> */
[----:B--2---:R0:W-:Y:S04]  /*5ab30*/  STS.U16 [R0+UR4+0x21180], R29 ;  /* 0x0211801d00007988 */ /* 0x0041e80008000404 */
[----:B------:R-:W2:Y:S04]  /*5ab40*/  LDL.LU R27, [R1+0x2a8] ;  /* 0x0002a800011b7983 */ /* 0x000ea80000300800 */
[----:B0-----:R-:W2:Y:S04]  /*5ab50*/  LDL.LU R29, [R1+0x288] ;  /* 0x00028800011d7983 */ /* 0x001ea80000300800 */
[----:B---3--:R0:W-:Y:S04]  /*5ab60*/  STS.U16 [R0+UR4+0x21580], R2 ;  /* 0x0215800200007988 */ /* 0x0081e80008000404 */
[----:B0-----:R-:W3:Y:S04]  /*5ab70*/  LDL.LU R2, [R1+0x4b34] ;  /* 0x004b340001027983 */ /* 0x001ee80000300800 */
[----:B---3--:R0:W-:Y:S02]  /*5ab80*/  STS.U16 [R0+UR4+0x21980], R2 ;  /* 0x0219800200007988 */ /* 0x0081e40008000404 */
[----:B0-----:R-:W0:Y:S02]  /*5ab90*/  S2R R2, SR_TID.X ;  /* 0x0000000000027919 */ /* 0x001e240000002100 */
[----:B----4-:R-:W-:Y:S04]  /*5aba0*/  STS.U16 [R0+UR4+0x21d80], R15 ;  /* 0x021d800f00007988 */ /* 0x010fe80008000404 */
[----:B------:R-:W-:Y:S04]  /*5abb0*/  STS.U16 [R0+UR4+0x22180], R14 ;  /* 0x0221800e00007988 */ /* 0x000fe80008000404 */
[----:B------:R1:W-:Y:S04]  /*5abc0*/  STS.U16 [R0+UR4+0x22580], R3 ;  /* 0x0225800300007988 */ /* 0x0003e80008000404 */
[----:B------:R-:W-:Y:S04]  /*5abd0*/  STS.U16 [R0+UR4+0x22980], R20 ;  /* 0x0229801400007988 */ /* 0x000fe80008000404 */
[----:B------:R-:W-:Y:S04]  /*5abe0*/  STS.U16 [R0+UR4+0x22d80], R19 ;  /* 0x022d801300007988 */ /* 0x000fe80008000404 */
[----:B------:R-:W-:Y:S04]  /*5abf0*/  STS.U16 [R0+UR4+0x23180], R18 ;  /* 0x0231801200007988 */ /* 0x000fe80008000404 */
[----:B------:R-:W-:Y:S04]  /*5ac00*/  STS.U16 [R0+UR4+0x23580], R16 ;  /* 0x0235801000007988 */ /* 0x000fe80008000404 */
[----:B------:R-:W-:Y:S04]  /*5ac10*/  STS.U16 [R0+UR4+0x23980], R12 ;  /* 0x0239800c00007988 */ /* 0x000fe80008000404 */
[----:B------:R3:W-:Y:S01]  /*5ac20*/  STS.U16 [R0+UR4+0x23d80], R11 ;  /* 0x023d800b00007988 */ /* 0x0007e20008000404 */
[----:B0-----:R-:W-:-:S05]  /*5ac30*/  LOP3.LUT R2, R2, 0x3f, RZ, 0xc0, !PT ;  /* 0x0000003f02027812 */ /* 0x001fca00078ec0ff */
[----:B------:R-:W-:-:S05]  /*5ac40*/  IMAD.SHL.U32 R2, R2, 0x2, RZ ;  /* 0x0000000202027824 */ /* 0x000fca00078e00ff */
[C---:B-1----:R-:W-:Y:S02]  /*5ac50*/  LOP3.LUT R3, R2.reuse, 0x40, RZ, 0x3c, !PT ;  /* 0x0000004002037812 */ /* 0x042fe400078e3cff */
[----:B---3--:R-:W-:-:S03]  /*5ac60*/  LOP3.LUT R0, R2, 0x50, RZ, 0x3c, !PT ;  /* 0x0000005002007812 */ /* 0x008fc600078e3cff */
[----:B------:R0:W-:Y:S04]  /*5ac70*/  STS.U16 [R3+UR4+0x20200], R28 ;  /* 0x0202001c03007988 */ /* 0x0001e80008000404 */
[----:B0-----:R-:W3:Y:S04]  /*5ac80*/  LDL.LU R28, [R1+0x268] ;  /* 0x00026800011c7983 */ /* 0x001ee80000300800 */
[----:B------:R-:W4:Y:S04]  /*5ac90*/  LDL.LU R2, [R1+0x208] ;  /* 0x0002080001027983 */ /* 0x000f280000300800 */
[----:B----4-:R0:W-:Y:S04]  /*5aca0*/  STL [R1+0x4b2c], R2 ;  /* 0x004b2c0201007387 */ /* 0x0101e80000100800 */
[----:B0-----:R-:W4:Y:S04]  /*5acb0*/  LDL.LU R2, [R1+0x228] ;  /* 0x0002280001027983 */ /* 0x001f280000300800 */
        /* <DEDUP_REMOVED lines=15> */
[----:B----4-:R0:W-:Y:S04]  /*5adb0*/  STL [R1+0x4b30], R2 ;  /* 0x004b300201007387 */ /* 0x0101e80000100800 */
        /* <DEDUP_REMOVED lines=26> */
[----:B------:R1:W-:Y:S04]  /*5af60*/  STS.U16 [R0+UR4+0x20680], R29 ;  /* 0x0206801d00007988 */ /* 0x0003e80008000404 */
[----:B---3--:R3:W-:Y:S04]  /*5af70*/  STS.U16 [R0+UR4+0x20a80], R28 ;  /* 0x020a801c00007988 */ /* 0x0087e80008000404 */
[----:B0-----:R-:W2:Y:S04]  /*5af80*/  LDL.LU R27, [R1+0xe4] ;  /* 0x0000e400011b7983 */ /* 0x001ea80000300800 */
[----:B-1----:R-:W2:Y:S04]  /*5af90*/  LDL.LU R29, [R1+0xc4] ;  /* 0x0000c400011d7983 */ /* 0x002ea80000300800 */
[----:B---3--:R-:W3:Y:S04]  /*5afa0*/  LDL.LU R28, [R1+0x2a0] ;  /* 0x0002a000011c7983 */ /* 0x008ee80000300800 */
[----:B----4-:R0:W-:Y:S04]  /*5afb0*/  STS.U16 [R0+UR4+0x20e80], R2 ;  /* 0x020e800200007988 */ /* 0x0101e80008000404 */
[----:B0-----:R-:W4:Y:S04]  /*5afc0*/  LDL.LU R2, [R1+0x4b30] ;  /* 0x004b300001027983 */ /* 0x001f280000300800 */
[----:B----4-:R0:W-:Y:S04]  /*5afd0*/  STS.U16 [R0+UR4+0x21280], R2 ;  /* 0x0212800200007988 */ /* 0x0101e80008000404 */
[----:B0-----:R-:W4:Y:S04]  /*5afe0*/  LDL.LU R2, [R1+0x4b2c] ;  /* 0x004b2c0001027983 */ /* 0x001f280000300800 */
[----:B----4-:R0:W-:Y:S02]  /*5aff0*/  STS.U16 [R0+UR4+0x21680], R2 ;  /* 0x0216800200007988 */ /* 0x0101e40008000404 */
[----:B0-----:R-:W0:Y:S02]  /*5b000*/  S2R R2, SR_TID.X ;  /* 0x0000000000027919 */ /* 0x001e240000002100 */
[----:B------:R-:W-:Y:S04]  /*5b010*/  STS.U16 [R0+UR4+0x21a80], R15 ;  /* 0x021a800f00007988 */ /* 0x000fe80008000404 */
[----:B------:R-:W-:Y:S04]  /*5b020*/  STS.U16 [R0+UR4+0x21e80], R14 ;  /* 0x021e800e00007988 */ /* 0x000fe80008000404 */
[----:B------:R1:W-:Y:S04]  /*5b030*/  STS.U16 [R0+UR4+0x22280], R3 ;  /* 0x0222800300007988 */ /* 0x0003e80008000404 */
[----:B------:R-:W-:Y:S04]  /*5b040*/  STS.U16 [R0+UR4+0x22680], R20 ;  /* 0x0226801400007988 */ /* 0x000fe80008000404 */
        /* <DEDUP_REMOVED lines=9> */
[----:B----4-:R-:W-:Y:S02]  /*5b0e0*/  LOP3.LUT R0, R2, 0x70, RZ, 0x3c, !PT ;  /* 0x0000007002007812 */ /* 0x010fe400078e3cff */
[----:B------:R-:W4:Y:S04]  /*5b0f0*/  LDL.LU R2, [R1+0x220] ;  /* 0x0002200001027983 */ /* 0x000f280000300800 */
[----:B----4-:R0:W-:Y:S04]  /*5b100*/  STL [R1+0x4b20], R2 ;  /* 0x004b200201007387 */ /* 0x0101e80000100800 */
[----:B0-----:R-:W4:Y:S04]  /*5b110*/  LDL.LU R2, [R1+0x240] ;  /* 0x0002400001027983 */ /* 0x001f280000300800 */
        /* <DEDUP_REMOVED lines=15> */
[----:B--2---:R-:W-:Y:S04]  /*5b210*/  STS.U16 [R3+UR4+0x23700], R26 ;  /* 0x0237001a03007988 */ /* 0x004fe80008000404 */
[----:B------:R-:W-:Y:S04]  /*5b220*/  STS.U16 [R3+UR4+0x23b00], R27 ;  /* 0x023b001b03007988 */ /* 0x000fe80008000404 */
[----:B------:R-:W-:Y:S04]  /*5b230*/  STS.U16 [R3+UR4+0x23f00], R29 ;  /* 0x023f001d03007988 */ /* 0x000fe80008000404 */
[----:B----4-:R0:W-:Y:S04]  /*5b240*/  STL [R1+0x4b28], R2 ;  /* 0x004b280201007387 */ /* 0x0101e80000100800 */
[----:B0-----:R-:W2:Y:S04]  /*5b250*/  LDL.LU R2, [R1+0x280] ;  /* 0x0002800001027983 */ /* 0x001ea80000300800 */
        /* <DEDUP_REMOVED lines=25> */
[----:B---3--:R0:W-:Y:S04]  /*5b3f0*/  STS.U16 [R0+UR4+0x20380], R28 ;  /* 0x0203801c00007988 */ /* 0x0081e80008000404 */
[----:B------:R-:W3:Y:S04]  /*5b400*/  LDL.LU R29, [R1+0x84] ;  /* 0x00008400011d7983 */ /* 0x000ee80000300800 */
[----:B0-----:R-:W3:Y:S04]  /*5b410*/  LDL.LU R28, [R1+0x80] ;  /* 0x00008000011c7983 */ /* 0x001ee80000300800 */
[----:B--2---:R0:W-:Y:S04]  /*5b420*/  STS.U16 [R0+UR4+0x20780], R2 ;  /* 0x0207800200007988 */ /* 0x0041e80008000404 */
[----:B0-----:R-:W2:Y:S04]  /*5b430*/  LDL.LU R2, [R1+0x4b28] ;  /* 0x004b280001027983 */ /* 0x001ea80000300800 */
[----:B--2---:R0:W-:Y:S04]  /*5b440*/  STS.U16 [R0+UR4+0x20b80], R2 ;  /* 0x020b800200007988 */ /* 0x0041e80008000404 */
[----:B0-----:R-:W2:Y:S04]  /*5b450*/  LDL.LU R2, [R1+0x4b24] ;  /* 0x004b240001027983 */ /* 0x001ea80000300800 */
[----:B--2---:R0:W-:Y:S04]  /*5b460*/  STS.U16 [R0+UR4+0x20f80], R2 ;  /* 0x020f800200007988 */ /* 0x0041e80008000404 */
[----:B0-----:R-:W2:Y:S04]  /*5b470*/  LDL.LU R2, [R1+0x4b20] ;  /* 0x004b200001027983 */ /* 0x001ea80000300800 */
[----:B--2---:R-:W-:Y:S04]  /*5b480*/  STS.U16 [R0+UR4+0x21380], R2 ;  /* 0x0213800200007988 */ /* 0x004fe80008000404 */
        /* <DEDUP_REMOVED lines=10> */
[----:B------:R0:W-:Y:S04]  /*5b530*/  STS.U16 [R0+UR4+0x23f80], R9 ;  /* 0x023f800900007988 */ /* 0x0001e80008000404 */
[----:B0-----:R-:W2:Y:S04]  /*5b540*/  LDL.LU R0, [R1+0x70] ;  /* 0x0000700001007983 */ /* 0x001ea80000300800 */
[----:B--2---:R0:W-:Y:S04]  /*5b550*/  STL [R1+0x4b14], R0 ;  /* 0x004b140001007387 */ /* 0x0041e80000100800 */
[----:B0-----:R-:W2:Y:S04]  /*5b560*/  LDL.LU R0, [R1+0x74] ;  /* 0x0000740001007983 */ /* 0x001ea80000300800 */
[----:B--2---:R0:W-:Y:S04]  /*5b570*/  STL [R1+0x4b18], R0 ;  /* 0x004b180001007387 */ /* 0x0041e80000100800 */
[----:B0-----:R-:W2:Y:S01]  /*5b580*/  LDL.LU R0, [R1+0x78] ;  /* 0x0000780001007983 */ /* 0x001ea20000300800 */
[----:B------:R-:W0:Y:S03]  /*5b590*/  S2R R2, SR_TID.X ;  /* 0x0000000000027919 */ /* 0x000e260000002100 */
[----:B--2---:R1:W-:Y:S04]  /*5b5a0*/  STL [R1+0x4b1c], R0 ;  /* 0x004b1c0001007387 */ /* 0x0043e80000100800 */
[----:B-1----:R-:W2:Y:S01]  /*5b5b0*/  LDL.LU R0, [R1+0x7c] ;  /* 0x00007c0001007983 */ /* 0x002ea20000300800 */
[----:B0-----:R-:W-:-:S03]  /*5b5c0*/  LOP3.LUT R2, R2, 0x3f, RZ, 0xc0, !PT ;  /* 0x0000003f02027812 */ /* 0x001fc600078ec0ff */
[----:B------:R-:W4:Y:S04]  /*5b5d0*/  LDL.LU R14, [R1+0x6c] ;  /* 0x00006c00010e7983 */ /* 0x000f280000300800 */
[----:B------:R-:W4:Y:S04]  /*5b5e0*/  LDL.LU R15, [R1+0x68] ;  /* 0x00006800010f7983 */ /* 0x000f280000300800 */
[----:B------:R-:W4:Y:S04]  /*5b5f0*/  LDL.LU R3, [R1+0x64] ;  /* 0x0000640001037983 */ /* 0x000f280000300800 */
[----:B------:R-:W4:Y:S04]  /*5b600*/  LDL.LU R20, [R1+0x60] ;  /* 0x0000600001147983 */ /* 0x000f280000300800 */
[----:B------:R-:W4:Y:S01]  /*5b610*/  LDL.LU R19, [R1+0x5c] ;  /* 0x00005c0001137983 */ /* 0x000f220000300800 */
[----:B------:R-:W-:-:S03]  /*5b620*/  IMAD.SHL.U32 R2, R2, 0x2, RZ ;  /* 0x0000000202027824 */ /* 0x000fc600078e00ff */
[----:B------:R-:W4:Y:S04]  /*5b630*/  LDL.LU R18, [R1+0x58] ;  /* 0x0000580001127983 */ /* 0x000f280000300800 */
[----:B------:R-:W4:Y:S04]  /*5b640*/  LDL.LU R16, [R1+0x54] ;  /* 0x0000540001107983 */ /* 0x000f280000300800 */
[----:B------:R-:W4:Y:S04]  /*5b650*/  LDL.LU R12, [R1+0x50] ;  /* 0x00005000010c7983 */ /* 0x000f280000300800 */
[----:B------:R-:W4:Y:S04]  /*5b660*/  LDL.LU R11, [R1+0x4c] ;  /* 0x00004c00010b7983 */ /* 0x000f280000300800 */
[----:B------:R-:W4:Y:S04]  /*5b670*/  LDL.LU R10, [R1+0x48] ;  /* 0x00004800010a7983 */ /* 0x000f280000300800 */
[----:B------:R0:W-:Y:S04]  /*5b680*/  STS.U16 [R2+UR4], R8 ;  /* 0x0000000802007988 */ /* 0x0001e80008000404 */
[----:B------:R-:W4:Y:S04]  /*5b690*/  LDL.LU R9, [R1+0x44] ;  /* 0x0000440001097983 */ /* 0x000f280000300800 */
[----:B------:R1:W-:Y:S04]  /*5b6a0*/  STS.U16 [R2+UR4+0x80], R7 ;  /* 0x0000800702007988 */ /* 0x0003e80008000404 */
[----:B------:R3:W-:Y:S04]  /*5b6b0*/  STS.U16 [R2+UR4+0x800], R6 ;  /* 0x0008000602007988 */ /* 0x0007e80008000404 */
[----:B------:R3:W-:Y:S04]  /*5b6c0*/  STS.U16 [R2+UR4+0x880], R5 ;  /* 0x0008800502007988 */ /* 0x0007e80008000404 */
[----:B------:R3:W-:Y:S04]  /*5b6d0*/  STS.U16 [R2+UR4+0x1000], R4 ;  /* 0x0010000402007988 */ /* 0x0007e80008000404 */
[----:B------:R3:W-:Y:S04]  /*5b6e0*/  STS.U16 [R2+UR4+0x1080], R13 ;  /* 0x0010800d02007988 */ /* 0x0007e80008000404 */
[----:B0-----:R-:W4:Y:S04]  /*5b6f0*/  LDL.LU R8, [R1+0x40] ;  /* 0x0000400001087983 */ /* 0x001f280000300800 */
[----:B-1----:R-:W4:Y:S04]  /*5b700*/  LDL.LU R7, [R1+0x3c] ;  /* 0x00003c0001077983 */ /* 0x002f280000300800 */
[----:B---3--:R-:W3:Y:S04]  /*5b710*/  LDL.LU R6, [R1+0x38] ;  /* 0x0000380001067983 */ /* 0x008ee80000300800 */
[----:B------:R-:W3:Y:S04]  /*5b720*/  LDL.LU R5, [R1+0x34] ;  /* 0x0000340001057983 */ /* 0x000ee80000300800 */
[----:B------:R-:W3:Y:S04]  /*5b730*/  LDL.LU R4, [R1+0x30] ;  /* 0x0000300001047983 */ /* 0x000ee80000300800 */
[----:B------:R0:W-:Y:S04]  /*5b740*/  STS.U16 [R2+UR4+0x1800], R17 ;  /* 0x0018001102007988 */ /* 0x0001e80008000404 */
[----:B------:R-:W3:Y:S04]  /*5b750*/  LDL.LU R13, [R1+0x2c] ;  /* 0x00002c00010d7983 */ /* 0x000ee80000300800 */
[----:B------:R1:W-:Y:S04]  /*5b760*/  STS.U16 [R2+UR4+0x1880], R21 ;  /* 0x0018801502007988 */ /* 0x0003e80008000404 */
[----:B------:R1:W-:Y:S04]  /*5b770*/  STS.U16 [R2+UR4+0x2000], R22 ;  /* 0x0020001602007988 */ /* 0x0003e80008000404 */
[----:B------:R1:W-:Y:S04]  /*5b780*/  STS.U16 [R2+UR4+0x2080], R23 ;  /* 0x0020801702007988 */ /* 0x0003e80008000404 */
[----:B------:R1:W-:Y:S04]  /*5b790*/  STS.U16 [R2+UR4+0x2800], R24 ;  /* 0x0028001802007988 */ /* 0x0003e80008000404 */
[----:B------:R1:W-:Y:S04]  /*5b7a0*/  STS.U16 [R2+UR4+0x2880], R25 ;  /* 0x0028801902007988 */ /* 0x0003e80008000404 */
[----:B0-----:R-:W3:Y:S04]  /*5b7b0*/  LDL.LU R17, [R1+0x28] ;  /* 0x0000280001117983 */ /* 0x001ee80000300800 */
[----:B-1----:R-:W3:Y:S04]  /*5b7c0*/  LDL.LU R21, [R1+0x24] ;  /* 0x0000240001157983 */ /* 0x002ee80000300800 */
[----:B------:R-:W3:Y:S04]  /*5b7d0*/  LDL.LU R22, [R1+0x20] ;  /* 0x0000200001167983 */ /* 0x000ee80000300800 */
[----:B------:R-:W3:Y:S04]  /*5b7e0*/  LDL.LU R23, [R1+0x1c] ;  /* 0x00001c0001177983 */ /* 0x000ee80000300800 */
[----:B------:R-:W3:Y:S04]  /*5b7f0*/  LDL.LU R24, [R1+0x18] ;  /* 0x0000180001187983 */ /* 0x000ee80000300800 */
[----:B------:R0:W-:Y:S04]  /*5b800*/  STS.U16 [R2+UR4+0x3000], R26 ;  /* 0x0030001a02007988 */ /* 0x0001e80008000404 */
[----:B------:R-:W3:Y:S04]  /*5b810*/  LDL.LU R25, [R1+0x14] ;  /* 0x0000140001197983 */ /* 0x000ee80000300800 */
[----:B------:R1:W-:Y:S04]  /*5b820*/  STS.U16 [R2+UR4+0x3080], R27 ;  /* 0x0030801b02007988 */ /* 0x0003e80008000404 */
[----:B------:R1:W-:Y:S04]  /*5b830*/  STS.U16 [R2+UR4+0x3800], R29 ;  /* 0x0038001d02007988 */ /* 0x0003e80008000404 */
[----:B------:R1:W-:Y:S04]  /*5b840*/  STS.U16 [R2+UR4+0x3880], R28 ;  /* 0x0038801c02007988 */ /* 0x0003e80008000404 */
[----:B0-----:R-:W3:Y:S04]  /*5b850*/  LDL.LU R26, [R1+0x10] ;  /* 0x00001000011a7983 */ /* 0x001ee80000300800 */
[----:B-1----:R-:W3:Y:S04]  /*5b860*/  LDL.LU R27, [R1+0xc] ;  /* 0x00000c00011b7983 */ /* 0x002ee80000300800 */
[----:B------:R-:W3:Y:S04]  /*5b870*/  LDL.LU R29, [R1+0x8] ;  /* 0x00000800011d7983 */ /* 0x000ee80000300800 */
[----:B------:R-:W3:Y:S04]  /*5b880*/  LDL.LU R28, [R1+0x4] ;  /* 0x00000400011c7983 */ /* 0x000ee80000300800 */
[----:B--2---:R0:W-:Y:S04]  /*5b890*/  STS.U16 [R2+UR4+0x4000], R0 ;  /* 0x0040000002007988 */ /* 0x0041e80008000404 */
[----:B0-----:R-:W2:Y:S04]  /*5b8a0*/  LDL.LU R0, [R1+0x4b1c] ;  /* 0x004b1c0001007983 */ /* 0x001ea80000300800 */
[----:B--2---:R0:W-:Y:S04]  /*5b8b0*/  STS.U16 [R2+UR4+0x4080], R0 ;  /* 0x0040800002007988 */ /* 0x0041e80008000404 */
[----:B0-----:R-:W2:Y:S04]  /*5b8c0*/  LDL.LU R0, [R1+0x4b18] ;  /* 0x004b180001007983 */ /* 0x001ea80000300800 */
[----:B--2---:R0:W-:Y:S04]  /*5b8d0*/  STS.U16 [R2+UR4+0x4800], R0 ;  /* 0x0048000002007988 */ /* 0x0041e80008000404 */
[----:B0-----:R-:W2:Y:S04]  /*5b8e0*/  LDL.LU R0, [R1+0x4b14] ;  /* 0x004b140001007983 */ /* 0x001ea80000300800 */
        /* <DEDUP_REMOVED lines=13> */
[----:B---3--:R-:W-:Y:S04]  /*5b9c0*/  STS.U16 [R2+UR4+0x8080], R6 ;  /* 0x0080800602007988 */ /* 0x008fe80008000404 */
        /* <DEDUP_REMOVED lines=13> */
[----:B--2---:R0:W-:Y:S04]  /*5baa0*/  STS.U16 [R2+UR4+0x4880], R0 ;  /* 0x0048800002007988 */ /* 0x0041e80008000404 */
[----:B0-----:R-:W2:Y:S04]  /*5bab0*/  LDL.LU R0, [R1+0x4b10] ;  /* 0x004b100001007983 */ /* 0x001ea80000300800 */
[----:B------:R-:W3:Y:S04]  /*5bac0*/  LDL.LU R14, [R1+0x4b0c] ;  /* 0x004b0c00010e7983 */ /* 0x000ee80000300800 */
[----:B------:R-:W4:Y:S04]  /*5bad0*/  LDL.LU R15, [R1+0x4b08] ;  /* 0x004b0800010f7983 */ /* 0x000f280000300800 */
[----:B------:R-:W2:Y:S04]  /*5bae0*/  LDL.LU R3, [R1+0x4b04] ;  /* 0x004b040001037983 */ /* 0x000ea80000300800 */
[----:B------:R-:W3:Y:S04]  /*5baf0*/  LDL.LU R20, [R1+0x4b00] ;  /* 0x004b000001147983 */ /* 0x000ee80000300800 */
[----:B------:R-:W4:Y:S04]  /*5bb00*/  LDL.LU R19, [R1+0x4afc] ;  /* 0x004afc0001137983 */ /* 0x000f280000300800 */
[----:B------:R-:W3:Y:S04]  /*5bb10*/  LDL.LU R18, [R1+0x4af8] ;  /* 0x004af80001127983 */ /* 0x000ee80000300800 */
[----:B------:R-:W4:Y:S04]  /*5bb20*/  LDL.LU R16, [R1+0x4af4] ;  /* 0x004af40001107983 */ /* 0x000f280000300800 */
[----:B------:R-:W3:Y:S04]  /*5bb30*/  LDL.LU R12, [R1+0x4af0] ;  /* 0x004af000010c7983 */ /* 0x000ee80000300800 */
[----:B------:R-:W4:Y:S04]  /*5bb40*/  LDL.LU R11, [R1+0x4aec] ;  /* 0x004aec00010b7983 */ /* 0x000f280000300800 */
[----:B------:R-:W3:Y:S04]  /*5bb50*/  LDL.LU R10, [R1+0x4ae8] ;  /* 0x004ae800010a7983 */ /* 0x000ee80000300800 */
[----:B------:R-:W4:Y:S04]  /*5bb60*/  LDL.LU R9, [R1+0x4ae4] ;  /* 0x004ae40001097983 */ /* 0x000f280000300800 */
[----:B------:R-:W3:Y:S04]  /*5bb70*/  LDL.LU R8, [R1+0x4ae0] ;  /* 0x004ae00001087983 */ /* 0x000ee80000300800 */
[----:B------:R-:W3:Y:S04]  /*5bb80*/  LDL.LU R7, [R1+0x4adc] ;  /* 0x004adc0001077983 */ /* 0x000ee80000300800 */
[----:B------:R-:W3:Y:S04]  /*5bb90*/  LDL.LU R6, [R1+0x4ad8] ;  /* 0x004ad80001067983 */ /* 0x000ee80000300800 */
[----:B------:R-:W2:Y:S04]  /*5bba0*/  LDL.LU R5, [R1+0x4ad4] ;  /* 0x004ad40001057983 */ /* 0x000ea80000300800 */
[----:B------:R-:W4:Y:S04]  /*5bbb0*/  LDL.LU R4, [R1+0x4ad0] ;  /* 0x004ad00001047983 */ /* 0x000f280000300800 */
        /* <DEDUP_REMOVED lines=11> */
[----:B--2---:R-:W-:Y:S04]  /*5bc70*/  STS.U16 [R2+UR4+0xe880], R5 ;  /* 0x00e8800502007988 */ /* 0x004fe80008000404 */
[----:B----4-:R-:W-:Y:S04]  /*5bc80*/  STS.U16 [R2+UR4+0xe800], R4 ;  /* 0x00e8000402007988 */ /* 0x010fe80008000404 */
[----:B---3--:R0:W-:Y:S04]  /*5bc90*/  STS.U16 [R2+UR4+0xb880], R28 ;  /* 0x00b8801c02007988 */ /* 0x0081e80008000404 */
[----:B0-----:R-:W2:Y:S04]  /*5bca0*/  LDL.LU R28, [R1+0x4aa0] ;  /* 0x004aa000011c7983 */ /* 0x001ea80000300800 */
[----:B------:R-:W3:Y:S04]  /*5bcb0*/  LDL R4, [R1+0x3270] ;  /* 0x0032700001047983 */ /* 0x000ee80000100800 */
[----:B------:R-:W3:Y:S01]  /*5bcc0*/  LDL R5, [R1+0x326c] ;  /* 0x00326c0001057983 */ /* 0x000ee20000100800 */
[----:B------:R-:W-:-:S06]  /*5bcd0*/  PRMT R3, RZ, 0x7610, R3 ;  /* 0x00007610ff037816 */ /* 0x000fcc0000000003 */
[----:B---3--:R-:W3:Y:S04]  /*5bce0*/  @!P2 LDG.E.U16 R3, desc[UR8][R4.64] ;  /* 0x000000080403a981 */ /* 0x008ee8000c1e1500 */
        /* <DEDUP_REMOVED lines=6492> */
[----:B------:R-:W4:Y:S02]  /*752b0*/  LDL R5, [R1+0x19d0] ;  /* 0x0019d00001057983 */ /* 0x000f240000100800 */
[----:B----4-:R-:W-:-:S02]  /*752c0*/  @!P3 LOP3.LUT R5, R5, R4, RZ, 0x3c, !PT ;  /* 0x000000040505b212 */ /* 0x010fc400078e3cff */
[----:B--2---:R-:W-:Y:S02]  /*752d0*/  PRMT R28, RZ, 0x7610, R28 ;  /* 0x00007610ff1c7816 */ /* 0x004fe4000000001c */
        /* <DEDUP_REMOVED lines=1352> */
[----:B------:R0:W4:Y:S04]  /*7a760*/  @!P3 LDG.E.U16 R0, desc[UR8][R4.64] ;  /* 0x000000080400b981 */ /* 0x000128000c1e1500 */
[----:B------:R-:W0:Y:S04]  /*7a770*/  LDL R4, [R1+0x382c] ;  /* 0x00382c0001047983 */ /* 0x000e280000100800 */
[----:B------:R-:W0:Y:S01]  /*7a780*/  LDL R5, [R1+0x3838] ;  /* 0x0038380001057983 */ /* 0x000e220000100800 */
[----:B--2---:R-:W-:Y:S02]  /*7a790*/  PRMT R28, RZ, 0x7610, R28 ;  /* 0x00007610ff1c7816 */ /* 0x004fe4000000001c */
[----:B0-----:R-:W-:-:S04]  /*7a7a0*/  @!P2 LOP3.LUT R5, R5, R4, RZ, 0x3c, !PT ;  /* 0x000000040505a212 */ /* 0x001fc800078e3cff */
[----:B------:R-:W-:-:S04]  /*7a7b0*/  @!P2 LOP3.LUT R4, R5, R4, RZ, 0x3c, !PT ;  /* 0x000000040504a212 */ /* 0x000fc800078e3cff */
[----:B------:R-:W-:-:S05]  /*7a7c0*/  @!P2 LOP3.LUT R5, R5, R4, RZ, 0x3c, !PT ;  /* 0x000000040505a212 */ /* 0x000fca00078e3cff */
[----:B------:R-:W2:Y:S04]  /*7a7d0*/  @!P2 LDG.E.U16 R28, desc[UR8][R4.64] ;  /* 0x00000008041ca981 */ /* 0x000ea8000c1e1500 */
[----:B----4-:R-:W-:Y:S04]  /*7a7e0*/  STL [R1+0x3ad8], R0 ;  /* 0x003ad80001007387 */ /* 0x010fe80000100800 */
        /* <DEDUP_REMOVED lines=125> */
[----:B------:R0:W3:Y:S04]  /*7afc0*/  @!P2 LDG.E.U16 R3, desc[UR8][R4.64] ;  /* 0x000000080403a981 */ /* 0x0000e8000c1e1500 */
[----:B------:R-:W0:Y:S04]  /*7afd0*/  LDL R4, [R1+0x38a4] ;  /* 0x0038a40001047983 */ /* 0x000e280000100800 */
[----:B------:R-:W0:Y:S01]  /*7afe0*/  LDL R5, [R1+0x38b0] ;  /* 0x0038b00001057983 */ /* 0x000e220000100800 */
[----:B--2---:R-:W-:Y:S02]  /*7aff0*/  PRMT R28, RZ, 0x7610, R28 ;  /* 0x00007610ff1c7816 */ /* 0x004fe4000000001c */
[----:B0-----:R-:W-:-:S04]  /*7b000*/  @!P3 LOP3.LUT R5, R5, R4, RZ, 0x3c, !PT ;  /* 0x000000040505b212 */ /* 0x001fc800078e3cff */
[----:B------:R-:W-:-:S04]  /*7b010*/  @!P3 LOP3.LUT R4, R5, R4, RZ, 0x3c, !PT ;  /* 0x000000040504b212 */ /* 0x000fc800078e3cff */
[----:B------:R-:W-:-:S05]  /*7b020*/  @!P3 LOP3.LUT R5, R5, R4, RZ, 0x3c, !PT ;  /* 0x000000040505b212 */ /* 0x000fca00078e3cff */
[----:B------:R-:W2:Y:S04]  /*7b030*/  @!P3 LDG.E.U16 R28, desc[UR8][R4.64] ;  /* 0x00000008041cb981 */ /* 0x000ea8000c1e1500 */
[----:B---3--:R-:W-:Y:S04]  /*7b040*/  STL [R1+0x3adc], R3 ;  /* 0x003adc0301007387 */ /* 0x008fe80000100800 */
[----:B--2---:R0:W-:Y:S04]  /*7b050*/  STL [R1+0x9c], R28 ;  /* 0x00009c1c01007387 */ /* 0x0041e80000100800 */
[----:B0-----:R-:W2:Y:S04]  /*7b060*/  LDL.LU R28, [R1+0x3cc4] ;  /* 0x003cc400011c7983 */ /* 0x001ea80000300800 */
[----:B------:R-:W3:Y:S04]  /*7b070*/  LDL R4, [R1+0x38ac] ;  /* 0x0038ac0001047983 */ /* 0x000ee80000100800 */
[----:B------:R-:W3:Y:S02]  /*7b080*/  LDL R5, [R1+0x38b8] ;  /* 0x0038b80001057983 */ /* 0x000ee40000100800 */
[----:B---3--:R-:W-:-:S02]  /*7b090*/  @!P2 LOP3.LUT R5, R5, R4, RZ, 0x3c, !PT ;  /* 0x000000040505a212 */ /* 0x008fc400078e3cff */
[----:B--2---:R-:W-:Y:S02]  /*7b0a0*/  PRMT R28, RZ, 0x7610, R28 ;  /* 0x00007610ff1c7816 */ /* 0x004fe4000000001c */
[----:B------:R-:W-:-:S04]  /*7b0b0*/  @!P2 LOP3.LUT R4, R5, R4, RZ, 0x3c, !PT ;  /* 0x000000040504a212 */ /* 0x000fc800078e3cff */
[----:B------:R-:W-:-:S05]  /*7b0c0*/  @!P2 LOP3.LUT R5, R5, R4, RZ, 0x3c, !PT ;  /* 0x000000040505a212 */ /* 0x000fca00078e3cff */
[----:B------:R-:W2:Y:S04]  /*7b0d0*/  @!P2 LDG.E.U16 R28, desc[UR8][R4.64] ;  /* 0x00000008041ca981 */ /* 0x000ea8000c1e1500 */
        /* <DEDUP_REMOVED lines=147> */
[----:B------:R-:W3:Y:S04]  /*7ba10*/  LDL R5, [R1+0x39b8] ;  /* 0x0039b80001057983 */ /* 0x000ee80000100800 */
[----:B------:R0:W-:Y:S02]  /*7ba20*/  STS.U16 [R2+UR4+0xf880], R9 ;  /* 0x00f8800902007988 */ /* 0x0001e40008000404 */
[----:B0-----:R-:W-:-:S02]  /*7ba30*/  PRMT R9, RZ, 0x7610, R9 ;  /* 0x00007610ff097816 */ /* 0x001fc40000000009 */
[----:B---3--:R-:W-:-:S04]  /*7ba40*/  @!P2 LOP3.LUT R5, R5, R4, RZ, 0x3c, !PT ;  /* 0x000000040505a212 */ /* 0x008fc800078e3cff */
        /* <DEDUP_REMOVED lines=10> */
[----:B---3--:R0:W-:Y:S04]  /*7baf0*/  STL [R1+0x18], R9 ;  /* 0x0000180901007387 */ /* 0x0081e80000100800 */
[----:B0-----:R-:W3:Y:S04]  /*7bb00*/  LDL R9, [R1+0x3948] ;  /* 0x0039480001097983 */ /* 0x001ee80000100800 */
[----:B--2---:R0:W-:Y:S04]  /*7bb10*/  STL [R1+0x14], R28 ;  /* 0x0000141c01007387 */ /* 0x0041e80000100800 */
[----:B0-----:R-:W2:Y:S04]  /*7bb20*/  LDL.LU R28, [R1+0x3c7c] ;  /* 0x003c7c00011c7983 */ /* 0x001ea80000300800 */
[----:B------:R-:W4:Y:S04]  /*7bb30*/  LDL R4, [R1+0x3a2c] ;  /* 0x003a2c0001047983 */ /* 0x000f280000100800 */
[----:B------:R-:W4:Y:S04]  /*7bb40*/  LDL R5, [R1+0x3a38] ;  /* 0x003a380001057983 */ /* 0x000f280000100800 */
[----:B------:R0:W-:Y:S02]  /*7bb50*/  STS.U16 [R2+UR4+0xf080], R7 ;  /* 0x00f0800702007988 */ /* 0x0001e40008000404 */
[----:B0-----:R-:W-:-:S02]  /*7bb60*/  PRMT R7, RZ, 0x7610, R7 ;  /* 0x00007610ff077816 */ /* 0x001fc40000000007 */
[----:B----4-:R-:W-:-:S04]  /*7bb70*/  @!P2 LOP3.LUT R5, R5, R4, RZ, 0x3c, !PT ;  /* 0x000000040505a212 */ /* 0x010fc800078e3cff */
[----:B------:R-:W-:-:S04]  /*7bb80*/  @!P2 LOP3.LUT R4, R5, R4, RZ, 0x3c, !PT ;  /* 0x000000040504a212 */ /* 0x000fc800078e3cff */
[----:B------:R-:W-:-:S05]  /*7bb90*/  @!P2 LOP3.LUT R5, R5, R4, RZ, 0x3c, !PT ;  /* 0x000000040505a212 */ /* 0x000fca00078e3cff */
[----:B------:R0:W4:Y:S04]  /*7bba0*/  @!P2 LDG.E.U16 R7, desc[UR8][R4.64] ;  /* 0x000000080407a981 */ /* 0x000128000c1e1500 */
[----:B------:R-:W0:Y:S04]  /*7bbb0*/  LDL R4, [R1+0x3a34] ;  /* 0x003a340001047983 */ /* 0x000e280000100800 */
[----:B------:R-:W0:Y:S04]  /*7bbc0*/  LDL R5, [R1+0x3a40] ;  /* 0x003a400001057983 */ /* 0x000e280000100800 */
[----:B------:R1:W-:Y:S02]  /*7bbd0*/  STS.U16 [R2+UR4+0xf000], R6 ;  /* 0x00f0000602007988 */ /* 0x0003e40008000404 */
[----:B-1----:R-:W-:-:S02]  /*7bbe0*/  PRMT R6, RZ, 0x7610, R6 ;  /* 0x00007610ff067816 */ /* 0x002fc40000000006 */
[----:B0-----:R-:W-:-:S04]  /*7bbf0*/  @!P3 LOP3.LUT R5, R5, R4, RZ, 0x3c, !PT ;  /* 0x000000040505b212 */ /* 0x001fc800078e3cff */
[----:B------:R-:W-:-:S04]  /*7bc00*/  @!P3 LOP3.LUT R4, R5, R4, RZ, 0x3c, !PT ;  /* 0x000000040504b212 */ /* 0x000fc800078e3cff */
[----:B------:R-:W-:Y:S01]  /*7bc10*/  @!P3 LOP3.LUT R5, R5, R4, RZ, 0x3c, !PT ;  /* 0x000000040505b212 */ /* 0x000fe200078e3cff */
[----:B----4-:R0:W-:Y:S04]  /*7bc20*/  STL [R1+0x3c58], R7 ;  /* 0x003c580701007387 */ /* 0x0101e80000100800 */
[----:B------:R1:W4:Y:S01]  /*7bc30*/  @!P3 LDG.E.U16 R6, desc[UR8][R4.64] ;  /* 0x000000080406b981 */ /* 0x000322000c1e1500 */
[----:B--2---:R-:W-:-:S03]  /*7bc40*/  PRMT R28, RZ, 0x7610, R28 ;  /* 0x00007610ff1c7816 */ /* 0x004fc6000000001c */
[----:B0-----:R-:W2:Y:S04]  /*7bc50*/  LDL R7, [R1+0x3968] ;  /* 0x0039680001077983 */ /* 0x001ea80000100800 */
[----:B------:R-:W1:Y:S04]  /*7bc60*/  LDL R4, [R1+0x3924] ;  /* 0x0039240001047983 */ /* 0x000e680000100800 */
[----:B------:R-:W1:Y:S02]  /*7bc70*/  LDL R5, [R1+0x3930] ;  /* 0x0039300001057983 */ /* 0x000e640000100800 */
[----:B-1----:R-:W-:-:S04]  /*7bc80*/  @!P3 LOP3.LUT R5, R5, R4, RZ, 0x3c, !PT ;  /* 0x000000040505b212 */ /* 0x002fc800078e3cff */
[----:B------:R-:W-:-:S04]  /*7bc90*/  @!P3 LOP3.LUT R4, R5, R4, RZ, 0x3c, !PT ;  /* 0x000000040504b212 */ /* 0x000fc800078e3cff */
[----:B------:R-:W-:-:S05]  /*7bca0*/  @!P3 LOP3.LUT R5, R5, R4, RZ, 0x3c, !PT ;  /* 0x000000040505b212 */ /* 0x000fca00078e3cff */
[----:B------:R-:W3:Y:S04]  /*7bcb0*/  @!P3 LDG.E.U16 R28, desc[UR8][R4.64] ;  /* 0x00000008041cb981 */ /* 0x000ee8000c1e1500 */
[----:B----4-:R-:W-:Y:S04]  /*7bcc0*/  STL [R1+0x3c5c], R6 ;  /* 0x003c5c0601007387 */ /* 0x010fe80000100800 */
[----:B---3--:R0:W-:Y:S04]  /*7bcd0*/  STL [R1+0x5c], R28 ;  /* 0x00005c1c01007387 */ /* 0x0081e80000100800 */
[----:B0-----:R-:W3:Y:S04]  /*7bce0*/  LDL.LU R28, [R1+0x3c78] ;  /* 0x003c7800011c7983 */ /* 0x001ee80000300800 */
[----:B------:R-:W4:Y:S01]  /*7bcf0*/  LDL R5, [R1+0x393c] ;  /* 0x00393c0001057983 */ /* 0x000f220000100800 */
[----:B------:R-:W-:-:S03]  /*7bd00*/  @!P2 IMAD.MOV.U32 R4, RZ, RZ, R9 ;  /* 0x000000ffff04a224 */ /* 0x000fc600078e0009 */
[----:B------:R-:W2:Y:S01]  /*7bd10*/  LDL R9, [R1+0x3970] ;  /* 0x0039700001097983 */ /* 0x000ea20000100800 */
[----:B---3--:R-:W-:-:S06]  /*7bd20*/  PRMT R28, RZ, 0x7610, R28 ;  /* 0x00007610ff1c7816 */ /* 0x008fcc000000001c */
[----:B----4-:R-:W3:Y:S04]  /*7bd30*/  @!P2 LDG.E.U16 R28, desc[UR8][R4.64] ;  /* 0x00000008041ca981 */ /* 0x010ee8000c1e1500 */
[----:B---3--:R0:W-:Y:S04]  /*7bd40*/  STL [R1+0x50], R28 ;  /* 0x0000501c01007387 */ /* 0x0081e80000100800 */
[----:B0-----:R-:W3:Y:S04]  /*7bd50*/  LDL.LU R28, [R1+0x3c74] ;  /* 0x003c7400011c7983 */ /* 0x001ee80000300800 */
[----:B------:R-:W4:Y:S04]  /*7bd60*/  LDL R4, [R1+0x3944] ;  /* 0x0039440001047983 */ /* 0x000f280000100800 */
[----:B------:R-:W4:Y:S02]  /*7bd70*/  LDL R5, [R1+0x3950] ;  /* 0x0039500001057983 */ /* 0x000f240000100800 */
[----:B----4-:R-:W-:-:S02]  /*7bd80*/  @!P3 LOP3.LUT R5, R5, R4, RZ, 0x3c, !PT ;  /* 0x000000040505b212 */ /* 0x010fc400078e3cff */
[----:B---3--:R-:W-:Y:S02]  /*7bd90*/  PRMT R28, RZ, 0x7610, R28 ;  /* 0x00007610ff1c7816 */ /* 0x008fe4000000001c */
[----:B------:R-:W-:-:S04]  /*7bda0*/  @!P3 LOP3.LUT R4, R5, R4, RZ, 0x3c, !PT ;  /* 0x000000040504b212 */ /* 0x000fc800078e3cff */
[----:B------:R-:W-:-:S05]  /*7bdb0*/  @!P3 LOP3.LUT R5, R5, R4, RZ, 0x3c, !PT ;  /* 0x000000040505b212 */ /* 0x000fca00078e3cff */
[----:B------:R-:W3:Y:S04]  /*7bdc0*/  @!P3 LDG.E.U16 R28, desc[UR8][R4.64] ;  /* 0x00000008041cb981 */ /* 0x000ee8000c1e1500 */
        /* <DEDUP_REMOVED lines=17> */
[----:B------:R-:W3:Y:S01]  /*7bee0*/  @!P3 LDG.E.U16 R28, desc[UR8][R4.64] ;  /* 0x00000008041cb981 */ /* 0x000ee2000c1e1500 */
[----:B------:R-:W-:-:S03]  /*7bef0*/  PRMT R6, RZ, 0x7610, R6 ;  /* 0x00007610ff067816 */ /* 0x000fc60000000006 */
[----:B---3--:R0:W-:Y:S04]  /*7bf00*/  STL [R1+0x44], R28 ;  /* 0x0000441c01007387 */ /* 0x0081e80000100800 */
[----:B0-----:R-:W3:Y:S04]  /*7bf10*/  LDL.LU R28, [R1+0x3c68] ;  /* 0x003c6800011c7983 */ /* 0x001ee80000300800 */
[----:B------:R-:W4:Y:S01]  /*7bf20*/  LDL R5, [R1+0x395c] ;  /* 0x00395c0001057983 */ /* 0x000f220000100800 */
[----:B--2---:R-:W-:-:S03]  /*7bf30*/  @!P2 IMAD.MOV.U32 R4, RZ, RZ, R7 ;  /* 0x000000ffff04a224 */ /* 0x004fc600078e0007 */
[----:B------:R0:W-:Y:S04]  /*7bf40*/  STS.U16 [R2+UR4+0xf800], R8 ;  /* 0x00f8000802007988 */ /* 0x0001e80008000404 */
[----:B------:R-:W2:Y:S04]  /*7bf50*/  LDL R7, [R1+0x3984] ;  /* 0x0039840001077983 */ /* 0x000ea80000100800 */
[----:B----4-:R1:W4:Y:S04]  /*7bf60*/  @!P2 LDG.E.U16 R6, desc[UR8][R4.64] ;  /* 0x000000080406a981 */ /* 0x010328000c1e1500 */
[----:B------:R-:W2:Y:S01]  /*7bf70*/  LDL R5, [R1+0x3964] ;  /* 0x0039640001057983 */ /* 0x000ea20000100800 */
[----:B0-----:R-:W-:Y:S01]  /*7bf80*/  PRMT R8, RZ, 0x7610, R8 ;  /* 0x00007610ff087816 */ /* 0x001fe20000000008 */
[----:B-1----:R-:W-:-:S02]  /*7bf90*/  @!P3 IMAD.MOV.U32 R4, RZ, RZ, R9 ;  /* 0x000000ffff04b224 */ /* 0x002fc400078e0009 */
[----:B----4-:R0:W-:Y:S01]  /*7bfa0*/  STL [R1+0x40], R6 ;  /* 0x0000400601007387 */ /* 0x0101e20000100800 */
[----:B---3--:R-:W-:-:S03]  /*7bfb0*/  PRMT R28, RZ, 0x7610, R28 ;  /* 0x00007610ff1c7816 */ /* 0x008fc6000000001c */
[----:B------:R-:W3:Y:S04]  /*7bfc0*/  LDL R9, [R1+0x398c] ;  /* 0x00398c0001097983 */ /* 0x000ee80000100800 */
[----:B--2---:R1:W2:Y:S04]  /*7bfd0*/  @!P3 LDG.E.U16 R8, desc[UR8][R4.64] ;  /* 0x000000080408b981 */ /* 0x0042a8000c1e1500 */
[----:B0-----:R-:W4:Y:S04]  /*7bfe0*/  LDL R6, [R1+0x3990] ;  /* 0x0039900001067983 */ /* 0x001f280000100800 */
[----:B------:R-:W1:Y:S04]  /*7bff0*/  LDL R4, [R1+0x396c] ;  /* 0x00396c0001047983 */ /* 0x000e680000100800 */
[----:B------:R-:W1:Y:S02]  /*7c000*/  LDL R5, [R1+0x3978] ;  /* 0x0039780001057983 */ /* 0x000e640000100800 */
[----:B-1----:R-:W-:-:S04]  /*7c010*/  @!P2 LOP3.LUT R5, R5, R4, RZ, 0x3c, !PT ;  /* 0x000000040505a212 */ /* 0x002fc800078e3cff */
[----:B------:R-:W-:-:S04]  /*7c020*/  @!P2 LOP3.LUT R4, R5, R4, RZ, 0x3c, !PT ;  /* 0x000000040504a212 */ /* 0x000fc800078e3cff */
[----:B------:R-:W-:-:S05]  /*7c030*/  @!P2 LOP3.LUT R5, R5, R4, RZ, 0x3c, !PT ;  /* 0x000000040505a212 */ /* 0x000fca00078e3cff */
[----:B------:R-:W3:Y:S04]  /*7c040*/  @!P2 LDG.E.U16 R28, desc[UR8][R4.64] ;  /* 0x00000008041ca981 */ /* 0x000ee8000c1e1500 */
[----:B--2---:R0:W-:Y:S04]  /*7c050*/  STL [R1+0x3c], R8 ;  /* 0x00003c0801007387 */ /* 0x0041e80000100800 */
[----:B0-----:R-:W2:Y:S04]  /*7c060*/  LDL R8, [R1+0x3998] ;  /* 0x0039980001087983 */ /* 0x001ea80000100800 */
        /* <DEDUP_REMOVED lines=12> */
[----:B------:R-:W4:Y:S04]  /*7c130*/  LDL R5, [R1+0x3988] ;  /* 0x0039880001057983 */ /* 0x000f280000100800 */
[----:B------:R0:W-:Y:S01]  /*7c140*/  STS.U16 [R2+UR4+0x10080], R11 ;  /* 0x0100800b02007988 */ /* 0x0001e20008000404 */
[----:B------:R-:W-:-:S02]  /*7c150*/  PRMT R3, RZ, 0x7610, R3 ;  /* 0x00007610ff037816 */ /* 0x000fc40000000003 */
[----:B0-----:R-:W-:Y:S01]  /*7c160*/  PRMT R11, RZ, 0x7610, R11 ;  /* 0x00007610ff0b7816 */ /* 0x001fe2000000000b */
        /* <DEDUP_REMOVED lines=15> */
[----:B------:R0:W-:Y:S02]  /*7c260*/  STS.U16 [R2+UR4+0x11800], R20 ;  /* 0x0118001402007988 */ /* 0x0001e40008000404 */
[----:B0-----:R-:W-:-:S02]  /*7c270*/  PRMT R2, RZ, 0x7610, R2 ;  /* 0x00007610ff027816 */ /* 0x001fc40000000002 */
[----:B----4-:R-:W-:-:S04]  /*7c280*/  @!P2 LOP3.LUT R5, R5, R4, RZ, 0x3c, !PT ;  /* 0x000000040505a212 */ /* 0x010fc800078e3cff */
[----:B------:R-:W-:-:S04]  /*7c290*/  @!P2 LOP3.LUT R4, R5, R4, RZ, 0x3c, !PT ;  /* 0x000000040504a212 */ /* 0x000fc800078e3cff */
[----:B------:R-:W-:-:S05]  /*7c2a0*/  @!P2 LOP3.LUT R5, R5, R4, RZ, 0x3c, !PT ;  /* 0x000000040505a212 */ /* 0x000fca00078e3cff */
[----:B------:R0:W4:Y:S02]  /*7c2b0*/  @!P2 LDG.E.U16 R11, desc[UR8][R4.64] ;  /* 0x00000008040ba981 */ /* 0x000124000c1e1500 */
[----:B0-----:R-:W-:Y:S02]  /*7c2c0*/  @!P3 IMAD.MOV.U32 R4, RZ, RZ, R6 ;  /* 0x000000ffff04b224 */ /* 0x001fe400078e0006 */
[----:B------:R-:W-:-:S05]  /*7c2d0*/  @!P3 IMAD.MOV.U32 R5, RZ, RZ, R7 ;  /* 0x000000ffff05b224 */ /* 0x000fca00078e0007 */
[----:B------:R2:W3:Y:S02]  /*7c2e0*/  @!P3 LDG.E.U16 R3, desc[UR8][R4.64] ;  /* 0x000000080403b981 */ /* 0x0004e4000c1e1500 */
[----:B--2---:R-:W-:Y:S02]  /*7c2f0*/  @!P2 IMAD.MOV.U32 R4, RZ, RZ, R8 ;  /* 0x000000ffff04a224 */ /* 0x004fe400078e0008 */
[----:B------:R-:W-:-:S05]  /*7c300*/  @!P2 IMAD.MOV.U32 R5, RZ, RZ, R9 ;  /* 0x000000ffff05a224 */ /* 0x000fca00078e0009 */
[----:B------:R-:W2:Y:S04]  /*7c310*/  @!P2 LDG.E.U16 R2, desc[UR8][R4.64] ;  /* 0x000000080402a981 */ /* 0x000ea8000c1e1500 */
[----:B----4-:R0:W-:Y:S04]  /*7c320*/  STL [R1+0x30], R11 ;  /* 0x0000300b01007387 */ /* 0x0101e80000100800 */
[----:B------:R-:W4:Y:S04]  /*7c330*/  LDL R7, [R1+0x39a4] ;  /* 0x0039a40001077983 */ /* 0x000f280000100800 */
[----:B------:R-:W4:Y:S04]  /*7c340*/  LDL R6, [R1+0x39b0] ;  /* 0x0039b00001067983 */ /* 0x000f280000100800 */
[----:B0-----:R-:W4:Y:S04]  /*7c350*/  LDL R11, [R1+0x39a8] ;  /* 0x0039a800010b7983 */ /* 0x001f280000100800 */
[----:B---3--:R-:W-:Y:S04]  /*7c360*/  STL [R1+0x3b40], R3 ;  /* 0x003b400301007387 */ /* 0x008fe80000100800 */
[----:B------:R-:W3:Y:S04]  /*7c370*/  LDL R9, [R1+0x39bc] ;  /* 0x0039bc0001097983 */ /* 0x000ee80000100800 */
[----:B------:R-:W3:Y:S04]  /*7c380*/  LDL R8, [R1+0x39c8] ;  /* 0x0039c80001087983 */ /* 0x000ee80000100800 */
[----:B--2---:R-:W-:Y:S04]  /*7c390*/  STL [R1+0x28], R2 ;  /* 0x0000280201007387 */ /* 0x004fe80000100800 */
[----:B------:R-:W2:Y:S04]  /*7c3a0*/  LDL R4, [R1+0x3994] ;  /* 0x0039940001047983 */ /* 0x000ea80000100800 */
[----:B------:R-:W2:Y:S01]  /*7c3b0*/  LDL R5, [R1+0x39a0] ;  /* 0x0039a00001057983 */ /* 0x000ea20000100800 */
[----:B------:R-:W-:-:S02]  /*7c3c0*/  PRMT R0, RZ, 0x7610, R0 ;  /* 0x00007610ff007816 */ /* 0x000fc40000000000 */
[----:B--2---:R-:W-:-:S04]  /*7c3d0*/  @!P3 LOP3.LUT R5, R5, R4, RZ, 0x3c, !PT ;  /* 0x000000040505b212 */ /* 0x004fc800078e3cff */
[----:B------:R-:W-:-:S04]  /*7c3e0*/  @!P3 LOP3.LUT R4, R5, R4, RZ, 0x3c, !PT ;  /* 0x000000040504b212 */ /* 0x000fc800078e3cff */
[----:B------:R-:W-:-:S05]  /*7c3f0*/  @!P3 LOP3.LUT R5, R5, R4, RZ, 0x3c, !PT ;  /* 0x000000040505b212 */ /* 0x000fca00078e3cff */
[----:B------:R4:W2:Y:S04]  /*7c400*/  @!P3 LDG.E.U16 R0, desc[UR8][R4.64] ;  /* 0x000000080400b981 */ /* 0x0008a8000c1e1500 */
[----:B------:R-:W3:Y:S01]  /*7c410*/  LDL R5, [R1+0x399c] ;  /* 0x00399c0001057983 */ /* 0x000ee20000100800 */
[----:B------:R-:W-:Y:S01]  /*7c420*/  PRMT R15, RZ, 0x7610, R15 ;  /* 0x00007610ff0f7816 */ /* 0x000fe2000000000f */
[----:B----4-:R-:W-:Y:S01]  /*7c430*/  @!P2 IMAD.MOV.U32 R4, RZ, RZ, R11 ;  /* 0x000000ffff04a224 */ /* 0x010fe200078e000b */
[----:B------:R-:W-:-:S04]  /*7c440*/  PRMT R28, RZ, 0x7610, R28 ;  /* 0x00007610ff1c7816 */ /* 0x000fc8000000001c */
[----:B---3--:R0:W3:Y:S02]  /*7c450*/  @!P2 LDG.E.U16 R15, desc[UR8][R4.64] ;  /* 0x00000008040fa981 */ /* 0x0080e4000c1e1500 */
[----:B0-----:R-:W-:Y:S02]  /*7c460*/  @!P3 IMAD.MOV.U32 R4, RZ, RZ, R6 ;  /* 0x000000ffff04b224 */ /* 0x001fe400078e0006 */
[----:B------:R-:W-:-:S05]  /*7c470*/  @!P3 IMAD.MOV.U32 R5, RZ, RZ, R7 ;  /* 0x000000ffff05b224 */ /* 0x000fca00078e0007 */
[----:B------:R0:W4:Y:S04]  /*7c480*/  @!P3 LDG.E.U16 R28, desc[UR8][R4.64] ;  /* 0x00000008041cb981 */ /* 0x000128000c1e1500 */
[----:B--2---:R-:W-:Y:S04]  /*7c490*/  STL [R1+0x3afc], R0 ;  /* 0x003afc0001007387 */ /* 0x004fe80000100800 */
[----:B------:R-:W2:Y:S04]  /*7c4a0*/  LDL R11, [R1+0x39d0] ;  /* 0x0039d000010b7983 */ /* 0x000ea80000100800 */
[----:B------:R-:W2:Y:S04]  /*7c4b0*/  LDL R7, [R1+0x39cc] ;  /* 0x0039cc0001077983 */ /* 0x000ea80000100800 */
[----:B------:R-:W2:Y:S01]  /*7c4c0*/  LDL R6, [R1+0x39d8] ;  /* 0x0039d80001067983 */ /* 0x000ea20000100800 */
[----:B0-----:R-:W-:-:S02]  /*7c4d0*/  @!P2 IMAD.MOV.U32 R4, RZ, RZ, R8 ;  /* 0x000000ffff04a224 */ /* 0x001fc400078e0008 */
[----:B------:R-:W-:Y:S01]  /*7c4e0*/  @!P2 IMAD.MOV.U32 R5, RZ, RZ, R9 ;  /* 0x000000ffff05a224 */ /* 0x000fe200078e0009 */
[----:B----4-:R0:W-:Y:S04]  /*7c4f0*/  STL [R1+0x3ae0], R28 ;  /* 0x003ae01c01007387 */ /* 0x0101e80000100800 */
[----:B---3--:R1:W-:Y:S01]  /*7c500*/  STL [R1+0x20], R15 ;  /* 0x0000200f01007387 */ /* 0x0083e20000100800 */
[----:B------:R-:W-:-:S03]  /*7c510*/  PRMT R10, RZ, 0x7610, R10 ;  /* 0x00007610ff0a7816 */ /* 0x000fc6000000000a */
[----:B------:R-:W3:Y:S04]  /*7c520*/  LDL R9, [R1+0x3a3c] ;  /* 0x003a3c0001097983 */ /* 0x000ee80000100800 */
[----:B------:R-:W3:Y:S01]  /*7c530*/  LDL R8, [R1+0x3a48] ;  /* 0x003a480001087983 */ /* 0x000ee20000100800 */
[----:B0-----:R-:W-:-:S03]  /*7c540*/  PRMT R28, RZ, 0x7610, R28 ;  /* 0x00007610ff1c7816 */ /* 0x001fc6000000001c */
[----:B-1----:R-:W4:Y:S04]  /*7c550*/  LDL R15, [R1+0x39e0] ;  /* 0x0039e000010f7983 */ /* 0x002f280000100800 */
[----:B------:R2:W3:Y:S04]  /*7c560*/  @!P2 LDG.E.U16 R28, desc[UR8][R4.64] ;  /* 0x00000008041ca981 */ /* 0x0004e8000c1e1500 */
[----:B------:R-:W4:Y:S01]  /*7c570*/  LDL R5, [R1+0x39c4] ;  /* 0x0039c40001057983 */ /* 0x000f220000100800 */
[----:B--2---:R-:W-:-:S05]  /*7c580*/  @!P3 IMAD.MOV.U32 R4, RZ, RZ, R11 ;  /* 0x000000ffff04b224 */ /* 0x004fca00078e000b */
[----:B----4-:R0:W2:Y:S04]  /*7c590*/  @!P3 LDG.E.U16 R10, desc[UR8][R4.64] ;  /* 0x00000008040ab981 */ /* 0x0100a8000c1e1500 */
[----:B---3--:R1:W-:Y:S04]  /*7c5a0*/  STL [R1+0x3c3c], R28 ;  /* 0x003c3c1c01007387 */ /* 0x0083e80000100800 */
[----:B------:R-:W3:Y:S04]  /*7c5b0*/  LDL R11, [R1+0x3a44] ;  /* 0x003a4400010b7983 */ /* 0x000ee80000100800 */
[----:B-1----:R-:W4:Y:S01]  /*7c5c0*/  LDL R28, [R1+0x39d4] ;  /* 0x0039d400011c7983 */ /* 0x002f220000100800 */
[----:B------:R-:W-:Y:S01]  /*7c5d0*/  PRMT R3, RZ, 0x7610, R3 ;  /* 0x00007610ff037816 */ /* 0x000fe20000000003 */
[----:B0-----:R-:W-:-:S02]  /*7c5e0*/  @!P2 IMAD.MOV.U32 R4, RZ, RZ, R6 ;  /* 0x000000ffff04a224 */ /* 0x001fc400078e0006 */
[----:B------:R-:W-:Y:S01]  /*7c5f0*/  @!P2 IMAD.MOV.U32 R5, RZ, RZ, R7 ;  /* 0x000000ffff05a224 */ /* 0x000fe200078e0007 */
[----:B------:R-:W-:-:S04]  /*7c600*/  PRMT R14, RZ, 0x7610, R14 ;  /* 0x00007610ff0e7816 */ /* 0x000fc8000000000e */
[----:B------:R0:W3:Y:S04]  /*7c610*/  @!P2 LDG.E.U16 R3, desc[UR8][R4.64] ;  /* 0x000000080403a981 */ /* 0x0000e8000c1e1500 */
[----:B--2---:R1:W-:Y:S01]  /*7c620*/  STL [R1+0xc], R10 ;  /* 0x00000c0a01007387 */ /* 0x0043e20000100800 */
[----:B0-----:R-:W-:-:S03]  /*7c630*/  @!P3 IMAD.MOV.U32 R4, RZ, RZ, R15 ;  /* 0x000000ffff04b224 */ /* 0x001fc600078e000f */
[----:B------:R-:W2:Y:S04]  /*7c640*/  LDL R7, [R1+0x39dc] ;  /* 0x0039dc0001077983 */ /* 0x000ea80000100800 */
[----:B------:R-:W2:Y:S04]  /*7c650*/  LDL R6, [R1+0x39e8] ;  /* 0x0039e80001067983 */ /* 0x000ea80000100800 */
[----:B-1----:R-:W2:Y:S01]  /*7c660*/  LDL R10, [R1+0x3a50] ;  /* 0x003a5000010a7983 */ /* 0x002ea20000100800 */
[----:B----4-:R-:W-:-:S05]  /*7c670*/  @!P3 IMAD.MOV.U32 R5, RZ, RZ, R28 ;  /* 0x000000ffff05b224 */ /* 0x010fca00078e001c */
[----:B------:R0:W4:Y:S02]  /*7c680*/  @!P3 LDG.E.U16 R14, desc[UR8][R4.64] ;  /* 0x00000008040eb981 */ /* 0x000124000c1e1500 */
[----:B0-----:R-:W-:Y:S02]  /*7c690*/  PRMT R5, RZ, 0x7610, R5 ;  /* 0x00007610ff057816 */ /* 0x001fe40000000005 */
[----:B------:R-:W-:-:S04]  /*7c6a0*/  PRMT R4, RZ, 0x7610, R4 ;  /* 0x00007610ff047816 */ /* 0x000fc80000000004 */
[----:B------:R3:W4:Y:S02]  /*7c6b0*/  @!P2 LDG.E.U16 R5, desc[UR8][R8.64] ;  /* 0x000000080805a981 */ /* 0x000724000c1e1500 */
[----:B---3--:R-:W-:Y:S02]  /*7c6c0*/  @!P3 IMAD.MOV.U32 R9, RZ, RZ, R11 ;  /* 0x000000ffff09b224 */ /* 0x008fe400078e000b */
[----:B--2---:R-:W-:-:S05]  /*7c6d0*/  @!P3 IMAD.MOV.U32 R8, RZ, RZ, R10 ;  /* 0x000000ffff08b224 */ /* 0x004fca00078e000a */
[----:B------:R-:W2:Y:S04]  /*7c6e0*/  @!P3 LDG.E.U16 R4, desc[UR8][R8.64] ;  /* 0x000000080804b981 */ /* 0x000ea8000c1e1500 */
[----:B------:R0:W-:Y:S04]  /*7c6f0*/  STL [R1+0x3c04], R3 ;  /* 0x003c040301007387 */ /* 0x0001e80000100800 */
[----:B------:R-:W3:Y:S04]  /*7c700*/  LDL R28, [R1+0x39e4] ;  /* 0x0039e400011c7983 */ /* 0x000ee80000100800 */
[----:B------:R-:W3:Y:S04]  /*7c710*/  LDL R15, [R1+0x39f0] ;  /* 0x0039f000010f7983 */ /* 0x000ee80000100800 */
[----:B----4-:R-:W-:Y:S04]  /*7c720*/  STL [R1+0x3c40], R5 ;  /* 0x003c400501007387 */ /* 0x010fe80000100800 */
[----:B------:R1:W-:Y:S04]  /*7c730*/  STL [R1+0x4], R14 ;  /* 0x0000040e01007387 */ /* 0x0003e80000100800 */
[----:B0-----:R-:W4:Y:S04]  /*7c740*/  LDL R3, [R1+0x39f8] ;  /* 0x0039f80001037983 */ /* 0x001f280000100800 */
[----:B-1----:R-:W4:Y:S04]  /*7c750*/  LDL R14, [R1+0x39ec] ;  /* 0x0039ec00010e7983 */ /* 0x002f280000100800 */
[----:B--2---:R0:W-:Y:S04]  /*7c760*/  STL [R1+0x3c44], R4 ;  /* 0x003c440401007387 */ /* 0x0041e80000100800 */
[----:B------:R-:W2:Y:S04]  /*7c770*/  LDL R11, [R1+0x39f4] ;  /* 0x0039f400010b7983 */ /* 0x000ea80000100800 */
[----:B------:R-:W2:Y:S01]  /*7c780*/  LDL R10, [R1+0x3a00] ;  /* 0x003a0000010a7983 */ /* 0x000ea20000100800 */
[----:B------:R-:W-:Y:S01]  /*7c790*/  PRMT R0, RZ, 0x7610, R0 ;  /* 0x00007610ff007816 */ /* 0x000fe20000000000 */
[----:B------:R-:W-:-:S02]  /*7c7a0*/  @!P2 IMAD.MOV.U32 R8, RZ, RZ, R6 ;  /* 0x000000ffff08a224 */ /* 0x000fc400078e0006 */
[----:B------:R-:W-:Y:S01]  /*7c7b0*/  @!P2 IMAD.MOV.U32 R9, RZ, RZ, R7 ;  /* 0x000000ffff09a224 */ /* 0x000fe200078e0007 */
[----:B------:R-:W-:Y:S02]  /*7c7c0*/  PRMT R27, RZ, 0x7610, R27 ;  /* 0x00007610ff1b7816 */ /* 0x000fe4000000001b */
[----:B------:R-:W-:Y:S02]  /*7c7d0*/  PRMT R25, RZ, 0x7610, R25 ;  /* 0x00007610ff197816 */ /* 0x000fe40000000019 */
[----:B------:R-:W-:Y:S01]  /*7c7e0*/  PRMT R23, RZ, 0x7610, R23 ;  /* 0x00007610ff177816 */ /* 0x000fe20000000017 */
[----:B------:R-:W2:Y:S04]  /*7c7f0*/  LDL R7, [R1+0x39fc] ;  /* 0x0039fc0001077983 */ /* 0x000ea80000100800 */
[----:B------:R3:W2:Y:S04]  /*7c800*/  @!P2 LDG.E.U16 R0, desc[UR8][R8.64] ;  /* 0x000000080800a981 */ /* 0x0006a8000c1e1500 */
[----:B------:R-:W2:Y:S01]  /*7c810*/  LDL R6, [R1+0x3a08] ;  /* 0x003a080001067983 */ /* 0x000ea20000100800 */
[----:B---3--:R-:W-:-:S02]  /*7c820*/  @!P3 IMAD.MOV.U32 R8, RZ, RZ, R15 ;  /* 0x000000ffff08b224 */ /* 0x008fc400078e000f */
[----:B------:R-:W-:-:S05]  /*7c830*/  @!P3 IMAD.MOV.U32 R9, RZ, RZ, R28 ;  /* 0x000000ffff09b224 */ /* 0x000fca00078e001c */
[----:B------:R4:W3:Y:S02]  /*7c840*/  @!P3 LDG.E.U16 R27, desc[UR8][R8.64] ;  /* 0x00000008081bb981 */ /* 0x0008e4000c1e1500 */
[----:B----4-:R-:W-:Y:S02]  /*7c850*/  @!P2 IMAD.MOV.U32 R8, RZ, RZ, R3 ;  /* 0x000000ffff08a224 */ /* 0x010fe400078e0003 */
[----:B------:R-:W-:-:S05]  /*7c860*/  @!P2 IMAD.MOV.U32 R9, RZ, RZ, R14 ;  /* 0x000000ffff09a224 */ /* 0x000fca00078e000e */
[----:B------:R2:W4:Y:S02]  /*7c870*/  @!P2 LDG.E.U16 R25, desc[UR8][R8.64] ;  /* 0x000000080819a981 */ /* 0x000524000c1e1500 */
[----:B--2---:R-:W-:Y:S02]  /*7c880*/  @!P3 IMAD.MOV.U32 R9, RZ, RZ, R11 ;  /* 0x000000ffff09b224 */ /* 0x004fe400078e000b */
[----:B------:R-:W-:-:S05]  /*7c890*/  @!P3 IMAD.MOV.U32 R8, RZ, RZ, R10 ;  /* 0x000000ffff08b224 */ /* 0x000fca00078e000a */
[----:B------:R1:W2:Y:S04]  /*7c8a0*/  @!P3 LDG.E.U16 R23, desc[UR8][R8.64] ;  /* 0x000000080817b981 */ /* 0x0002a8000c1e1500 */
[----:B------:R1:W-:Y:S04]  /*7c8b0*/  STL [R1+0x3bc4], R0 ;  /* 0x003bc40001007387 */ /* 0x0003e80000100800 */
[----:B------:R-:W2:Y:S04]  /*7c8c0*/  LDL R5, [R1+0x3a04] ;  /* 0x003a040001057983 */ /* 0x000ea80000100800 */
[----:B0-----:R-:W2:Y:S01]  /*7c8d0*/  LDL R4, [R1+0x3a10] ;  /* 0x003a100001047983 */ /* 0x001ea20000100800 */
[----:B------:R-:W-:-:S03]  /*7c8e0*/  PRMT R21, RZ, 0x7610, R21 ;  /* 0x00007610ff157816 */ /* 0x000fc60000000015 */
[----:B---3--:R-:W-:Y:S04]  /*7c8f0*/  STL [R1+0x3bc8], R27 ;  /* 0x003bc81b01007387 */ /* 0x008fe80000100800 */
[----:B------:R-:W3:Y:S04]  /*7c900*/  LDL R3, [R1+0x3a0c] ;  /* 0x003a0c0001037983 */ /* 0x000ee80000100800 */
[----:B-1----:R-:W3:Y:S01]  /*7c910*/  LDL R0, [R1+0x3a18] ;  /* 0x003a180001007983 */ /* 0x002ee20000100800 */
[----:B------:R-:W-:Y:S02]  /*7c920*/  @!P2 IMAD.MOV.U32 R8, RZ, RZ, R6 ;  /* 0x000000ffff08a224 */ /* 0x000fe400078e0006 */
[----:B------:R-:W-:-:S05]  /*7c930*/  @!P2 IMAD.MOV.U32 R9, RZ, RZ, R7 ;  /* 0x000000ffff09a224 */ /* 0x000fca00078e0007 */
[----:B------:R0:W3:Y:S04]  /*7c940*/  @!P2 LDG.E.U16 R21, desc[UR8][R8.64] ;  /* 0x000000080815a981 */ /* 0x0000e8000c1e1500 */
[----:B----4-:R-:W-:Y:S04]  /*7c950*/  STL [R1+0x3b84], R25 ;  /* 0x003b841901007387 */ /* 0x010fe80000100800 */
[----:B--2---:R-:W-:Y:S04]  /*7c960*/  STL [R1+0x3b88], R23 ;  /* 0x003b881701007387 */ /* 0x004fe80000100800 */
[----:B------:R-:W2:Y:S04]  /*7c970*/  LDL R7, [R1+0x3a14] ;  /* 0x003a140001077983 */ /* 0x000ea80000100800 */
[----:B------:R-:W4:Y:S01]  /*7c980*/  LDL R6, [R1+0x3a20] ;  /* 0x003a200001067983 */ /* 0x000f220000100800 */
[----:B------:R-:W-:Y:S01]  /*7c990*/  PRMT R19, RZ, 0x7610, R19 ;  /* 0x00007610ff137816 */ /* 0x000fe20000000013 */
[----:B0-----:R-:W-:-:S02]  /*7c9a0*/  @!P3 IMAD.MOV.U32 R8, RZ, RZ, R4 ;  /* 0x000000ffff08b224 */ /* 0x001fc400078e0004 */
[----:B------:R-:W-:-:S05]  /*7c9b0*/  @!P3 IMAD.MOV.U32 R9, RZ, RZ, R5 ;  /* 0x000000ffff09b224 */ /* 0x000fca00078e0005 */
[----:B------:R3:W4:Y:S01]  /*7c9c0*/  @!P3 LDG.E.U16 R19, desc[UR8][R8.64] ;  /* 0x000000080813b981 */ /* 0x000722000c1e1500 */
[----:B------:R-:W-:Y:S01]  /*7c9d0*/  PRMT R17, RZ, 0x7610, R17 ;  /* 0x00007610ff117816 */ /* 0x000fe20000000011 */
[----:B---3--:R-:W-:Y:S02]  /*7c9e0*/  @!P2 IMAD.MOV.U32 R9, RZ, RZ, R3 ;  /* 0x000000ffff09a224 */ /* 0x008fe400078e0003 */
[----:B------:R-:W-:-:S05]  /*7c9f0*/  @!P2 IMAD.MOV.U32 R8, RZ, RZ, R0 ;  /* 0x000000ffff08a224 */ /* 0x000fca00078e0000 */
[----:B------:R2:W3:Y:S01]  /*7ca00*/  @!P2 LDG.E.U16 R17, desc[UR8][R8.64] ;  /* 0x000000080811a981 */ /* 0x0004e2000c1e1500 */
[----:B------:R-:W-:-:S03]  /*7ca10*/  PRMT R13, RZ, 0x7610, R13 ;  /* 0x00007610ff0d7816 */ /* 0x000fc6000000000d */
[----:B------:R-:W-:Y:S04]  /*7ca20*/  STL [R1+0x3b44], R21 ;  /* 0x003b441501007387 */ /* 0x000fe80000100800 */
[----:B------:R-:W3:Y:S04]  /*7ca30*/  LDL R5, [R1+0x3a1c] ;  /* 0x003a1c0001057983 */ /* 0x000ee80000100800 */
[----:B------:R-:W3:Y:S01]  /*7ca40*/  LDL R4, [R1+0x3a28] ;  /* 0x003a280001047983 */ /* 0x000ee20000100800 */
[----:B--2---:R-:W-:Y:S02]  /*7ca50*/  @!P3 IMAD.MOV.U32 R9, RZ, RZ, R7 ;  /* 0x000000ffff09b224 */ /* 0x004fe400078e0007 */
[----:B----4-:R-:W-:-:S05]  /*7ca60*/  @!P3 IMAD.MOV.U32 R8, RZ, RZ, R6 ;  /* 0x000000ffff08b224 */ /* 0x010fca00078e0006 */
[----:B------:R0:W2:Y:S04]  /*7ca70*/  @!P3 LDG.E.U16 R13, desc[UR8][R8.64] ;  /* 0x00000008080db981 */ /* 0x0000a8000c1e1500 */
[----:B------:R-:W-:Y:S04]  /*7ca80*/  STL [R1+0x3b48], R19 ;  /* 0x003b481301007387 */ /* 0x000fe80000100800 */
[----:B------:R-:W4:Y:S04]  /*7ca90*/  LDL R15, [R1+0x3a24] ;  /* 0x003a2400010f7983 */ /* 0x000f280000100800 */
[----:B------:R-:W4:Y:S04]  /*7caa0*/  LDL R14, [R1+0x3a30] ;  /* 0x003a3000010e7983 */ /* 0x000f280000100800 */
[----:B------:R-:W4:Y:S04]  /*7cab0*/  LDL R3, [R1+0x3a4c] ;  /* 0x003a4c0001037983 */ /* 0x000f280000100800 */
[----:B------:R-:W4:Y:S04]  /*7cac0*/  LDL R0, [R1+0x3a58] ;  /* 0x003a580001007983 */ /* 0x000f280000100800 */
[----:B---3--:R-:W-:Y:S04]  /*7cad0*/  STL [R1+0x3b00], R17 ;  /* 0x003b001101007387 */ /* 0x008fe80000100800 */
[----:B------:R-:W3:Y:S04]  /*7cae0*/  LDL R7, [R1+0x3a54] ;  /* 0x003a540001077983 */ /* 0x000ee80000100800 */
[----:B------:R-:W3:Y:S01]  /*7caf0*/  LDL R6, [R1+0x3a60] ;  /* 0x003a600001067983 */ /* 0x000ee20000100800 */
[----:B------:R-:W-:Y:S01]  /*7cb00*/  @!P2 IMAD.MOV.U32 R11, RZ, RZ, R5 ;  /* 0x000000ffff0ba224 */ /* 0x000fe200078e0005 */
[----:B------:R-:W-:-:S02]  /*7cb10*/  @!P2 MOV R10, R4 ;  /* 0x00000004000aa202 */ /* 0x000fc40000000f00 */
[----:B0-----:R-:W-:Y:S02]  /*7cb20*/  PRMT R8, RZ, 0x7610, R8 ;  /* 0x00007610ff087816 */ /* 0x001fe40000000008 */
[----:B------:R-:W-:-:S04]  /*7cb30*/  PRMT R9, RZ, 0x7610, R9 ;  /* 0x00007610ff097816 */ /* 0x000fc80000000009 */
[----:B------:R4:W3:Y:S04]  /*7cb40*/  @!P2 LDG.E.U16 R8, desc[UR8][R10.64] ;  /* 0x000000080a08a981 */ /* 0x0008e8000c1e1500 */
[----:B--2---:R0:W-:Y:S04]  /*7cb50*/  STL [R1+0x3b04], R13 ;  /* 0x003b040d01007387 */ /* 0x0041e80000100800 */
[----:B------:R-:W2:Y:S04]  /*7cb60*/  LDL R5, [R1+0x3a5c] ;  /* 0x003a5c0001057983 */ /* 0x000ea80000100800 */
[----:B------:R-:W2:Y:S01]  /*7cb70*/  LDL R4, [R1+0x3a68] ;  /* 0x003a680001047983 */ /* 0x000ea20000100800 */
[----:B----4-:R-:W-:-:S02]  /*7cb80*/  @!P3 IMAD.MOV.U32 R10, RZ, RZ, R14 ;  /* 0x000000ffff0ab224 */ /* 0x010fc400078e000e */
[----:B------:R-:W-:Y:S02]  /*7cb90*/  @!P3 IMAD.MOV.U32 R11, RZ, RZ, R15 ;  /* 0x000000ffff0bb224 */ /* 0x000fe400078e000f */
[----:B------:R-:W-:Y:S02]  /*7cba0*/  @!P2 IMAD.MOV.U32 R14, RZ, RZ, R0 ;  /* 0x000000ffff0ea224 */ /* 0x000fe400078e0000 */
[----:B------:R-:W-:Y:S01]  /*7cbb0*/  @!P2 IMAD.MOV.U32 R15, RZ, RZ, R3 ;  /* 0x000000ffff0fa224 */ /* 0x000fe200078e0003 */
[----:B------:R1:W4:Y:S02]  /*7cbc0*/  @!P3 LDG.E.U16 R9, desc[UR8][R10.64] ;  /* 0x000000080a09b981 */ /* 0x000324000c1e1500 */
[----:B-1----:R-:W-:Y:S02]  /*7cbd0*/  PRMT R10, RZ, 0x7610, R10 ;  /* 0x00007610ff0a7816 */ /* 0x002fe4000000000a */
[----:B------:R-:W-:-:S04]  /*7cbe0*/  PRMT R11, RZ, 0x7610, R11 ;  /* 0x00007610ff0b7816 */ /* 0x000fc8000000000b */
[----:B------:R3:W4:Y:S02]  /*7cbf0*/  @!P2 LDG.E.U16 R10, desc[UR8][R14.64] ;  /* 0x000000080e0aa981 */ /* 0x000724000c1e1500 */
[----:B---3--:R-:W-:Y:S02]  /*7cc00*/  @!P3 IMAD.MOV.U32 R14, RZ, RZ, R6 ;  /* 0x000000ffff0eb224 */ /* 0x008fe400078e0006 */
[----:B------:R-:W-:-:S05]  /*7cc10*/  @!P3 IMAD.MOV.U32 R15, RZ, RZ, R7 ;  /* 0x000000ffff0fb224 */ /* 0x000fca00078e0007 */
[----:B------:R2:W3:Y:S01]  /*7cc20*/  @!P3 LDG.E.U16 R11, desc[UR8][R14.64] ;  /* 0x000000080e0bb981 */ /* 0x0004e2000c1e1500 */
[----:B------:R-:W-:Y:S01]  /*7cc30*/  PRMT R12, RZ, 0x7610, R12 ;  /* 0x00007610ff0c7816 */ /* 0x000fe2000000000c */
        /* <DEDUP_REMOVED lines=8> */
[----:B0-----:R-:W4:Y:S04]  /*7ccc0*/  LDL R13, [R1+0x3a6c] ;  /* 0x003a6c00010d7983 */ /* 0x001f280000100800 */
[----:B-1----:R-:W4:Y:S04]  /*7ccd0*/  LDL R10, [R1+0x3a78] ;  /* 0x003a7800010a7983 */ /* 0x002f280000100800 */
[----:B---3--:R-:W-:Y:S04]  /*7cce0*/  STL [R1+0x3c0c], R11 ;  /* 0x003c0c0b01007387 */ /* 0x008fe80000100800 */
[----:B------:R-:W3:Y:S04]  /*7ccf0*/  LDL R9, [R1+0x3a74] ;  /* 0x003a740001097983 */ /* 0x000ee80000100800 */
[----:B------:R-:W3:Y:S04]  /*7cd00*/  LDL R8, [R1+0x3a80] ;  /* 0x003a800001087983 */ /* 0x000ee80000100800 */
[----:B------:R-:W3:Y:S04]  /*7cd10*/  LDL R7, [R1+0x3a7c] ;  /* 0x003a7c0001077983 */ /* 0x000ee80000100800 */
[----:B------:R-:W3:Y:S04]  /*7cd20*/  LDL R6, [R1+0x3a88] ;  /* 0x003a880001067983 */ /* 0x000ee80000100800 */
[----:B------:R-:W3:Y:S04]  /*7cd30*/  LDL R4, [R1+0x3a90] ;  /* 0x003a900001047983 */ /* 0x000ee80000100800 */
[----:B--2---:R-:W-:Y:S04]  /*7cd40*/  STL [R1+0x3bcc], R12 ;  /* 0x003bcc0c01007387 */ /* 0x004fe80000100800 */
[----:B------:R-:W2:Y:S01]  /*7cd50*/  LDL R5, [R1+0x3a84] ;  /* 0x003a840001057983 */ /* 0x000ea20000100800 */
[----:B------:R-:W-:Y:S01]  /*7cd60*/  PRMT R16, RZ, 0x7610, R16 ;  /* 0x00007610ff107816 */ /* 0x000fe20000000010 */
[----:B----4-:R-:W-:-:S02]  /*7cd70*/  @!P3 IMAD.MOV.U32 R14, RZ, RZ, R0 ;  /* 0x000000ffff0eb224 */ /* 0x010fc400078e0000 */
[----:B------:R-:W-:Y:S01]  /*7cd80*/  @!P3 IMAD.MOV.U32 R15, RZ, RZ, R3 ;  /* 0x000000ffff0fb224 */ /* 0x000fe200078e0003 */
[----:B------:R-:W-:Y:S02]  /*7cd90*/  PRMT R18, RZ, 0x7610, R18 ;  /* 0x00007610ff127816 */ /* 0x000fe40000000012 */
[----:B------:R-:W-:Y:S02]  /*7cda0*/  PRMT R20, RZ, 0x7610, R20 ;  /* 0x00007610ff147816 */ /* 0x000fe40000000014 */
[----:B------:R-:W-:Y:S02]  /*7cdb0*/  PRMT R22, RZ, 0x7610, R22 ;  /* 0x00007610ff167816 */ /* 0x000fe40000000016 */
[----:B------:R-:W-:Y:S01]  /*7cdc0*/  PRMT R24, RZ, 0x7610, R24 ;  /* 0x00007610ff187816 */ /* 0x000fe20000000018 */
[----:B------:R0:W4:Y:S04]  /*7cdd0*/  @!P3 LDG.E.U16 R16, desc[UR8][R14.64] ;  /* 0x000000080e10b981 */ /* 0x000128000c1e1500 */
[----:B------:R-:W4:Y:S04]  /*7cde0*/  LDL R3, [R1+0x3a94] ;  /* 0x003a940001037983 */ /* 0x000f280000100800 */
[----:B------:R-:W4:Y:S01]  /*7cdf0*/  LDL R0, [R1+0x3aa0] ;  /* 0x003aa00001007983 */ /* 0x000f220000100800 */
[----:B0-----:R-:W-:-:S02]  /*7ce00*/  @!P2 IMAD.MOV.U32 R15, RZ, RZ, R13 ;  /* 0x000000ffff0fa224 */ /* 0x001fc400078e000d */
[----:B------:R-:W-:-:S05]  /*7ce10*/  @!P2 IMAD.MOV.U32 R14, RZ, RZ, R10 ;  /* 0x000000ffff0ea224 */ /* 0x000fca00078e000a */
[----:B------:R3:W4:Y:S02]  /*7ce20*/  @!P2 LDG.E.U16 R18, desc[UR8][R14.64] ;  /* 0x000000080e12a981 */ /* 0x000724000c1e1500 */
[----:B---3--:R-:W-:Y:S02]  /*7ce30*/  @!P3 IMAD.MOV.U32 R14, RZ, RZ, R8 ;  /* 0x000000ffff0eb224 */ /* 0x008fe400078e0008 */
[----:B------:R-:W-:-:S05]  /*7ce40*/  @!P3 IMAD.MOV.U32 R15, RZ, RZ, R9 ;  /* 0x000000ffff0fb224 */ /* 0x000fca00078e0009 */
[----:B------:R0:W3:Y:S02]  /*7ce50*/  @!P3 LDG.E.U16 R20, desc[UR8][R14.64] ;  /* 0x000000080e14b981 */ /* 0x0000e4000c1e1500 */
[----:B0-----:R-:W-:Y:S02]  /*7ce60*/  @!P2 IMAD.MOV.U32 R14, RZ, RZ, R6 ;  /* 0x000000ffff0ea224 */ /* 0x001fe400078e0006 */
[----:B------:R-:W-:-:S05]  /*7ce70*/  @!P2 IMAD.MOV.U32 R15, RZ, RZ, R7 ;  /* 0x000000ffff0fa224 */ /* 0x000fca00078e0007 */
[----:B------:R0:W3:Y:S02]  /*7ce80*/  @!P2 LDG.E.U16 R22, desc[UR8][R14.64] ;  /* 0x000000080e16a981 */ /* 0x0000e4000c1e1500 */
[----:B0-----:R-:W-:Y:S02]  /*7ce90*/  @!P3 IMAD.MOV.U32 R14, RZ, RZ, R4 ;  /* 0x000000ffff0eb224 */ /* 0x001fe400078e0004 */
[----:B--2---:R-:W-:-:S05]  /*7cea0*/  @!P3 IMAD.MOV.U32 R15, RZ, RZ, R5 ;  /* 0x000000ffff0fb224 */ /* 0x004fca00078e0005 */
[----:B------:R0:W2:Y:S04]  /*7ceb0*/  @!P3 LDG.E.U16 R24, desc[UR8][R14.64] ;  /* 0x000000080e18b981 */ /* 0x0000a8000c1e1500 */
[----:B----4-:R-:W-:Y:S01]  /*7cec0*/  STL [R1+0x3bd0], R16 ;  /* 0x003bd01001007387 */ /* 0x010fe20000100800 */
[----:B------:R-:W-:-:S03]  /*7ced0*/  PRMT R26, RZ, 0x7610, R26 ;  /* 0x00007610ff1a7816 */ /* 0x000fc6000000001a */
[----:B------:R-:W-:Y:S04]  /*7cee0*/  STL [R1+0x3b8c], R18 ;  /* 0x003b8c1201007387 */ /* 0x000fe80000100800 */
[----:B---3--:R-:W-:Y:S04]  /*7cef0*/  STL [R1+0x3b90], R20 ;  /* 0x003b901401007387 */ /* 0x008fe80000100800 */
[----:B------:R1:W-:Y:S04]  /*7cf00*/  STL [R1+0x3b4c], R22 ;  /* 0x003b4c1601007387 */ /* 0x0003e80000100800 */
[----:B-1----:R-:W3:Y:S04]  /*7cf10*/  LDL.LU R22, [R1+0x698] ;  /* 0x0006980001167983 */ /* 0x002ee80000300800 */
[----:B------:R-:W4:Y:S04]  /*7cf20*/  LDL.LU R20, [R1+0x694] ;  /* 0x0006940001147983 */ /* 0x000f280000300800 */
[----:B------:R-:W3:Y:S01]  /*7cf30*/  LDL.LU R28, [R1+0x658] ;  /* 0x00065800011c7983 */ /* 0x000ee20000300800 */
[----:B0-----:R-:W-:-:S02]  /*7cf40*/  @!P3 IMAD.MOV.U32 R14, RZ, RZ, R0 ;  /* 0x000000ffff0eb224 */ /* 0x001fc400078e0000 */
[----:B------:R-:W-:-:S05]  /*7cf50*/  @!P3 IMAD.MOV.U32 R15, RZ, RZ, R3 ;  /* 0x000000ffff0fb224 */ /* 0x000fca00078e0003 */
[----:B------:R0:W4:Y:S04]  /*7cf60*/  @!P3 LDG.E.U16 R26, desc[UR8][R14.64] ;  /* 0x000000080e1ab981 */ /* 0x000128000c1e1500 */
[----:B--2---:R1:W-:Y:S04]  /*7cf70*/  STL [R1+0x3b50], R24 ;  /* 0x003b501801007387 */ /* 0x0043e80000100800 */
[----:B-1----:R-:W2:Y:S04]  /*7cf80*/  LDL.LU R24, [R1+0x6d4] ;  /* 0x0006d40001187983 */ /* 0x002ea80000300800 */
        /* <DEDUP_REMOVED lines=20> */
[----:B------:R-:W0:Y:S04]  /*7d0d0*/  LDL R14, [R1+0x3a8c] ;  /* 0x003a8c00010e7983 */ /* 0x000e280000100800 */
[----:B------:R-:W0:Y:S01]  /*7d0e0*/  LDL R15, [R1+0x3a98] ;  /* 0x003a9800010f7983 */ /* 0x000e220000100800 */
[----:B------:R-:W-:Y:S01]  /*7d0f0*/  PRMT R29, RZ, 0x7610, R29 ;  /* 0x00007610ff1d7816 */ /* 0x000fe2000000001d */
[----:B------:R-:W1:Y:S01]  /*7d100*/  S2R R2, SR_TID.X ;  /* 0x0000000000027919 */ /* 0x000e620000002100 */
[----:B0-----:R-:W-:-:S04]  /*7d110*/  @!P2 LOP3.LUT R15, R15, R14, RZ, 0x3c, !PT ;  /* 0x0000000e0f0fa212 */ /* 0x001fc800078e3cff */
[----:B------:R-:W-:-:S04]  /*7d120*/  @!P2 LOP3.LUT R14, R15, R14, RZ, 0x3c, !PT ;  /* 0x0000000e0f0ea212 */ /* 0x000fc800078e3cff */
[----:B------:R-:W-:-:S05]  /*7d130*/  @!P2 LOP3.LUT R15, R15, R14, RZ, 0x3c, !PT ;  /* 0x0000000e0f0fa212 */ /* 0x000fca00078e3cff */
[----:B------:R-:W2:Y:S01]  /*7d140*/  @!P2 LDG.E.U16 R29, desc[UR8][R14.64] ;  /* 0x000000080e1da981 */ /* 0x000ea2000c1e1500 */
[----:B-1----:R-:W-:-:S03]  /*7d150*/  LOP3.LUT R2, R2, 0x3f, RZ, 0xc0, !PT ;  /* 0x0000003f02027812 */ /* 0x002fc600078ec0ff */
[----:B----4-:R-:W-:Y:S02]  /*7d160*/  STL [R1+0x3b08], R26 ;  /* 0x003b081a01007387 */ /* 0x010fe40000100800 */
[----:B------:R-:W-:-:S05]  /*7d170*/  IMAD.SHL.U32 R2, R2, 0x2, RZ ;  /* 0x0000000202027824 */ /* 0x000fca00078e00ff */
[----:B---3--:R0:W-:Y:S04]  /*7d180*/  STS.U16 [R2+UR4+0x12800], R28 ;  /* 0x0128001c02007988 */ /* 0x0081e80008000404 */
[----:B--2---:R1:W-:Y:S04]  /*7d190*/  STS.U16 [R2+UR4+0x13000], R4 ;  /* 0x0130000402007988 */ /* 0x0043e80008000404 */
[----:B------:R2:W-:Y:S04]  /*7d1a0*/  STS.U16 [R2+UR4+0x16880], R5 ;  /* 0x0168800502007988 */ /* 0x0005e80008000404 */
[----:B------:R-:W-:Y:S04]  /*7d1b0*/  STL [R1+0x3b0c], R29 ;  /* 0x003b0c1d01007387 */ /* 0x000fe80000100800 */
[----:B0-----:R-:W3:Y:S04]  /*7d1c0*/  LDL.LU R28, [R1+0x3d4] ;  /* 0x0003d400011c7983 */ /* 0x001ee80000300800 */
[----:B-1----:R-:W4:Y:S04]  /*7d1d0*/  LDL.LU R4, [R1+0x398] ;  /* 0x0003980001047983 */ /* 0x002f280000300800 */
[----:B--2---:R-:W2:Y:S04]  /*7d1e0*/  LDL.LU R5, [R1+0x394] ;  /* 0x0003940001057983 */ /* 0x004ea80000300800 */
[----:B------:R0:W-:Y:S04]  /*7d1f0*/  STS.U16 [R2+UR4+0x17080], R6 ;  /* 0x0170800602007988 */ /* 0x0001e80008000404 */
[----:B------:R1:W-:Y:S04]  /*7d200*/  STS.U16 [R2+UR4+0x17800], R7 ;  /* 0x0178000702007988 */ /* 0x0003e80008000404 */
[----:B------:R1:W-:Y:S04]  /*7d210*/  STS.U16 [R2+UR4+0x11880], R24 ;  /* 0x0118801802007988 */ /* 0x0003e80008000404 */
[----:B------:R1:W-:Y:S04]  /*7d220*/  STS.U16 [R2+UR4+0x17000], R3 ;  /* 0x0170000302007988 */ /* 0x0003e80008000404 */
[----:B0-----:R-:W2:Y:S04]  /*7d230*/  LDL.LU R6, [R1+0x358] ;  /* 0x0003580001067983 */ /* 0x001ea80000300800 */
[----:B-1----:R-:W2:Y:S04]  /*7d240*/  LDL.LU R7, [R1+0x354] ;  /* 0x0003540001077983 */ /* 0x002ea80000300800 */
[----:B------:R-:W2:Y:S04]  /*7d250*/  LDL.LU R29, [R1+0x318] ;  /* 0x00031800011d7983 */ /* 0x000ea80000300800 */
[----:B------:R-:W2:Y:S04]  /*7d260*/  LDL.LU R14, [R1+0x314] ;  /* 0x00031400010e7983 */ /* 0x000ea80000300800 */
[----:B------:R-:W2:Y:S04]  /*7d270*/  LDL.LU R15, [R1+0x2d8] ;  /* 0x0002d800010f7983 */ /* 0x000ea80000300800 */
[----:B------:R-:W2:Y:S04]  /*7d280*/  LDL.LU R26, [R1+0x2d4] ;  /* 0x0002d400011a7983 */ /* 0x000ea80000300800 */
[----:B------:R-:W2:Y:S04]  /*7d290*/  LDL.LU R24, [R1+0x298] ;  /* 0x0002980001187983 */ /* 0x000ea80000300800 */
[----:B------:R0:W-:Y:S04]  /*7d2a0*/  STS.U16 [R2+UR4+0x12000], R22 ;  /* 0x0120001602007988 */ /* 0x0001e80008000404 */
[----:B------:R-:W2:Y:S04]  /*7d2b0*/  LDL.LU R3, [R1+0x294] ;  /* 0x0002940001037983 */ /* 0x000ea80000300800 */
[----:B------:R-:W-:Y:S04]  /*7d2c0*/  STS.U16 [R2+UR4+0x12080], R20 ;  /* 0x0120801402007988 */ /* 0x000fe80008000404 */
[----:B------:R-:W-:Y:S04]  /*7d2d0*/  STS.U16 [R2+UR4+0x12880], R18 ;  /* 0x0128801202007988 */ /* 0x000fe80008000404 */
[----:B------:R-:W-:Y:S04]  /*7d2e0*/  STS.U16 [R2+UR4+0x13080], R16 ;  /* 0x0130801002007988 */ /* 0x000fe80008000404 */
[----:B------:R-:W-:Y:S04]  /*7d2f0*/  STS.U16 [R2+UR4+0x13800], R12 ;  /* 0x0138000c02007988 */ /* 0x000fe80008000404 */
[----:B0-----:R-:W2:Y:S04]  /*7d300*/  LDL.LU R22, [R1+0x258] ;  /* 0x0002580001167983 */ /* 0x001ea80000300800 */
        /* <DEDUP_REMOVED lines=12> */
[----:B---3--:R0:W-:Y:S04]  /*7d3d0*/  STS.U16 [R2+UR4+0x17880], R28 ;  /* 0x0178801c02007988 */ /* 0x0081e80008000404 */
[----:B0-----:R-:W3:Y:S04]  /*7d3e0*/  LDL.LU R28, [R1+0x254] ;  /* 0x00025400011c7983 */ /* 0x001ee80000300800 */
        /* <DEDUP_REMOVED lines=15> */
[----:B----4-:R0:W-:Y:S04]  /*7d4e0*/  STS.U16 [R2+UR4+0x18000], R4 ;  /* 0x0180000402007988 */ /* 0x0101e80008000404 */
[----:B------:R-:W4:Y:S04]  /*7d4f0*/  LDL.LU R0, [R1+0x54] ;  /* 0x0000540001007983 */ /* 0x000f280000300800 */
[----:B--2---:R1:W-:Y:S04]  /*7d500*/  STS.U16 [R2+UR4+0x18080], R5 ;  /* 0x0180800502007988 */ /* 0x0043e80008000404 */
[----:B0-----:R-:W2:Y:S04]  /*7d510*/  LDL.LU R4, [R1+0x18] ;  /* 0x0000180001047983 */ /* 0x001ea80000300800 */
[----:B-1----:R-:W4:Y:S04]  /*7d520*/  LDL.LU R5, [R1+0x14] ;  /* 0x0000140001057983 */ /* 0x002f280000300800 */
[----:B------:R0:W-:Y:S04]  /*7d530*/  STS.U16 [R2+UR4+0x18800], R6 ;  /* 0x0188000602007988 */ /* 0x0001e80008000404 */
[----:B------:R1:W-:Y:S04]  /*7d540*/  STS.U16 [R2+UR4+0x18880], R7 ;  /* 0x0188800702007988 */ /* 0x0003e80008000404 */
[----:B------:R1:W-:Y:S04]  /*7d550*/  STS.U16 [R2+UR4+0x1a080], R3 ;  /* 0x01a0800302007988 */ /* 0x0003e80008000404 */
[----:B0-----:R-:W2:Y:S04]  /*7d560*/  LDL.LU R6, [R1+0x3c5c] ;  /* 0x003c5c0001067983 */ /* 0x001ea80000300800 */
[----:B-1----:R-:W2:Y:S04]  /*7d570*/  LDL.LU R7, [R1+0x3c58] ;  /* 0x003c580001077983 */ /* 0x002ea80000300800 */
[----:B------:R-:W2:Y:S04]  /*7d580*/  LDL.LU R3, [R1+0x168c] ;  /* 0x00168c0001037983 */ /* 0x000ea80000300800 */
[----:B---3--:R0:W-:Y:S04]  /*7d590*/  STS.U16 [R2+UR4+0x1a880], R28 ;  /* 0x01a8801c02007988 */ /* 0x0081e80008000404 */
[----:B0-----:R-:W3:Y:S04]  /*7d5a0*/  LDL.LU R28, [R1+0x1688] ;  /* 0x00168800011c7983 */ /* 0x001ee80000300800 */
[----:B----4-:R0:W-:Y:S04]  /*7d5b0*/  STS.U16 [R2+UR4+0x1f080], R5 ;  /* 0x01f0800502007988 */ /* 0x0101e80008000404 */
[----:B0-----:R-:W4:Y:S04]  /*7d5c0*/  LDL.LU R5, [R1+0x15e4] ;  /* 0x0015e40001057983 */ /* 0x001f280000300800 */
[----:B------:R0:W-:Y:S04]  /*7d5d0*/  STS.U16 [R2+UR4+0x1e880], R0 ;  /* 0x01e8800002007988 */ /* 0x0001e80008000404 */
[----:B--2---:R-:W-:Y:S04]  /*7d5e0*/  STS.U16 [R2+UR4+0x1f800], R7 ;  /* 0x01f8000702007988 */ /* 0x004fe80008000404 */
[----:B------:R-:W-:Y:S04]  /*7d5f0*/  STS.U16 [R2+UR4+0x1f880], R6 ;  /* 0x01f8800602007988 */ /* 0x000fe80008000404 */
[----:B------:R-:W-:Y:S04]  /*7d600*/  STS.U16 [R2+UR4+0x19000], R29 ;  /* 0x0190001d02007988 */ /* 0x000fe80008000404 */
[----:B------:R-:W-:Y:S04]  /*7d610*/  STS.U16 [R2+UR4+0x19080], R14 ;  /* 0x0190800e02007988 */ /* 0x000fe80008000404 */
[----:B------:R-:W-:Y:S04]  /*7d620*/  STS.U16 [R2+UR4+0x19800], R15 ;  /* 0x0198000f02007988 */ /* 0x000fe80008000404 */
[----:B------:R-:W-:Y:S04]  /*7d630*/  STS.U16 [R2+UR4+0x19880], R26 ;  /* 0x0198801a02007988 */ /* 0x000fe80008000404 */
[----:B------:R-:W-:Y:S01]  /*7d640*/  STS.U16 [R2+UR4+0x1a000], R24 ;  /* 0x01a0001802007988 */ /* 0x000fe20008000404 */
[----:B0-----:R-:W-:-:S03]  /*7d650*/  LOP3.LUT R0, R2, 0x10, RZ, 0x3c, !PT ;  /* 0x0000001002007812 */ /* 0x001fc600078e3cff */
        /* <DEDUP_REMOVED lines=14> */
[----:B0-----:R-:W2:Y:S04]  /*7d740*/  LDL.LU R5, [R1+0x1654] ;  /* 0x0016540001057983 */ /* 0x001ea80000300800 */
[----:B------:R-:W4:Y:S04]  /*7d750*/  LDL.LU R7, [R1+0x1618] ;  /* 0x0016180001077983 */ /* 0x000f280000300800 */
[----:B------:R-:W-:Y:S04]  /*7d760*/  STS.U16 [R2+UR4+0x1e000], R23 ;  /* 0x01e0001702007988 */ /* 0x000fe80008000404 */
[----:B------:R-:W-:Y:S04]  /*7d770*/  STS.U16 [R2+UR4+0x1e080], R25 ;  /* 0x01e0801902007988 */ /* 0x000fe80008000404 */
[----:B------:R-:W-:Y:S04]  /*7d780*/  STS.U16 [R2+UR4+0x1e800], R27 ;  /* 0x01e8001b02007988 */ /* 0x000fe80008000404 */
[----:B------:R0:W-:Y:S04]  /*7d790*/  STS.U16 [R2+UR4+0x1f000], R4 ;  /* 0x01f0000402007988 */ /* 0x0001e80008000404 */
[----:B------:R-:W4:Y:S04]  /*7d7a0*/  LDL.LU R6, [R1+0x1650] ;  /* 0x0016500001067983 */ /* 0x000f280000300800 */
[----:B------:R1:W-:Y:S04]  /*7d7b0*/  STS.U16 [R0+UR4+0x100], R3 ;  /* 0x0001000300007988 */ /* 0x0003e80008000404 */
[----:B0-----:R-:W4:Y:S04]  /*7d7c0*/  LDL.LU R2, [R1+0x161c] ;  /* 0x00161c0001027983 */ /* 0x001f280000300800 */
[----:B------:R-:W4:Y:S04]  /*7d7d0*/  LDL.LU R29, [R1+0x15e0] ;  /* 0x0015e000011d7983 */ /* 0x000f280000300800 */
[----:B-1----:R-:W4:Y:S04]  /*7d7e0*/  LDL.LU R3, [R1+0x15ac] ;  /* 0x0015ac0001037983 */ /* 0x002f280000300800 */
        /* <DEDUP_REMOVED lines=25> */
[----:B----4-:R-:W-:Y:S04]  /*7d980*/  STS.U16 [R0+UR4+0x980], R6 ;  /* 0x0009800600007988 */ /* 0x010fe80008000404 */
[----:B------:R-:W-:Y:S04]  /*7d990*/  STS.U16 [R0+UR4+0x1100], R2 ;  /* 0x0011000200007988 */ /* 0x000fe80008000404 */
[----:B------:R-:W-:Y:S04]  /*7d9a0*/  STS.U16 [R0+UR4+0x1180], R7 ;  /* 0x0011800700007988 */ /* 0x000fe80008000404 */
[----:B--2---:R0:W-:Y:S04]  /*7d9b0*/  STS.U16 [R0+UR4+0x1900], R5 ;  /* 0x0019000500007988 */ /* 0x0041e80008000404 */
[----:B------:R-:W-:Y:S04]  /*7d9c0*/  STS.U16 [R0+UR4+0x1980], R29 ;  /* 0x0019801d00007988 */ /* 0x000fe80008000404 */
[----:B------:R1:W-:Y:S04]  /*7d9d0*/  STS.U16 [R0+UR4+0x2100], R3 ;  /* 0x0021000300007988 */ /* 0x0003e80008000404 */
[----:B0-----:R-:W2:Y:S04]  /*7d9e0*/  LDL.LU R5, [R1+0x1340] ;  /* 0x0013400001057983 */ /* 0x001ea80000300800 */
[----:B-1----:R-:W4:Y:S04]  /*7d9f0*/  LDL.LU R3, [R1+0x130c] ;  /* 0x00130c0001037983 */ /* 0x002f280000300800 */
[----:B------:R-:W2:Y:S04]  /*7da00*/  LDL.LU R6, [R1+0x12d4] ;  /* 0x0012d40001067983 */ /* 0x000ea80000300800 */
        /* <DEDUP_REMOVED lines=22> */
[----:B--2---:R0:W-:Y:S04]  /*7db70*/  STL [R1+0x3c50], R6 ;  /* 0x003c500601007387 */ /* 0x0041e80000100800 */
[----:B0-----:R-:W2:Y:S04]  /*7db80*/  LDL.LU R6, [R1+0x1308] ;  /* 0x0013080001067983 */ /* 0x001ea80000300800 */
[----:B------:R-:W3:Y:S04]  /*7db90*/  LDL.LU R2, [R1+0x12d0] ;  /* 0x0012d00001027983 */ /* 0x000ee80000300800 */
[----:B------:R-:W3:Y:S04]  /*7dba0*/  LDL.LU R28, [R1+0x129c] ;  /* 0x00129c00011c7983 */ /* 0x000ee80000300800 */
[----:B------:R0:W-:Y:S04]  /*7dbb0*/  STS.U16 [R0+UR4+0x7980], R5 ;  /* 0x0079800500007988 */ /* 0x0001e80008000404 */
[----:B------:R-:W3:Y:S04]  /*7dbc0*/  LDL.LU R7, [R1+0x1298] ;  /* 0x0012980001077983 */ /* 0x000ee80000300800 */
        /* <DEDUP_REMOVED lines=24> */
[----:B0-----:R-:W4:Y:S04]  /*7dd50*/  LDL.LU R3, [R1+0x7e8] ;  /* 0x0007e80001037983 */ /* 0x001f280000300800 */
[----:B--2---:R0:W-:Y:S04]  /*7dd60*/  STS.U16 [R0+UR4+0x8180], R6 ;  /* 0x0081800600007988 */ /* 0x0041e80008000404 */
[----:B0-----:R-:W2:Y:S04]  /*7dd70*/  LDL.LU R6, [R1+0x3c50] ;  /* 0x003c500001067983 */ /* 0x001ea80000300800 */
[----:B--2---:R-:W-:Y:S04]  /*7dd80*/  STS.U16 [R0+UR4+0x8900], R6 ;  /* 0x0089000600007988 */ /* 0x004fe80008000404 */
[----:B---3--:R-:W-:Y:S04]  /*7dd90*/  STS.U16 [R0+UR4+0x8980], R2 ;  /* 0x0089800200007988 */ /* 0x008fe80008000404 */
[----:B------:R0:W-:Y:S04]  /*7dda0*/  STS.U16 [R0+UR4+0x9100], R28 ;  /* 0x0091001c00007988 */ /* 0x0001e80008000404 */
[----:B------:R-:W-:Y:S04]  /*7ddb0*/  STS.U16 [R0+UR4+0x9180], R7 ;  /* 0x0091800700007988 */ /* 0x000fe80008000404 */
[----:B------:R1:W-:Y:S04]  /*7ddc0*/  STS.U16 [R0+UR4+0x9900], R5 ;  /* 0x0099000500007988 */ /* 0x0003e80008000404 */
[----:B0-----:R-:W2:Y:S04]  /*7ddd0*/  LDL.LU R28, [R1+0x7b4] ;  /* 0x0007b400011c7983 */ /* 0x001ea80000300800 */
[----:B-1----:R-:W3:Y:S04]  /*7dde0*/  LDL.LU R5, [R1+0x7b0] ;  /* 0x0007b00001057983 */ /* 0x002ee80000300800 */
        /* <DEDUP_REMOVED lines=22> */
[----:B----4-:R-:W-:Y:S04]  /*7df50*/  STS.U16 [R0+UR4+0xf100], R4 ;  /* 0x00f1000400007988 */ /* 0x010fe80008000404 */
[----:B------:R-:W-:Y:S04]  /*7df60*/  STS.U16 [R0+UR4+0xf180], R3 ;  /* 0x00f1800300007988 */ /* 0x000fe80008000404 */
[----:B--2---:R0:W-:Y:S04]  /*7df70*/  STL [R1+0x3c4c], R6 ;  /* 0x003c4c0601007387 */ /* 0x0041e80000100800 */
[----:B0-----:R-:W2:Y:S04]  /*7df80*/  LDL.LU R6, [R1+0x77c] ;  /* 0x00077c0001067983 */ /* 0x001ea80000300800 */
        /* <DEDUP_REMOVED lines=31> */
[----:B--2---:R-:W-:Y:S04]  /*7e180*/  STS.U16 [R0+UR4+0x10180], R6 ;  /* 0x0101800600007988 */ /* 0x004fe80008000404 */
[----:B----4-:R0:W-:Y:S04]  /*7e190*/  STS.U16 [R0+UR4+0x10900], R3 ;  /* 0x0109000300007988 */ /* 0x0101e80008000404 */
        /* <DEDUP_REMOVED lines=22> */
[----:B0-----:R-:W2:Y:S04]  /*7e300*/  LDL.LU R3, [R1+0x40c] ;  /* 0x00040c0001037983 */ /* 0x001ea80000300800 */
[----:B------:R-:W-:Y:S04]  /*7e310*/  STS.U16 [R0+UR4+0x16180], R25 ;  /* 0x0161801900007988 */ /* 0x000fe80008000404 */
[----:B-1----:R-:W4:Y:S04]  /*7e320*/  LDL.LU R28, [R1+0x3d0] ;  /* 0x0003d000011c7983 */ /* 0x002f280000300800 */
[----:B------:R0:W-:Y:S04]  /*7e330*/  STS.U16 [R0+UR4+0x16900], R27 ;  /* 0x0169001b00007988 */ /* 0x0001e80008000404 */
[----:B0-----:R-:W2:Y:S04]  /*7e340*/  LDL.LU R27, [R1+0x390] ;  /* 0x00039000011b7983 */ /* 0x001ea80000300800 */
[----:B---3--:R-:W-:Y:S04]  /*7e350*/  STS.U16 [R0+UR4+0x16980], R4 ;  /* 0x0169800400007988 */ /* 0x008fe80008000404 */
[----:B------:R-:W-:Y:S04]  /*7e360*/  STS.U16 [R0+UR4+0x17100], R5 ;  /* 0x0171000500007988 */ /* 0x000fe80008000404 */
[----:B--2---:R0:W-:Y:S04]  /*7e370*/  STL [R1+0x3c48], R27 ;  /* 0x003c481b01007387 */ /* 0x0041e80000100800 */
[----:B0-----:R-:W2:Y:S04]  /*7e380*/  LDL.LU R27, [R1+0x3cc] ;  /* 0x0003cc00011b7983 */ /* 0x001ea80000300800 */
[----:B------:R0:W-:Y:S04]  /*7e390*/  STS.U16 [R0+UR4+0x17180], R3 ;  /* 0x0171800300007988 */ /* 0x0001e80008000404 */
[----:B------:R-:W3:Y:S04]  /*7e3a0*/  LDL.LU R4, [R1+0x38c] ;  /* 0x00038c0001047983 */ /* 0x000ee80000300800 */
[----:B----4-:R1:W-:Y:S04]  /*7e3b0*/  STS.U16 [R0+UR4+0x17900], R28 ;  /* 0x0179001c00007988 */ /* 0x0103e80008000404 */
        /* <DEDUP_REMOVED lines=27> */
[----:B0-----:R-:W2:Y:S04]  /*7e570*/  LDL.LU R27, [R1+0x3c48] ;  /* 0x003c4800011b7983 */ /* 0x001ea80000300800 */
[----:B--2---:R0:W-:Y:S04]  /*7e580*/  STS.U16 [R0+UR4+0x18100], R27 ;  /* 0x0181001b00007988 */ /* 0x0041e80008000404 */
[----:B---3--:R1:W-:Y:S04]  /*7e590*/  STS.U16 [R0+UR4+0x18180], R4 ;  /* 0x0181800400007988 */ /* 0x0083e80008000404 */
[----:B----4-:R2:W-:Y:S04]  /*7e5a0*/  STS.U16 [R0+UR4+0x18900], R3 ;  /* 0x0189000300007988 */ /* 0x0105e80008000404 */
[----:B------:R3:W-:Y:S04]  /*7e5b0*/  STS.U16 [R0+UR4+0x18980], R5 ;  /* 0x0189800500007988 */ /* 0x0007e80008000404 */
[----:B------:R4:W-:Y:S04]  /*7e5c0*/  STS.U16 [R0+UR4+0x19100], R28 ;  /* 0x0191001c00007988 */ /* 0x0009e80008000404 */
[----:B0-----:R-:W4:Y:S04]  /*7e5d0*/  LDL.LU R27, [R1+0xc] ;  /* 0x00000c00011b7983 */ /* 0x001f280000300800 */
[----:B-1----:R-:W4:Y:S04]  /*7e5e0*/  LDL.LU R4, [R1+0x3c44] ;  /* 0x003c440001047983 */ /* 0x002f280000300800 */
[----:B--2---:R-:W2:Y:S04]  /*7e5f0*/  LDL.LU R3, [R1+0x1684] ;  /* 0x0016840001037983 */ /* 0x004ea80000300800 */
[----:B---3--:R-:W3:Y:S04]  /*7e600*/  LDL.LU R5, [R1+0x3c40] ;  /* 0x003c400001057983 */ /* 0x008ee80000300800 */
[----:B----4-:R-:W4:Y:S04]  /*7e610*/  LDL.LU R28, [R1+0x3c3c] ;  /* 0x003c3c00011c7983 */ /* 0x010f280000300800 */
        /* <DEDUP_REMOVED lines=25> */
[----:B---3--:R-:W-:Y:S04]  /*7e7b0*/  STS.U16 [R0+UR4+0x1f900], R5 ;  /* 0x01f9000500007988 */ /* 0x008fe80008000404 */
[----:B------:R0:W-:Y:S04]  /*7e7c0*/  STS.U16 [R0+UR4+0x1f980], R4 ;  /* 0x01f9800400007988 */ /* 0x0001e80008000404 */
[----:B0-----:R-:W3:Y:S04]  /*7e7d0*/  LDL.LU R4, [R1+0x1614] ;  /* 0x0016140001047983 */ /* 0x001ee80000300800 */
[----:B---3--:R0:W-:Y:S04]  /*7e7e0*/  STL [R1+0x3c30], R4 ;  /* 0x003c300401007387 */ /* 0x0081e80000100800 */
[----:B0-----:R-:W3:Y:S04]  /*7e7f0*/  LDL.LU R4, [R1+0x1648] ;  /* 0x0016480001047983 */ /* 0x001ee80000300800 */
[----:B---3--:R0:W-:Y:S04]  /*7e800*/  STL [R1+0x3c34], R4 ;  /* 0x003c340401007387 */ /* 0x0081e80000100800 */
[----:B0-----:R-:W3:Y:S01]  /*7e810*/  LDL.LU R4, [R1+0x164c] ;  /* 0x00164c0001047983 */ /* 0x001ee20000300800 */
[----:B------:R-:W0:Y:S02]  /*7e820*/  S2R R2, SR_TID.X ;  /* 0x0000000000027919 */ /* 0x000e240000002100 */
[----:B0-----:R-:W-:Y:S01]  /*7e830*/  LOP3.LUT R2, R2, 0x3f, RZ, 0xc0, !PT ;  /* 0x0000003f02027812 */ /* 0x001fe200078ec0ff */
[----:B---3--:R0:W-:Y:S04]  /*7e840*/  STL [R1+0x3c38], R4 ;  /* 0x003c380401007387 */ /* 0x0081e80000100800 */
[----:B0-----:R-:W3:Y:S01]  /*7e850*/  LDL.LU R4, [R1+0x1680] ;  /* 0x0016800001047983 */ /* 0x001ee20000300800 */
[----:B------:R-:W-:-:S03]  /*7e860*/  IMAD.SHL.U32 R2, R2, 0x2, RZ ;  /* 0x0000000202027824 */ /* 0x000fc600078e00ff */
[----:B------:R-:W4:Y:S02]  /*7e870*/  LDL.LU R5, [R1+0x1610] ;  /* 0x0016100001057983 */ /* 0x000f240000300800 */
[----:B------:R-:W-:Y:S02]  /*7e880*/  LOP3.LUT R28, R2, 0x20, RZ, 0x3c, !PT ;  /* 0x00000020021c7812 */ /* 0x000fe400078e3cff */
        /* <DEDUP_REMOVED lines=29> */
[----:B---3--:R0:W-:Y:S04]  /*7ea60*/  STS.U16 [R28+UR4+0xa00], R4 ;  /* 0x000a00041c007988 */ /* 0x0081e80008000404 */
[----:B0-----:R-:W3:Y:S04]  /*7ea70*/  LDL.LU R4, [R1+0x3c34] ;  /* 0x003c340001047983 */ /* 0x001ee80000300800 */
[----:B---3--:R0:W-:Y:S04]  /*7ea80*/  STS.U16 [R28+UR4+0xa80], R4 ;  /* 0x000a80041c007988 */ /* 0x0081e80008000404 */
[----:B0-----:R-:W3:Y:S04]  /*7ea90*/  LDL.LU R4, [R1+0x3c30] ;  /* 0x003c300001047983 */ /* 0x001ee80000300800 */
[----:B---3--:R0:W-:Y:S04]  /*7eaa0*/  STS.U16 [R28+UR4+0x1200], R4 ;  /* 0x001200041c007988 */ /* 0x0081e80008000404 */
[----:B0-----:R-:W3:Y:S04]  /*7eab0*/  LDL.LU R4, [R1+0x12c8] ;  /* 0x0012c80001047983 */ /* 0x001ee80000300800 */
[----:B---3--:R0:W-:Y:S04]  /*7eac0*/  STL [R1+0x3c24], R4 ;  /* 0x003c240401007387 */ /* 0x0081e80000100800 */
[----:B0-----:R-:W3:Y:S04]  /*7ead0*/  LDL.LU R4, [R1+0x12cc] ;  /* 0x0012cc0001047983 */ /* 0x001ee80000300800 */
[----:B---3--:R0:W-:Y:S04]  /*7eae0*/  STL [R1+0x3c28], R4 ;  /* 0x003c280401007387 */ /* 0x0081e80000100800 */
[----:B0-----:R-:W3:Y:S04]  /*7eaf0*/  LDL.LU R4, [R1+0x1300] ;  /* 0x0013000001047983 */ /* 0x001ee80000300800 */
        /* <DEDUP_REMOVED lines=36> */
[----:B--2---:R-:W2:Y:S04]  /*7ed40*/  LDL.LU R10, [R1+0x8f8] ;  /* 0x0008f800010a7983 */ /* 0x004ea80000300800 */
[----:B------:R-:W2:Y:S04]  /*7ed50*/  LDL.LU R9, [R1+0x8c4] ;  /* 0x0008c40001097983 */ /* 0x000ea80000300800 */
[----:B------:R-:W2:Y:S04]  /*7ed60*/  LDL.LU R8, [R1+0x8c0] ;  /* 0x0008c00001087983 */ /* 0x000ea80000300800 */
[----:B------:R0:W-:Y:S04]  /*7ed70*/  STS.U16 [R28+UR4+0x6200], R17 ;  /* 0x006200111c007988 */ /* 0x0001e80008000404 */
[----:B------:R-:W2:Y:S04]  /*7ed80*/  LDL.LU R13, [R1+0x88c] ;  /* 0x00088c00010d7983 */ /* 0x000ea80000300800 */
[----:B------:R1:W-:Y:S04]  /*7ed90*/  STS.U16 [R28+UR4+0x6280], R19 ;  /* 0x006280131c007988 */ /* 0x0003e80008000404 */
        /* <DEDUP_REMOVED lines=9> */
[----:B------:R0:W-:Y:S04]  /*7ee30*/  STS.U16 [R28+UR4+0x7a00], R0 ;  /* 0x007a00001c007988 */ /* 0x0001e80008000404 */
[----:B------:R-:W2:Y:S04]  /*7ee40*/  LDL.LU R27, [R1+0x7e4] ;  /* 0x0007e400011b7983 */ /* 0x000ea80000300800 */
[----:B------:R1:W-:Y:S04]  /*7ee50*/  STS.U16 [R28+UR4+0x7a80], R3 ;  /* 0x007a80031c007988 */ /* 0x0003e80008000404 */
[----:B0-----:R-:W2:Y:S04]  /*7ee60*/  LDL.LU R0, [R1+0x7e0] ;  /* 0x0007e00001007983 */ /* 0x001ea80000300800 */
[----:B-1----:R-:W2:Y:S04]  /*7ee70*/  LDL.LU R3, [R1+0x7ac] ;  /* 0x0007ac0001037983 */ /* 0x002ea80000300800 */
        /* <DEDUP_REMOVED lines=42> */
[----:B--2---:R2:W-:Y:S04]  /*7f120*/  STS.U16 [R28+UR4+0xca80], R10 ;  /* 0x00ca800a1c007988 */ /* 0x0045e80008000404 */
        /* <DEDUP_REMOVED lines=31> */
[----:B---3--:R-:W-:Y:S04]  /*7f320*/  STS.U16 [R28+UR4+0x10a00], R4 ;  /* 0x010a00041c007988 */ /* 0x008fe80008000404 */
        /* <DEDUP_REMOVED lines=29> */
[----:B------:R-:W3:Y:S04]  /*7f500*/  LDL.LU R11, [R1+0x384] ;  /* 0x00038400010b7983 */ /* 0x000ee80000300800 */
        /* <DEDUP_REMOVED lines=33> */
[----:B0-----:R-:W2:Y:S04]  /*7f720*/  LDL.LU R0, [R1+0x4] ;  /* 0x0000040001007983 */ /* 0x001ea80000300800 */
[----:B-1----:R-:W3:Y:S04]  /*7f730*/  LDL.LU R11, [R1+0x3c10] ;  /* 0x003c1000010b7983 */ /* 0x002ee80000300800 */
[----:B---3--:R0:W-:Y:S04]  /*7f740*/  STS.U16 [R28+UR4+0x18280], R11 ;  /* 0x0182800b1c007988 */ /* 0x0081e80008000404 */
[----:B----4-:R1:W-:Y:S04]  /*7f750*/  STS.U16 [R28+UR4+0x18a00], R10 ;  /* 0x018a000a1c007988 */ /* 0x0103e80008000404 */
[----:B------:R3:W-:Y:S04]  /*7f760*/  STS.U16 [R28+UR4+0x18a80], R3 ;  /* 0x018a80031c007988 */ /* 0x0007e80008000404 */
[----:B0-----:R-:W4:Y:S04]  /*7f770*/  LDL.LU R11, [R1+0x3c0c] ;  /* 0x003c0c00010b7983 */ /* 0x001f280000300800 */
[----:B-1----:R-:W4:Y:S04]  /*7f780*/  LDL.LU R10, [R1+0x3c08] ;  /* 0x003c0800010a7983 */ /* 0x002f280000300800 */
[----:B---3--:R-:W3:Y:S04]  /*7f790*/  LDL.LU R3, [R1+0x3c04] ;  /* 0x003c040001037983 */ /* 0x008ee80000300800 */
        /* <DEDUP_REMOVED lines=25> */
[----:B--2---:R-:W-:Y:S04]  /*7f930*/  STS.U16 [R28+UR4+0x1f280], R0 ;  /* 0x01f280001c007988 */ /* 0x004fe80008000404 */
[----:B----4-:R-:W-:Y:S04]  /*7f940*/  STS.U16 [R28+UR4+0x1fa00], R10 ;  /* 0x01fa000a1c007988 */ /* 0x010fe80008000404 */
[----:B------:R0:W-:Y:S04]  /*7f950*/  STS.U16 [R28+UR4+0x1fa80], R11 ;  /* 0x01fa800b1c007988 */ /* 0x0001e80008000404 */
[----:B0-----:R-:W2:Y:S04]  /*7f960*/  LDL.LU R11, [R1+0x1640] ;  /* 0x00164000010b7983 */ /* 0x001ea80000300800 */
[----:B--2---:R0:W-:Y:S04]  /*7f970*/  STL [R1+0x3bf8], R11 ;  /* 0x003bf80b01007387 */ /* 0x0041e80000100800 */
[----:B0-----:R-:W2:Y:S04]  /*7f980*/  LDL.LU R11, [R1+0x1644] ;  /* 0x00164400010b7983 */ /* 0x001ea80000300800 */
[----:B--2---:R0:W-:Y:S04]  /*7f990*/  STL [R1+0x3bfc], R11 ;  /* 0x003bfc0b01007387 */ /* 0x0041e80000100800 */
[----:B0-----:R-:W2:Y:S01]  /*7f9a0*/  LDL.LU R11, [R1+0x1678] ;  /* 0x00167800010b7983 */ /* 0x001ea20000300800 */
[----:B------:R-:W0:Y:S02]  /*7f9b0*/  S2R R2, SR_TID.X ;  /* 0x0000000000027919 */ /* 0x000e240000002100 */
[----:B0-----:R-:W-:Y:S01]  /*7f9c0*/  LOP3.LUT R2, R2, 0x3f, RZ, 0xc0, !PT ;  /* 0x0000003f02027812 */ /* 0x001fe200078ec0ff */
[----:B--2---:R0:W-:Y:S04]  /*7f9d0*/  STL [R1+0x3c00], R11 ;  /* 0x003c000b01007387 */ /* 0x0041e80000100800 */
[----:B0-----:R-:W2:Y:S01]  /*7f9e0*/  LDL.LU R11, [R1+0x167c] ;  /* 0x00167c00010b7983 */ /* 0x001ea20000300800 */
[----:B------:R-:W-:-:S03]  /*7f9f0*/  IMAD.SHL.U32 R2, R2, 0x2, RZ ;  /* 0x0000000202027824 */ /* 0x000fc600078e00ff */
[----:B------:R-:W3:Y:S02]  /*7fa00*/  LDL.LU R10, [R1+0x160c] ;  /* 0x00160c00010a7983 */ /* 0x000ee40000300800 */
        /* <DEDUP_REMOVED lines=30> */
[----:B0-----:R-:W2:Y:S04]  /*7fbf0*/  LDL.LU R11, [R1+0x3bfc] ;  /* 0x003bfc00010b7983 */ /* 0x001ea80000300800 */
[----:B--2---:R0:W-:Y:S04]  /*7fc00*/  STS.U16 [R3+UR4+0xb00], R11 ;  /* 0x000b000b03007988 */ /* 0x0041e80008000404 */
[----:B0-----:R-:W2:Y:S04]  /*7fc10*/  LDL.LU R11, [R1+0x3bf8] ;  /* 0x003bf800010b7983 */ /* 0x001ea80000300800 */
[----:B--2---:R0:W-:Y:S04]  /*7fc20*/  STS.U16 [R3+UR4+0xb80], R11 ;  /* 0x000b800b03007988 */ /* 0x0041e80008000404 */
[----:B0-----:R-:W2:Y:S04]  /*7fc30*/  LDL.LU R11, [R1+0x12c4] ;  /* 0x0012c400010b7983 */ /* 0x001ea80000300800 */
[----:B--2---:R0:W-:Y:S04]  /*7fc40*/  STL [R1+0x3bec], R11 ;  /* 0x003bec0b01007387 */ /* 0x0041e80000100800 */
[----:B0-----:R-:W2:Y:S04]  /*7fc50*/  LDL.LU R11, [R1+0x12f8] ;  /* 0x0012f800010b7983 */ /* 0x001ea80000300800 */
[----:B--2---:R0:W-:Y:S04]  /*7fc60*/  STL [R1+0x3bf0], R11 ;  /* 0x003bf00b01007387 */ /* 0x0041e80000100800 */
[----:B0-----:R-:W2:Y:S04]  /*7fc70*/  LDL.LU R11, [R1+0x12fc] ;  /* 0x0012fc00010b7983 */ /* 0x001ea80000300800 */
        /* <DEDUP_REMOVED lines=54> */
[----:B0-----:R-:W4:Y:S04]  /*7ffe0*/  LDL.LU R0, [R1+0x7dc] ;  /* 0x0007dc0001007983 */ /* 0x001f280000300800 */
[----:B-1----:R-:W4:Y:S04]  /*7fff0*/  LDL.LU R28, [R1+0x7d8] ;  /* 0x0007d800011c7983 */ /* 0x002f280000300800 */
        /* <DEDUP_REMOVED lines=74> */
[----:B--2---:R-:W-:Y:S04]  /*804a0*/  STS.U16 [R3+UR4+0x10380], R11 ;  /* 0x0103800b03007988 */ /* 0x004fe80008000404 */
        /* <DEDUP_REMOVED lines=61> */
[----:B--2---:R0:W-:Y:S04]  /*80880*/  STS.U16 [R3+UR4+0x17380], R16 ;  /* 0x0173801003007988 */ /* 0x0041e80008000404 */
[----:B0-----:R-:W2:Y:S04]  /*80890*/  LDL.LU R16, [R1+0x3bdc] ;  /* 0x003bdc0001107983 */ /* 0x001ea80000300800 */
[----:B--2---:R0:W-:Y:S04]  /*808a0*/  STS.U16 [R3+UR4+0x17b00], R16 ;  /* 0x017b001003007988 */ /* 0x0041e80008000404 */
[----:B0-----:R-:W2:Y:S04]  /*808b0*/  LDL.LU R16, [R1+0x3bd8] ;  /* 0x003bd80001107983 */ /* 0x001ea80000300800 */
[----:B--2---:R0:W-:Y:S04]  /*808c0*/  STS.U16 [R3+UR4+0x17b80], R16 ;  /* 0x017b801003007988 */ /* 0x0041e80008000404 */
[----:B0-----:R-:W2:Y:S04]  /*808d0*/  LDL.LU R16, [R1+0x3bd4] ;  /* 0x003bd40001107983 */ /* 0x001ea80000300800 */
[----:B--2---:R0:W-:Y:S04]  /*808e0*/  STS.U16 [R3+UR4+0x18300], R16 ;  /* 0x0183001003007988 */ /* 0x0041e80008000404 */
[----:B---3--:R1:W-:Y:S04]  /*808f0*/  STS.U16 [R3+UR4+0x18380], R12 ;  /* 0x0183800c03007988 */ /* 0x0083e80008000404 */
[----:B----4-:R2:W-:Y:S04]  /*80900*/  STS.U16 [R3+UR4+0x18b00], R27 ;  /* 0x018b001b03007988 */ /* 0x0105e80008000404 */
[----:B------:R3:W-:Y:S04]  /*80910*/  STS.U16 [R3+UR4+0x18b80], R0 ;  /* 0x018b800003007988 */ /* 0x0007e80008000404 */
[----:B0-----:R-:W4:Y:S04]  /*80920*/  LDL.LU R16, [R1+0x3bd0] ;  /* 0x003bd00001107983 */ /* 0x001f280000300800 */
[----:B-1----:R-:W4:Y:S04]  /*80930*/  LDL.LU R12, [R1+0x3bcc] ;  /* 0x003bcc00010c7983 */ /* 0x002f280000300800 */
[----:B--2---:R-:W2:Y:S04]  /*80940*/  LDL.LU R27, [R1+0x3bc8] ;  /* 0x003bc800011b7983 */ /* 0x004ea80000300800 */
        /* <DEDUP_REMOVED lines=39> */
[----:B------:R-:W3:Y:S04]  /*80bc0*/  LDL.LU R12, [R1+0x1604] ;  /* 0x00160400010c7983 */ /* 0x000ee80000300800 */
[----:B------:R-:W4:Y:S01]  /*80bd0*/  LDL.LU R27, [R1+0x1600] ;  /* 0x00160000011b7983 */ /* 0x000f220000300800 */
[----:B------:R-:W-:-:S03]  /*80be0*/  LOP3.LUT R0, R2, 0x40, RZ, 0x3c, !PT ;  /* 0x0000004002007812 */ /* 0x000fc600078e3cff */
        /* <DEDUP_REMOVED lines=239> */
[----:B------:R-:W-:Y:S04]  /*81ae0*/  STS.U16 [R0+UR4+0x19400], R2 ;  /* 0x0194000200007988 */ /* 0x000fe80008000404 */
[----:B------:R4:W-:Y:S04]  /*81af0*/  STS.U16 [R0+UR4+0x19480], R16 ;  /* 0x0194801000007988 */ /* 0x0009e80008000404 */
[----:B0-----:R-:W4:Y:S04]  /*81b00*/  LDL.LU R20, [R1+0x3b90] ;  /* 0x003b900001147983 */ /* 0x001f280000300800 */
[----:B-1----:R-:W4:Y:S04]  /*81b10*/  LDL.LU R18, [R1+0x3b8c] ;  /* 0x003b8c0001127983 */ /* 0x002f280000300800 */
[----:B--2---:R-:W2:Y:S04]  /*81b20*/  LDL.LU R23, [R1+0x3b88] ;  /* 0x003b880001177983 */ /* 0x004ea80000300800 */
[----:B---3--:R-:W3:Y:S04]  /*81b30*/  LDL.LU R25, [R1+0x3b84] ;  /* 0x003b840001197983 */ /* 0x008ee80000300800 */
[----:B----4-:R-:W4:Y:S04]  /*81b40*/  LDL.LU R16, [R1+0x15c0] ;  /* 0x0015c00001107983 */ /* 0x010f280000300800 */
[----:B----4-:R0:W-:Y:S04]  /*81b50*/  STL [R1+0x3b78], R16 ;  /* 0x003b781001007387 */ /* 0x0101e80000100800 */
[----:B0-----:R-:W4:Y:S01]  /*81b60*/  LDL.LU R16, [R1+0x1668] ;  /* 0x0016680001107983 */ /* 0x001f220000300800 */
[----:B------:R-:W0:Y:S03]  /*81b70*/  S2R R2, SR_TID.X ;  /* 0x0000000000027919 */ /* 0x000e260000002100 */
[----:B----4-:R1:W-:Y:S04]  /*81b80*/  STL [R1+0x3b7c], R16 ;  /* 0x003b7c1001007387 */ /* 0x0103e80000100800 */
[----:B-1----:R-:W4:Y:S04]  /*81b90*/  LDL.LU R16, [R1+0x166c] ;  /* 0x00166c0001107983 */ /* 0x002f280000300800 */
[----:B------:R-:W-:Y:S04]  /*81ba0*/  STS.U16 [R0+UR4+0x19c00], R12 ;  /* 0x019c000c00007988 */ /* 0x000fe80008000404 */
        /* <DEDUP_REMOVED lines=11> */
[----:B------:R-:W-:Y:S01]  /*81c60*/  STS.U16 [R0+UR4+0x1c480], R26 ;  /* 0x01c4801a00007988 */ /* 0x000fe20008000404 */
[----:B------:R-:W-:-:S03]  /*81c70*/  IMAD.SHL.U32 R2, R2, 0x2, RZ ;  /* 0x0000000202027824 */ /* 0x000fc600078e00ff */
        /* <DEDUP_REMOVED lines=10> */
[----:B0-----:R-:W-:-:S02]  /*81d20*/  LOP3.LUT R0, R2, 0x50, RZ, 0x3c, !PT ;  /* 0x0000005002007812 */ /* 0x001fc400078e3cff */
[----:B----4-:R0:W-:Y:S04]  /*81d30*/  STL [R1+0x3b80], R16 ;  /* 0x003b801001007387 */ /* 0x0101e80000100800 */
        /* <DEDUP_REMOVED lines=17> */
[----:B0-----:R-:W-:-:S03]  /*81e50*/  LOP3.LUT R16, R2, 0x40, RZ, 0x3c, !PT ;  /* 0x0000004002107812 */ /* 0x001fc600078e3cff */
[----:B------:R-:W4:Y:S04]  /*81e60*/  LDL.LU R17, [R1+0x13c8] ;  /* 0x0013c80001117983 */ /* 0x000f280000300800 */
[----:B------:R-:W4:Y:S04]  /*81e70*/  LDL.LU R19, [R1+0x1394] ;  /* 0x0013940001137983 */ /* 0x000f280000300800 */
[----:B------:R-:W4:Y:S04]  /*81e80*/  LDL.LU R21, [R1+0x1390] ;  /* 0x0013900001157983 */ /* 0x000f280000300800 */
[----:B------:R-:W4:Y:S04]  /*81e90*/  LDL.LU R28, [R1+0x135c] ;  /* 0x00135c00011c7983 */ /* 0x000f280000300800 */
[----:B------:R-:W4:Y:S04]  /*81ea0*/  LDL.LU R3, [R1+0x1358] ;  /* 0x0013580001037983 */ /* 0x000f280000300800 */
[----:B---3--:R0:W-:Y:S04]  /*81eb0*/  STS.U16 [R16+UR4+0x1f400], R25 ;  /* 0x01f4001910007988 */ /* 0x0081e80008000404 */
[----:B--2---:R1:W-:Y:S04]  /*81ec0*/  STS.U16 [R16+UR4+0x1f480], R23 ;  /* 0x01f4801710007988 */ /* 0x0043e80008000404 */
[----:B------:R2:W-:Y:S04]  /*81ed0*/  STS.U16 [R16+UR4+0x1fc00], R18 ;  /* 0x01fc001210007988 */ /* 0x0005e80008000404 */
[----:B------:R3:W-:Y:S04]  /*81ee0*/  STS.U16 [R16+UR4+0x1fc80], R20 ;  /* 0x01fc801410007988 */ /* 0x0007e80008000404 */
[----:B0-----:R-:W4:Y:S04]  /*81ef0*/  LDL.LU R25, [R1+0x15c4] ;  /* 0x0015c40001197983 */ /* 0x001f280000300800 */
[----:B------:R-:W4:Y:S04]  /*81f00*/  LDL.LU R2, [R1+0x15f8] ;  /* 0x0015f80001027983 */ /* 0x000f280000300800 */
[----:B-1----:R-:W4:Y:S04]  /*81f10*/  LDL.LU R23, [R1+0x15fc] ;  /* 0x0015fc0001177983 */ /* 0x002f280000300800 */
[----:B--2---:R-:W2:Y:S04]  /*81f20*/  LDL.LU R18, [R1+0x1630] ;  /* 0x0016300001127983 */ /* 0x004ea80000300800 */
[----:B---3--:R-:W3:Y:S04]  /*81f30*/  LDL.LU R16, [R1+0x3b80] ;  /* 0x003b800001107983 */ /* 0x008ee80000300800 */
[----:B------:R-:W4:Y:S04]  /*81f40*/  LDL.LU R20, [R1+0x1634] ;  /* 0x0016340001147983 */ /* 0x000f280000300800 */
[----:B---3--:R0:W-:Y:S04]  /*81f50*/  STS.U16 [R0+UR4+0x500], R16 ;  /* 0x0005001000007988 */ /* 0x0081e80008000404 */
[----:B0-----:R-:W3:Y:S04]  /*81f60*/  LDL.LU R16, [R1+0x3b7c] ;  /* 0x003b7c0001107983 */ /* 0x001ee80000300800 */
[----:B---3--:R0:W-:Y:S04]  /*81f70*/  STS.U16 [R0+UR4+0x580], R16 ;  /* 0x0005801000007988 */ /* 0x0081e80008000404 */
[----:B----4-:R1:W-:Y:S04]  /*81f80*/  STS.U16 [R0+UR4+0xd00], R20 ;  /* 0x000d001400007988 */ /* 0x0103e80008000404 */
[----:B0-----:R-:W3:Y:S04]  /*81f90*/  LDL.LU R16, [R1+0x3b78] ;  /* 0x003b780001107983 */ /* 0x001ee80000300800 */
[----:B-1----:R-:W4:Y:S04]  /*81fa0*/  LDL.LU R20, [R1+0x12e8] ;  /* 0x0012e80001147983 */ /* 0x002f280000300800 */
[----:B----4-:R0:W-:Y:S04]  /*81fb0*/  STL [R1+0x3b6c], R20 ;  /* 0x003b6c1401007387 */ /* 0x0101e80000100800 */
[----:B0-----:R-:W4:Y:S04]  /*81fc0*/  LDL.LU R20, [R1+0x12ec] ;  /* 0x0012ec0001147983 */ /* 0x001f280000300800 */
[----:B----4-:R0:W-:Y:S04]  /*81fd0*/  STL [R1+0x3b70], R20 ;  /* 0x003b701401007387 */ /* 0x0101e80000100800 */
[----:B0-----:R-:W4:Y:S04]  /*81fe0*/  LDL.LU R20, [R1+0x1320] ;  /* 0x0013200001147983 */ /* 0x001f280000300800 */
[----:B--2---:R-:W-:Y:S04]  /*81ff0*/  STS.U16 [R0+UR4+0xd80], R18 ;  /* 0x000d801200007988 */ /* 0x004fe80008000404 */
        /* <DEDUP_REMOVED lines=209> */
[----:B------:R-:W2:Y:S04]  /*82d10*/  LDL.LU R20, [R1+0x15b8] ;  /* 0x0015b80001147983 */ /* 0x000ea80000300800 */
[----:B--2---:R0:W-:Y:S04]  /*82d20*/  STL [R1+0x3b34], R20 ;  /* 0x003b341401007387 */ /* 0x0041e80000100800 */
[----:B0-----:R-:W2:Y:S01]  /*82d30*/  LDL.LU R20, [R1+0x1660] ;  /* 0x0016600001147983 */ /* 0x001ea20000300800 */
[----:B------:R-:W0:Y:S03]  /*82d40*/  S2R R2, SR_TID.X ;  /* 0x0000000000027919 */ /* 0x000e260000002100 */
[----:B--2---:R1:W-:Y:S04]  /*82d50*/  STL [R1+0x3b38], R20 ;  /* 0x003b381401007387 */ /* 0x0043e80000100800 */
[----:B-1----:R-:W2:Y:S04]  /*82d60*/  LDL.LU R20, [R1+0x1664] ;  /* 0x0016640001147983 */ /* 0x002ea80000300800 */
        /* <DEDUP_REMOVED lines=23> */
[----:B----4-:R0:W-:Y:S02]  /*82ee0*/  STS.U16 [R0+UR4+0x1ed80], R3 ;  /* 0x01ed800300007988 */ /* 0x0101e40008000404 */
[----:B0-----:R-:W-:-:S02]  /*82ef0*/  LOP3.LUT R3, R2, 0x60, RZ, 0x3c, !PT ;  /* 0x0000006002037812 */ /* 0x001fc400078e3cff */
        /* <DEDUP_REMOVED lines=25> */
[----:B------:R1:W-:Y:S04]  /*83090*/  STS.U16 [R20+UR4+0x1f580], R19 ;  /* 0x01f5801314007988 */ /* 0x0003e80008000404 */
[----:B------:R3:W-:Y:S04]  /*830a0*/  STS.U16 [R20+UR4+0x1fd00], R22 ;  /* 0x01fd001614007988 */ /* 0x0007e80008000404 */
[----:B------:R3:W-:Y:S04]  /*830b0*/  STS.U16 [R20+UR4+0x1fd80], R24 ;  /* 0x01fd801814007988 */ /* 0x0007e80008000404 */
[----:B0-----:R-:W2:Y:S04]  /*830c0*/  LDL.LU R21, [R1+0x15bc] ;  /* 0x0015bc0001157983 */ /* 0x001ea80000300800 */
[----:B------:R-:W4:Y:S04]  /*830d0*/  LDL.LU R2, [R1+0x15f0] ;  /* 0x0015f00001027983 */ /* 0x000f280000300800 */
[----:B-1----:R-:W2:Y:S04]  /*830e0*/  LDL.LU R19, [R1+0x15f4] ;  /* 0x0015f40001137983 */ /* 0x002ea80000300800 */
[----:B---3--:R-:W3:Y:S04]  /*830f0*/  LDL.LU R22, [R1+0x1628] ;  /* 0x0016280001167983 */ /* 0x008ee80000300800 */
[----:B------:R-:W4:Y:S04]  /*83100*/  LDL.LU R20, [R1+0x3b3c] ;  /* 0x003b3c0001147983 */ /* 0x000f280000300800 */
[----:B------:R-:W2:Y:S04]  /*83110*/  LDL.LU R24, [R1+0x162c] ;  /* 0x00162c0001187983 */ /* 0x000ea80000300800 */
[----:B----4-:R0:W-:Y:S04]  /*83120*/  STS.U16 [R3+UR4+0x600], R20 ;  /* 0x0006001403007988 */ /* 0x0101e80008000404 */
[----:B0-----:R-:W4:Y:S04]  /*83130*/  LDL.LU R20, [R1+0x3b38] ;  /* 0x003b380001147983 */ /* 0x001f280000300800 */
[----:B----4-:R0:W-:Y:S04]  /*83140*/  STS.U16 [R3+UR4+0x680], R20 ;  /* 0x0006801403007988 */ /* 0x0101e80008000404 */
[----:B--2---:R1:W-:Y:S04]  /*83150*/  STS.U16 [R3+UR4+0xe00], R24 ;  /* 0x000e001803007988 */ /* 0x0043e80008000404 */
[----:B0-----:R-:W2:Y:S04]  /*83160*/  LDL.LU R20, [R1+0x3b34] ;  /* 0x003b340001147983 */ /* 0x001ea80000300800 */
[----:B-1----:R-:W4:Y:S04]  /*83170*/  LDL.LU R24, [R1+0x12e0] ;  /* 0x0012e00001187983 */ /* 0x002f280000300800 */
[----:B----4-:R0:W-:Y:S04]  /*83180*/  STL [R1+0x3b28], R24 ;  /* 0x003b281801007387 */ /* 0x0101e80000100800 */
[----:B0-----:R-:W4:Y:S04]  /*83190*/  LDL.LU R24, [R1+0x12e4] ;  /* 0x0012e40001187983 */ /* 0x001f280000300800 */
[----:B----4-:R0:W-:Y:S04]  /*831a0*/  STL [R1+0x3b2c], R24 ;  /* 0x003b2c1801007387 */ /* 0x0101e80000100800 */
[----:B0-----:R-:W4:Y:S04]  /*831b0*/  LDL.LU R24, [R1+0x1318] ;  /* 0x0013180001187983 */ /* 0x001f280000300800 */
[----:B---3--:R-:W-:Y:S04]  /*831c0*/  STS.U16 [R3+UR4+0xe80], R22 ;  /* 0x000e801603007988 */ /* 0x008fe80008000404 */
        /* <DEDUP_REMOVED lines=209> */
[----:B------:R-:W2:Y:S01]  /*83ee0*/  LDL.LU R24, [R1+0x15e8] ;  /* 0x0015e80001187983 */ /* 0x000ea20000300800 */
[----:B------:R-:W0:Y:S03]  /*83ef0*/  S2R R2, SR_TID.X ;  /* 0x0000000000027919 */ /* 0x000e260000002100 */
        /* <DEDUP_REMOVED lines=18> */
[----:B------:R-:W-:Y:S04]  /*84020*/  STS.U16 [R3+UR4+0x1e600], R9 ;  /* 0x01e6000903007988 */ /* 0x000fe80008000404 */
[----:B------:R-:W-:Y:S01]  /*84030*/  STS.U16 [R3+UR4+0x1e680], R8 ;  /* 0x01e6800803007988 */ /* 0x000fe20008000404 */
[----:B0-----:R-:W-:-:S05]  /*84040*/  LOP3.LUT R2, R2, 0x3f, RZ, 0xc0, !PT ;  /* 0x0000003f02027812 */ /* 0x001fca00078ec0ff */
[----:B------:R-:W-:Y:S01]  /*84050*/  IMAD.SHL.U32 R2, R2, 0x2, RZ ;  /* 0x0000000202027824 */ /* 0x000fe200078e00ff */
[----:B------:R-:W-:Y:S04]  /*84060*/  STS.U16 [R3+UR4+0x1ee00], R28 ;  /* 0x01ee001c03007988 */ /* 0x000fe80008000404 */
[C---:B-1----:R-:W-:Y:S01]  /*84070*/  LOP3.LUT R15, R2.reuse, 0x70, RZ, 0x3c, !PT ;  /* 0x00000070020f7812 */ /* 0x042fe200078e3cff */
[----:B--2---:R0:W-:Y:S04]  /*84080*/  STL [R1+0x3af8], R24 ;  /* 0x003af81801007387 */ /* 0x0041e80000100800 */
        /* <DEDUP_REMOVED lines=17> */
[----:B0-----:R-:W-:-:S03]  /*841a0*/  LOP3.LUT R24, R2, 0x60, RZ, 0x3c, !PT ;  /* 0x0000006002187812 */ /* 0x001fc600078e3cff */
[----:B------:R-:W2:Y:S04]  /*841b0*/  LDL.LU R9, [R1+0x13f0] ;  /* 0x0013f00001097983 */ /* 0x000ea80000300800 */
[----:B------:R-:W2:Y:S04]  /*841c0*/  LDL.LU R8, [R1+0x13bc] ;  /* 0x0013bc0001087983 */ /* 0x000ea80000300800 */
[----:B----4-:R0:W-:Y:S04]  /*841d0*/  STS.U16 [R3+UR4+0x1ee80], R0 ;  /* 0x01ee800003007988 */ /* 0x0101e80008000404 */
[----:B------:R-:W4:Y:S04]  /*841e0*/  LDL.LU R28, [R1+0x13b8] ;  /* 0x0013b800011c7983 */ /* 0x000f280000300800 */
[----:B---3--:R1:W-:Y:S04]  /*841f0*/  STS.U16 [R24+UR4+0x1f600], R17 ;  /* 0x01f6001118007988 */ /* 0x0083e80008000404 */
[----:B------:R3:W-:Y:S04]  /*84200*/  STS.U16 [R24+UR4+0x1f680], R13 ;  /* 0x01f6800d18007988 */ /* 0x0007e80008000404 */
[----:B------:R3:W-:Y:S04]  /*84210*/  STS.U16 [R24+UR4+0x1fe00], R29 ;  /* 0x01fe001d18007988 */ /* 0x0007e80008000404 */
[----:B------:R3:W-:Y:S04]  /*84220*/  STS.U16 [R24+UR4+0x1fe80], R26 ;  /* 0x01fe801a18007988 */ /* 0x0007e80008000404 */
[----:B0-----:R-:W4:Y:S04]  /*84230*/  LDL.LU R3, [R1+0x1384] ;  /* 0x0013840001037983 */ /* 0x001f280000300800 */
[----:B------:R-:W4:Y:S04]  /*84240*/  LDL.LU R0, [R1+0x1380] ;  /* 0x0013800001007983 */ /* 0x000f280000300800 */
[----:B-1----:R-:W2:Y:S04]  /*84250*/  LDL.LU R17, [R1+0x15ec] ;  /* 0x0015ec0001117983 */ /* 0x002ea80000300800 */
[----:B------:R-:W4:Y:S04]  /*84260*/  LDL.LU R2, [R1+0x1620] ;  /* 0x0016200001027983 */ /* 0x000f280000300800 */
[----:B---3--:R-:W3:Y:S04]  /*84270*/  LDL.LU R13, [R1+0x1624] ;  /* 0x00162400010d7983 */ /* 0x008ee80000300800 */
[----:B------:R-:W2:Y:S04]  /*84280*/  LDL.LU R29, [R1+0x1658] ;  /* 0x00165800011d7983 */ /* 0x000ea80000300800 */
[----:B------:R-:W4:Y:S04]  /*84290*/  LDL.LU R24, [R1+0x3af8] ;  /* 0x003af80001187983 */ /* 0x000f280000300800 */
[----:B------:R-:W3:Y:S04]  /*842a0*/  LDL.LU R26, [R1+0x165c] ;  /* 0x00165c00011a7983 */ /* 0x000ee80000300800 */
[----:B---3--:R-:W-:Y:S04]  /*842b0*/  STS.U16 [R15+UR4+0x700], R26 ;  /* 0x0007001a0f007988 */ /* 0x008fe80008000404 */
[----:B--2---:R-:W-:Y:S04]  /*842c0*/  STS.U16 [R15+UR4+0x780], R29 ;  /* 0x0007801d0f007988 */ /* 0x004fe80008000404 */
[----:B------:R-:W-:Y:S04]  /*842d0*/  STS.U16 [R15+UR4+0xf00], R13 ;  /* 0x000f000d0f007988 */ /* 0x000fe80008000404 */
        /* <DEDUP_REMOVED lines=22> */
[----:B------:R1:W-:Y:S04]  /*84440*/  STS.U16 [R15+UR4+0x6780], R28 ;  /* 0x0067801c0f007988 */ /* 0x0003e80008000404 */
[----:B0-----:R-:W2:Y:S04]  /*84450*/  LDL.LU R8, [R1+0x134c] ;  /* 0x00134c0001087983 */ /* 0x001ea80000300800 */
[----:B-1----:R-:W3:Y:S04]  /*84460*/  LDL.LU R28, [R1+0x1348] ;  /* 0x00134800011c7983 */ /* 0x002ee80000300800 */
[----:B------:R-:W4:Y:S04]  /*84470*/  LDL.LU R26, [R1+0x1310] ;  /* 0x00131000011a7983 */ /* 0x000f280000300800 */
        /* <DEDUP_REMOVED lines=30> */
[----:B---3--:R1:W-:Y:S04]  /*84660*/  STS.U16 [R15+UR4+0x7780], R28 ;  /* 0x0077801c0f007988 */ /* 0x0083e80008000404 */
[----:B0-----:R-:W2:Y:S04]  /*84670*/  LDL.LU R8, [R1+0x828] ;  /* 0x0008280001087983 */ /* 0x001ea80000300800 */
[----:B-1----:R-:W3:Y:S04]  /*84680*/  LDL.LU R28, [R1+0x7f4] ;  /* 0x0007f400011c7983 */ /* 0x002ee80000300800 */
[----:B----4-:R0:W-:Y:S04]  /*84690*/  STS.U16 [R15+UR4+0x7f00], R26 ;  /* 0x007f001a0f007988 */ /* 0x0101e80008000404 */
[----:B0-----:R-:W4:Y:S04]  /*846a0*/  LDL.LU R26, [R1+0x3af4] ;  /* 0x003af400011a7983 */ /* 0x001f280000300800 */
        /* <DEDUP_REMOVED lines=26> */
[----:B0-----:R-:W4:Y:S04]  /*84850*/  LDL.LU R3, [R1+0x7f0] ;  /* 0x0007f00001037983 */ /* 0x001f280000300800 */
[----:B-1----:R-:W4:Y:S04]  /*84860*/  LDL.LU R0, [R1+0x7bc] ;  /* 0x0007bc0001007983 */ /* 0x002f280000300800 */
[----:B------:R-:W4:Y:S04]  /*84870*/  LDL.LU R26, [R1+0x784] ;  /* 0x00078400011a7983 */ /* 0x000f280000300800 */
[----:B--2---:R-:W-:Y:S04]  /*84880*/  STS.U16 [R15+UR4+0xe780], R8 ;  /* 0x00e780080f007988 */ /* 0x004fe80008000404 */
[----:B---3--:R-:W-:Y:S04]  /*84890*/  STS.U16 [R15+UR4+0xef00], R28 ;  /* 0x00ef001c0f007988 */ /* 0x008fe80008000404 */
        /* <DEDUP_REMOVED lines=56> */
[----:B------:R2:W-:Y:S04]  /*84c20*/  STS.U16 [R15+UR4+0x15780], R9 ;  /* 0x015780090f007988 */ /* 0x0005e80008000404 */
[----:B0-----:R-:W3:Y:S04]  /*84c30*/  LDL.LU R7, [R1+0x420] ;  /* 0x0004200001077983 */ /* 0x001ee80000300800 */
[----:B-1----:R-:W4:Y:S04]  /*84c40*/  LDL.LU R14, [R1+0x41c] ;  /* 0x00041c00010e7983 */ /* 0x002f280000300800 */
[----:B--2---:R-:W2:Y:S04]  /*84c50*/  LDL.LU R9, [R1+0x3dc] ;  /* 0x0003dc0001097983 */ /* 0x004ea80000300800 */
[----:B------:R-:W-:Y:S04]  /*84c60*/  STS.U16 [R15+UR4+0x15f00], R8 ;  /* 0x015f00080f007988 */ /* 0x000fe80008000404 */
[----:B------:R-:W-:Y:S04]  /*84c70*/  STS.U16 [R15+UR4+0x15f80], R28 ;  /* 0x015f801c0f007988 */ /* 0x000fe80008000404 */
[----:B------:R-:W-:Y:S04]  /*84c80*/  STS.U16 [R15+UR4+0x16700], R3 ;  /* 0x016700030f007988 */ /* 0x000fe80008000404 */
[----:B------:R-:W-:Y:S04]  /*84c90*/  STS.U16 [R15+UR4+0x16780], R0 ;  /* 0x016780000f007988 */ /* 0x000fe80008000404 */
[----:B--2---:R0:W-:Y:S04]  /*84ca0*/  STL [R1+0x3aec], R9 ;  /* 0x003aec0901007387 */ /* 0x0041e80000100800 */
[----:B0-----:R-:W2:Y:S04]  /*84cb0*/  LDL.LU R9, [R1+0x3e0] ;  /* 0x0003e00001097983 */ /* 0x001ea80000300800 */
        /* <DEDUP_REMOVED lines=24> */
[----:B---3--:R0:W-:Y:S04]  /*84e40*/  STS.U16 [R15+UR4+0x16f00], R7 ;  /* 0x016f00070f007988 */ /* 0x0081e80008000404 */
[----:B------:R-:W3:Y:S04]  /*84e50*/  LDL.LU R6, [R1+0x60] ;  /* 0x0000600001067983 */ /* 0x000ee80000300800 */
[----:B----4-:R1:W-:Y:S04]  /*84e60*/  STS.U16 [R15+UR4+0x16f80], R14 ;  /* 0x016f800e0f007988 */ /* 0x0103e80008000404 */
[----:B0-----:R-:W4:Y:S04]  /*84e70*/  LDL.LU R7, [R1+0x5c] ;  /* 0x00005c0001077983 */ /* 0x001f280000300800 */
[----:B-1----:R-:W4:Y:S04]  /*84e80*/  LDL.LU R14, [R1+0x20] ;  /* 0x00002000010e7983 */ /* 0x002f280000300800 */
[----:B--2---:R0:W-:Y:S04]  /*84e90*/  STS.U16 [R15+UR4+0x17700], R9 ;  /* 0x017700090f007988 */ /* 0x0041e80008000404 */
[----:B0-----:R-:W2:Y:S04]  /*84ea0*/  LDL.LU R9, [R1+0x3aec] ;  /* 0x003aec0001097983 */ /* 0x001ea80000300800 */
[----:B--2---:R0:W-:Y:S04]  /*84eb0*/  STS.U16 [R15+UR4+0x17780], R9 ;  /* 0x017780090f007988 */ /* 0x0041e80008000404 */
[----:B------:R1:W-:Y:S04]  /*84ec0*/  STS.U16 [R15+UR4+0x17f00], R8 ;  /* 0x017f00080f007988 */ /* 0x0003e80008000404 */
[----:B------:R2:W-:Y:S04]  /*84ed0*/  STS.U16 [R15+UR4+0x17f80], R28 ;  /* 0x017f801c0f007988 */ /* 0x0005e80008000404 */
        /* <DEDUP_REMOVED lines=26> */
[----:B----4-:R0:W-:Y:S04]  /*85080*/  STS.U16 [R15+UR4+0x1d780], R0 ;  /* 0x01d780000f007988 */ /* 0x0101e80008000404 */
[----:B0-----:R-:W4:Y:S04]  /*85090*/  LDL.LU R0, [R1+0x3ad4] ;  /* 0x003ad40001007983 */ /* 0x001f280000300800 */
[----:B---3--:R0:W-:Y:S04]  /*850a0*/  STS.U16 [R15+UR4+0x1df00], R3 ;  /* 0x01df00030f007988 */ /* 0x0081e80008000404 */
[----:B0-----:R-:W3:Y:S04]  /*850b0*/  LDL.LU R3, [R1+0x3ad0] ;  /* 0x003ad00001037983 */ /* 0x001ee80000300800 */
[----:B------:R-:W-:Y:S04]  /*850c0*/  STS.U16 [R15+UR4+0x1df80], R5 ;  /* 0x01df80050f007988 */ /* 0x000fe80008000404 */
[----:B------:R-:W-:Y:S04]  /*850d0*/  STS.U16 [R15+UR4+0x1e700], R6 ;  /* 0x01e700060f007988 */ /* 0x000fe80008000404 */
[----:B------:R-:W-:Y:S04]  /*850e0*/  STS.U16 [R15+UR4+0x1e780], R7 ;  /* 0x01e780070f007988 */ /* 0x000fe80008000404 */
[----:B------:R-:W-:Y:S04]  /*850f0*/  STS.U16 [R15+UR4+0x1ef00], R14 ;  /* 0x01ef000e0f007988 */ /* 0x000fe80008000404 */
[----:B--2---:R0:W-:Y:S04]  /*85100*/  STS.U16 [R15+UR4+0x1ef80], R28 ;  /* 0x01ef801c0f007988 */ /* 0x0041e80008000404 */
[----:B------:R-:W-:Y:S04]  /*85110*/  STS.U16 [R15+UR4+0x1f700], R8 ;  /* 0x01f700080f007988 */ /* 0x000fe80008000404 */
[----:B------:R-:W-:Y:S04]  /*85120*/  STS.U16 [R15+UR4+0x1f780], R9 ;  /* 0x01f780090f007988 */ /* 0x000fe80008000404 */
[----:B0-----:R-:W2:Y:S01]  /*85130*/  LDL.LU R28, [R1+0x3acc] ;  /* 0x003acc00011c7983 */ /* 0x001ea20000300800 */
[----:B------:R-:W0:Y:S03]  /*85140*/  S2R R2, SR_TID.X ;  /* 0x0000000000027919 */ /* 0x000e260000002100 */
[----:B----4-:R1:W-:Y:S04]  /*85150*/  STS.U16 [R15+UR4+0x1ff00], R0 ;  /* 0x01ff00000f007988 */ /* 0x0103e80008000404 */
[----:B-1----:R-:W4:Y:S04]  /*85160*/  LDL.LU R0, [R1+0x3ac8] ;  /* 0x003ac80001007983 */ /* 0x002f280000300800 */
[----:B---3--:R1:W-:Y:S02]  /*85170*/  STS.U16 [R15+UR4+0x1ff80], R3 ;  /* 0x01ff80030f007988 */ /* 0x0083e40008000404 */
[----:B-1----:R-:W1:Y:S01]  /*85180*/  LDC R3, c[0x0][0x23c] ;  /* 0x00008f00ff037b82 */ /* 0x002e620000000800 */
[----:B0-----:R-:W-:-:S05]  /*85190*/  LOP3.LUT R2, R2, 0x3f, RZ, 0xc0, !PT ;  /* 0x0000003f02027812 */ /* 0x001fca00078ec0ff */
[----:B------:R-:W-:Y:S02]  /*851a0*/  IMAD.SHL.U32 R2, R2, 0x2, RZ ;  /* 0x0000000202027824 */ /* 0x000fe400078e00ff */
[----:B-1----:R-:W-:-:S04]  /*851b0*/  IMAD.SHL.U32 R3, R3, 0x80, RZ ;  /* 0x0000008003037824 */ /* 0x002fc800078e00ff */
[----:B------:R-:W-:Y:S01]  /*851c0*/  IMAD.SHL.U32 R3, R3, 0x2, RZ ;  /* 0x0000000203037824 */ /* 0x000fe200078e00ff */
[----:B------:R-:W-:Y:S06]  /*851d0*/  BAR.SYNC.DEFER_BLOCKING 0x0 ;  /* 0x0000000000007b1d */ /* 0x000fec0000010000 */
[----:B------:R-:W0:Y:S01]  /*851e0*/  S2R R15, SR_TID.X ;  /* 0x00000000000f7919 */ /* 0x000e220000002100 */
[----:B------:R-:W1:Y:S01]  /*851f0*/  S2R R21, SR_TID.X ;  /* 0x0000000000157919 */ /* 0x000e620000002100 */
[----:B----4-:R-:W-:Y:S04]  /*85200*/  STL [R1+0x3b10], R0 ;  /* 0x003b100001007387 */ /* 0x010fe80000100800 */
[----:B--2---:R-:W2:Y:S04]  /*85210*/  LDSM.16.M88.4 R8, [R28+UR4] ;  /* 0x000000041c08783b */ /* 0x004ea80008000200 */
[----:B------:R-:W-:Y:S01]  /*85220*/  LDSM.16.M88.4 R24, [R28+UR4+0x4000] ;  /* 0x004000041c18783b */ /* 0x000fe20008000200 */
[----:B0-----:R-:W-:Y:S01]  /*85230*/  LOP3.LUT R15, R15, 0x7, RZ, 0xc0, !PT ;  /* 0x000000070f0f7812 */ /* 0x001fe200078ec0ff */
[----:B-1----:R-:W-:-:S04]  /*85240*/  IMAD.SHL.U32 R29, R21, 0x2, RZ ;  /* 0x00000002151d7824 */ /* 0x002fc800078e00ff */
[----:B------:R-:W-:Y:S02]  /*85250*/  IMAD R20, R15, 0x90, RZ ;  /* 0x000000900f147824 */ /* 0x000fe400078e02ff */
[C---:B------:R-:W-:Y:S01]  /*85260*/  IMAD.SHL.U32 R23, R21.reuse, 0x40, RZ ;  /* 0x0000004015177824 */ /* 0x040fe200078e00ff */
[----:B------:R-:W-:Y:S01]  /*85270*/  LDSM.16.M88.4 R12, [R28+UR4+0x3000] ;  /* 0x003000041c0c783b */ /* 0x000fe20008000200 */
[----:B------:R-:W-:Y:S01]  /*85280*/  IMAD.SHL.U32 R3, R21, 0x2, RZ ;  /* 0x0000000215037824 */ /* 0x000fe200078e00ff */
[----:B------:R-:W-:-:S04]  /*85290*/  LOP3.LUT R29, R20, 0x10, R29, 0x78, !PT ;  /* 0x00000010141d7812 */ /* 0x000fc800078e781d */
[----:B------:R-:W-:Y:S02]  /*852a0*/  LOP3.LUT R29, R29, 0x400, R23, 0xf8, !PT ;  /* 0x000004001d1d7812 */ /* 0x000fe400078ef817 */
[----:B------:R-:W-:-:S03]  /*852b0*/  LOP3.LUT R3, R20, 0x10, R3, 0x78, !PT ;  /* 0x0000001014037812 */ /* 0x000fc600078e7803 */
[----:B------:R-:W-:Y:S01]  /*852c0*/  STL [R1+0x8564], R29 ;  /* 0x0085641d01007387 */ /* 0x000fe20000100800 */
[----:B------:R-:W-:-:S03]  /*852d0*/  LOP3.LUT R3, R3, 0x400, R23, 0xf8, !PT ;  /* 0x0000040003037812 */ /* 0x000fc600078ef817 */
[----:B--2---:R-:W-:Y:S01]  /*852e0*/  STL.64 [R1+0x1a0], R8 ;  /* 0x0001a00801007387 */ /* 0x004fe20000100a00 */
[----:B------:R-:W-:Y:S01]  /*852f0*/  IMAD.MOV.U32 R5, RZ, RZ, R8 ;  /* 0x000000ffff057224 */ /* 0x000fe200078e0008 */
[----:B------:R-:W-:Y:S01]  /*85300*/  LOP3.LUT R3, R3, 0x20, RZ, 0x3c, !PT ;  /* 0x0000002003037812 */ /* 0x000fe200078e3cff */
[----:B------:R-:W-:Y:S01]  /*85310*/  IMAD.MOV.U32 R4, RZ, RZ, R9 ;  /* 0x000000ffff047224 */ /* 0x000fe200078e0009 */
[----:B------:R-:W-:Y:S04]  /*85320*/  STL.64 [R1+0x1a8], R10 ;  /* 0x0001a80a01007387 */ /* 0x000fe80000100a00 */
[----:B------:R-:W0:Y:S04]  /*85330*/  LDSM.16.M88.4 R8, [R28+UR4+0x1000] ;  /* 0x001000041c08783b */ /* 0x000e280008000200 */
[----:B------:R-:W-:Y:S04]  /*85340*/  LDSM.16.MT88.4 R16, [R29+UR4+0x20000] ;  /* 0x020000041d10783b */ /* 0x000fe80008004200 */
[----:B0-----:R-:W-:Y:S01]  /*85350*/  STL.64 [R1+0x190], R8 ;  /* 0x0001900801007387 */ /* 0x001fe20000100a00 */
[----:B------:R-:W-:-:S03]  /*85360*/  IMAD.MOV.U32 R2, RZ, RZ, R9 ;  /* 0x000000ffff027224 */ /* 0x000fc600078e0009 */
[----:B------:R-:W-:Y:S04]  /*85370*/  STL.64 [R1+0x198], R10 ;  /* 0x0001980a01007387 */ /* 0x000fe80000100a00 */
[----:B------:R-:W0:Y:S04]  /*85380*/  LDSM.16.M88.4 R8, [R28+UR4+0x2000] ;  /* 0x002000041c08783b */ /* 0x000e280008000200 */
[----:B0-----:R-:W-:Y:S04]  /*85390*/  STL.64 [R1+0x180], R8 ;  /* 0x0001800801007387 */ /* 0x001fe80000100a00 */
[----:B------:R-:W-:Y:S04]  /*853a0*/  STL.64 [R1+0x188], R10 ;  /* 0x0001880a01007387 */ /* 0x000fe80000100a00 */
[----:B------:R-:W0:Y:S04]  /*853b0*/  LDSM.16.M88.4 R8, [R28+UR4+0x5000] ;  /* 0x005000041c08783b */ /* 0x000e280008000200 */
[----:B------:R1:W-:Y:S04]  /*853c0*/  STL.64 [R1+0x170], R12 ;  /* 0x0001700c01007387 */ /* 0x0003e80000100a00 */
[----:B------:R-:W-:Y:S04]  /*853d0*/  STL.64 [R1+0x178], R14 ;  /* 0x0001780e01007387 */ /* 0x000fe80000100a00 */
[----:B------:R-:W-:Y:S04]  /*853e0*/  STL.64 [R1+0x160], R24 ;  /* 0x0001601801007387 */ /* 0x000fe80000100a00 */
[----:B------:R-:W-:Y:S04]  /*853f0*/  STL.64 [R1+0x168], R26 ;  /* 0x0001681a01007387 */ /* 0x000fe80000100a00 */
[----:B------:R-:W-:Y:S04]  /*85400*/  LDSM.16.M88.4 R24, [R28+UR4+0x7000] ;  /* 0x007000041c18783b */ /* 0x000fe80008000200 */
[----:B0-----:R-:W-:Y:S01]  /*85410*/  STL.64 [R1+0x150], R8 ;  /* 0x0001500801007387 */ /* 0x001fe20000100a00 */
[----:B-1----:R-:W-:-:S02]  /*85420*/  IMAD.MOV.U32 R13, RZ, RZ, R8 ;  /* 0x000000ffff0d7224 */ /* 0x002fc400078e0008 */
[----:B------:R-:W-:Y:S01]  /*85430*/  IMAD.MOV.U32 R12, RZ, RZ, R9 ;  /* 0x000000ffff0c7224 */ /* 0x000fe200078e0009 */
[----:B------:R-:W-:Y:S04]  /*85440*/  STL.64 [R1+0x158], R10 ;  /* 0x0001580a01007387 */ /* 0x000fe80000100a00 */
[----:B------:R-:W0:Y:S04]  /*85450*/  LDSM.16.M88.4 R8, [R28+UR4+0x6000] ;  /* 0x006000041c08783b */ /* 0x000e280008000200 */
[----:B0-----:R-:W-:Y:S04]  /*85460*/  STL.64 [R1+0x140], R8 ;  /* 0x0001400801007387 */ /* 0x001fe80000100a00 */
[----:B------:R-:W-:Y:S04]  /*85470*/  STL.64 [R1+0x148], R10 ;  /* 0x0001480a01007387 */ /* 0x000fe80000100a00 */
[----:B------:R-:W0:Y:S04]  /*85480*/  LDSM.16.M88.4 R8, [R28+UR4+0x8000] ;  /* 0x008000041c08783b */ /* 0x000e280008000200 */
[----:B------:R-:W-:Y:S04]  /*85490*/  STL.64 [R1+0x130], R24 ;  /* 0x0001301801007387 */ /* 0x000fe80000100a00 */
[----:B------:R-:W-:Y:S04]  /*854a0*/  STL.64 [R1+0x138], R26 ;  /* 0x0001381a01007387 */ /* 0x000fe80000100a00 */
[----:B------:R-:W1:Y:S04]  /*854b0*/  LDSM.16.M88.4 R24, [R28+UR4+0x9000] ;  /* 0x009000041c18783b */ /* 0x000e680008000200 */
[----:B0-----:R-:W-:Y:S04]  /*854c0*/  STL.64 [R1+0x120], R8 ;  /* 0x0001200801007387 */ /* 0x001fe80000100a00 */
[----:B------:R-:W-:Y:S04]  /*854d0*/  STL.64 [R1+0x128], R10 ;  /* 0x0001280a01007387 */ /* 0x000fe80000100a00 */
[----:B------:R-:W0:Y:S04]  /*854e0*/  LDSM.16.M88.4 R8, [R28+UR4+0xa000] ;  /* 0x00a000041c08783b */ /* 0x000e280008000200 */
[----:B-1----:R-:W-:Y:S04]  /*854f0*/  STL.64 [R1+0x110], R24 ;  /* 0x0001101801007387 */ /* 0x002fe80000100a00 */
        /* <DEDUP_REMOVED lines=25> */
[----:B------:R-:W-:Y:S04]  /*85690*/  LDSM.16.M88.4 R24, [R28+UR4+0x14000] ;  /* 0x014000041c18783b */ /* 0x000fe80008000200 */
[----:B0-----:R-:W-:Y:S01]  /*856a0*/  STL.64 [R1+0x80], R8 ;  /* 0x0000800801007387 */ /* 0x001fe20000100a00 */
[----:B------:R-:W-:-:S02]  /*856b0*/  IMAD.MOV.U32 R29, RZ, RZ, R8 ;  /* 0x000000ffff1d7224 */ /* 0x000fc400078e0008 */
[----:B------:R-:W-:Y:S01]  /*856c0*/  IMAD.MOV.U32 R0, RZ, RZ, R9 ;  /* 0x000000ffff007224 */ /* 0x000fe200078e0009 */
[----:B------:R-:W-:Y:S04]  /*856d0*/  STL.64 [R1+0x88], R10 ;  /* 0x0000880a01007387 */ /* 0x000fe80000100a00 */
[----:B------:R-:W0:Y:S04]  /*856e0*/  LDSM.16.M88.4 R8, [R28+UR4+0x13000] ;  /* 0x013000041c08783b */ /* 0x000e280008000200 */
[----:B------:R-:W-:Y:S04]  /*856f0*/  STL [R1+0x8acc], R0 ;  /* 0x008acc0001007387 */ /* 0x000fe80000100800 */
[----:B------:R-:W-:Y:S04]  /*85700*/  STL [R1+0x8ac8], R29 ;  /* 0x008ac81d01007387 */ /* 0x000fe80000100800 */
[----:B0-----:R-:W-:Y:S04]  /*85710*/  STL.64 [R1+0x70], R8 ;  /* 0x0000700801007387 */ /* 0x001fe80000100a00 */
[----:B------:R-:W-:Y:S04]  /*85720*/  STL.64 [R1+0x78], R10 ;  /* 0x0000780a01007387 */ /* 0x000fe80000100a00 */
[----:B------:R-:W0:Y:S04]  /*85730*/  LDSM.16.M88.4 R8, [R28+UR4+0x15000] ;  /* 0x015000041c08783b */ /* 0x000e280008000200 */
[----:B------:R-:W-:Y:S04]  /*85740*/  STL.64 [R1+0x60], R24 ;  /* 0x0000601801007387 */ /* 0x000fe80000100a00 */
[----:B------:R-:W-:Y:S04]  /*85750*/  STL.64 [R1+0x68], R26 ;  /* 0x0000681a01007387 */ /* 0x000fe80000100a00 */
[----:B------:R-:W-:Y:S04]  /*85760*/  LDSM.16.M88.4 R24, [R28+UR4+0x17000] ;  /* 0x017000041c18783b */ /* 0x000fe80008000200 */
[----:B0-----:R-:W-:Y:S01]  /*85770*/  STL.64 [R1+0x50], R8 ;  /* 0x0000500801007387 */ /* 0x001fe20000100a00 */
[----:B------:R-:W-:-:S02]  /*85780*/  IMAD.MOV.U32 R0, RZ, RZ, R8 ;  /* 0x000000ffff007224 */ /* 0x000fc400078e0008 */
        /* <DEDUP_REMOVED lines=11> */
[----:B------:R-:W-:Y:S04]  /*85840*/  LDSM.16.M88.4 R8, [R28+UR4+0x1a000] ;  /* 0x01a000041c08783b */ /* 0x000fe80008000200 */
[----:B-1----:R-:W-:Y:S04]  /*85850*/  STL.64 [R1+0x10], R24 ;  /* 0x0000101801007387 */ /* 0x002fe80000100a00 */
[----:B------:R-:W-:Y:S04]  /*85860*/  STL.64 [R1+0x18], R26 ;  /* 0x0000181a01007387 */ /* 0x000fe80000100a00 */
[----:B------:R-:W0:Y:S04]  /*85870*/  LDSM.16.M88.4 R24, [R28+UR4+0x1b000] ;  /* 0x01b000041c18783b */ /* 0x000e280008000200 */
[----:B0-----:R-:W-:Y:S04]  /*85880*/  STL.64 [R1+0x89b0], R26 ;  /* 0x0089b01a01007387 */ /* 0x001fe80000100a00 */
[----:B------:R-:W-:Y:S04]  /*85890*/  STL.64 [R1], R8 ;  /* 0x0000000801007387 */ /* 0x000fe80000100a00 */
[----:B------:R-:W-:Y:S04]  /*858a0*/  STL.64 [R1+0x8], R10 ;  /* 0x0000080a01007387 */ /* 0x000fe80000100a00 */
[----:B------:R-:W0:Y:S04]  /*858b0*/  LDSM.16.M88.4 R8, [R28+UR4+0x1c000] ;  /* 0x01c000041c08783b */ /* 0x000e280008000200 */
[----:B------:R1:W-:Y:S02]  /*858c0*/  STL.64 [R1+0x89a8], R24 ;  /* 0x0089a81801007387 */ /* 0x0003e40000100a00 */
[----:B-1----:R-:W-:-:S02]  /*858d0*/  IMAD.MOV.U32 R24, RZ, RZ, R13 ;  /* 0x000000ffff187224 */ /* 0x002fc400078e000d */
[----:B------:R-:W-:Y:S02]  /*858e0*/  IMAD.MOV.U32 R25, RZ, RZ, R12 ;  /* 0x000000ffff197224 */ /* 0x000fe400078e000c */
[----:B------:R-:W-:Y:S04]  /*858f0*/  LDSM.16.MT88.4 R12, [R3+UR4+0x20000] ;  /* 0x02000004030c783b */ /* 0x000fe80008004200 */
[----:B0-----:R-:W-:Y:S04]  /*85900*/  STL [R1+0x85e0], R10 ;  /* 0x0085e00a01007387 */ /* 0x001fe80000100800 */
[----:B------:R-:W-:Y:S04]  /*85910*/  STL [R1+0x85dc], R11 ;  /* 0x0085dc0b01007387 */ /* 0x000fe80000100800 */
[----:B------:R-:W-:Y:S04]  /*85920*/  STL.64 [R1+0x8ae0], R8 ;  /* 0x008ae00801007387 */ /* 0x000fe80000100a00 */
[----:B------:R-:W-:Y:S04]  /*85930*/  STL [R1+0x8950], R23 ;  /* 0x0089501701007387 */ /* 0x000fe80000100800 */
[----:B------:R0:W-:Y:S04]  /*85940*/  STL.64 [R1+0x8948], R20 ;  /* 0x0089481401007387 */ /* 0x0001e80000100a00 */
[----:B------:R-:W1:Y:S01]  /*85950*/  LDSM.16.M88.4 R8, [R28+UR4+0x1e000] ;  /* 0x01e000041c08783b */ /* 0x000e620008000200 */
[----:B0-----:R-:W-:-:S02]  /*85960*/  IMAD.MOV.U32 R20, RZ, RZ, R5 ;  /* 0x000000ffff147224 */ /* 0x001fc400078e0005 */
[----:B------:R-:W-:Y:S02]  /*85970*/  IMAD.MOV.U32 R21, RZ, RZ, R4 ;  /* 0x000000ffff157224 */ /* 0x000fe400078e0004 */
[----:B------:R-:W0:Y:S01]  /*85980*/  LDSM.16.M88.4 R4, [R28+UR4+0x1d000] ;  /* 0x01d000041c04783b */ /* 0x000e220008000200 */
[----:B-1----:R-:W-:Y:S02]  /*85990*/  IMAD.MOV.U32 R23, RZ, RZ, R8 ;  /* 0x000000ffff177224 */ /* 0x002fe400078e0008 */
[----:B------:R-:W-:Y:S01]  /*859a0*/  IMAD.MOV.U32 R22, RZ, RZ, R9 ;  /* 0x000000ffff167224 */ /* 0x000fe200078e0009 */
[----:B0-----:R-:W-:Y:S04]  /*859b0*/  STL [R1+0x811c], R6 ;  /* 0x00811c0601007387 */ /* 0x001fe80000100800 */
[----:B------:R-:W-:Y:S04]  /*859c0*/  STL [R1+0x8118], R7 ;  /* 0x0081180701007387 */ /* 0x000fe80000100800 */
[----:B------:R-:W-:Y:S04]  /*859d0*/  STL.64 [R1+0x8af8], R4 ;  /* 0x008af80401007387 */ /* 0x000fe80000100a00 */
[----:B------:R-:W0:Y:S04]  /*859e0*/  LDSM.16.M88.4 R4, [R28+UR4+0x1f000] ;  /* 0x01f000041c04783b */ /* 0x000e280008000200 */
[----:B------:R-:W-:Y:S04]  /*859f0*/  STL.64 [R1+0x1c0], R8 ;  /* 0x0001c00801007387 */ /* 0x000fe80000100a00 */
[----:B------:R-:W-:Y:S01]  /*85a00*/  STL.64 [R1+0x1c8], R10 ;  /* 0x0001c80a01007387 */ /* 0x000fe20000100a00 */
[----:B0-----:R-:W-:Y:S01]  /*85a10*/  IMAD.MOV.U32 R27, RZ, RZ, R4 ;  /* 0x000000ffff1b7224 */ /* 0x001fe200078e0004 */
[----:B------:R-:W-:-:S02]  /*85a20*/  MOV R26, R5 ;  /* 0x00000005001a7202 */ /* 0x000fc40000000f00 */
[----:B------:R0:W-:Y:S04]  /*85a30*/  STL.64 [R1+0x1b0], R4 ;  /* 0x0001b00401007387 */ /* 0x0001e80000100a00 */
[----:B------:R1:W-:Y:S04]  /*85a40*/  STL.64 [R1+0x1b8], R6 ;  /* 0x0001b80601007387 */ /* 0x0003e80000100a00 */
[----:B------:R-:W-:Y:S04]  /*85a50*/  STL.64 [R1+0x8a08], R26 ;  /* 0x008a081a01007387 */ /* 0x000fe80000100a00 */
[----:B0-----:R-:W2:Y:S04]  /*85a60*/  LDL.LU.64 R4, [R1+0x1170] ;  /* 0x0011700001047983 */ /* 0x001ea80000300a00 */
[----:B-1----:R-:W2:Y:S04]  /*85a70*/  LDL.LU.64 R6, [R1+0x1178] ;  /* 0x0011780001067983 */ /* 0x002ea80000300a00 */
[----:B------:R-:W3:Y:S04]  /*85a80*/  LDL.LU.64 R8, [R1+0x1140] ;  /* 0x0011400001087983 */ /* 0x000ee80000300a00 */
[----:B------:R-:W3:Y:S04]  /*85a90*/  LDL.LU.64 R10, [R1+0x1148] ;  /* 0x00114800010a7983 */ /* 0x000ee80000300a00 */
[----:B------:R0:W-:Y:S04]  /*85aa0*/  STL.64 [R1+0x8ad0], R24 ;  /* 0x008ad01801007387 */ /* 0x0001e80000100a00 */
[----:B0-----:R-:W4:Y:S04]  /*85ab0*/  LDL.LU.64 R24, [R1+0x1190] ;  /* 0x0011900001187983 */ /* 0x001f280000300a00 */
[----:B------:R-:W4:Y:S04]  /*85ac0*/  LDL.LU.64 R26, [R1+0x1198] ;  /* 0x00119800011a7983 */ /* 0x000f280000300a00 */
[----:B------:R-:W-:Y:S04]  /*85ad0*/  STL [R1+0x7b38], R28 ;  /* 0x007b381c01007387 */ /* 0x000fe80000100800 */
[----:B------:R-:W-:Y:S04]  /*85ae0*/  STL.64 [R1+0x8968], R14 ;  /* 0x0089680e01007387 */ /* 0x000fe80000100a00 */
[----:B------:R0:W-:Y:S04]  /*85af0*/  STL.64 [R1+0x8960], R12 ;  /* 0x0089600c01007387 */ /* 0x0001e80000100a00 */
[----:B0-----:R-:W2:Y:S01]  /*85b00*/  LDL R12, [R1+0x190] ;  /* 0x00019000010c7983 */ /* 0x001ea20000100800 */
[----:B------:R-:W-:-:S03]  /*85b10*/  IMAD.MOV.U32 R13, RZ, RZ, R2 ;  /* 0x000000ffff0d7224 */ /* 0x000fc600078e0002 */
[----:B------:R-:W-:Y:S01]  /*85b20*/  STL [R1+0x8364], R3 ;  /* 0x0083640301007387 */ /* 0x000fe20000100800 */
[----:B----4-:R-:W-:-:S15]  /*85b30*/  HMMA.16816.F32.BF16 R24, R16, R20, R24 ;  /* 0x000000141018723c */ /* 0x010fde0000041818 */
[----:B------:R-:W-:-:S08]  /*85b40*/  NOP ;  /* 0x0000000000007918 */ /* 0x000fd00000000000 */
[----:B------:R0:W-:Y:S01]  /*85b50*/  STL.64 [R1+0x980], R24 ;  /* 0x0009801801007387 */ /* 0x0001e20000100a00 */
[----:B------:R-:W-:-:S03]  /*85b60*/  IMAD.MOV.U32 R2, RZ, RZ, R27 ;  /* 0x000000ffff027224 */ /* 0x000fc600078e001b */
[----:B------:R1:W-:Y:S04]  /*85b70*/  STL [R1+0x988], R26 ;  /* 0x0009881a01007387 */ /* 0x0003e80000100800 */
[----:B0-----:R-:W4:Y:S04]  /*85b80*/  LDL.LU.64 R24, [R1+0x10f0] ;  /* 0x0010f00001187983 */ /* 0x001f280000300a00 */
[----:B-1----:R-:W3:Y:S01]  /*85b90*/  LDL.LU.64 R26, [R1+0x10f8] ;  /* 0x0010f800011a7983 */ /* 0x002ee20000300a00 */
[C---:B--2---:R-:W-:Y:S03]  /*85ba0*/  HMMA.16816.F32.BF16 R12, R16.reuse, R12, R4 ;  /* 0x0000000c100c723c */ /* 0x044fe60000041804 */
[----:B---3--:R-:W-:Y:S04]  /*85bb0*/  STL.64 [R1+0x8af0], R26 ;  /* 0x008af01a01007387 */ /* 0x008fe80000100a00 */
[----:B----4-:R0:W-:Y:S04]  /*85bc0*/  STL.64 [R1+0x8ae8], R24 ;  /* 0x008ae81801007387 */ /* 0x0101e80000100a00 */
[----:B0-----:R-:W2:Y:S04]  /*85bd0*/  LDL.64 R24, [R1+0x180] ;  /* 0x0001800001187983 */ /* 0x001ea80000100a00 */
[----:B------:R0:W-:Y:S04]  /*85be0*/  STL.64 [R1+0x8970], R20 ;  /* 0x0089701401007387 */ /* 0x0001e80000100a00 */
[----:B------:R-:W-:Y:S04]  /*85bf0*/  STL.64 [R1+0x8a10], R22 ;  /* 0x008a101601007387 */ /* 0x000fe80000100a00 */
[----:B0-----:R-:W3:Y:S01]  /*85c00*/  LDL.64 R20, [R1+0x160] ;  /* 0x0001600001147983 */ /* 0x001ee20000100a00 */
[----:B--2---:R-:W-:Y:S06]  /*85c10*/  HMMA.16816.F32.BF16 R8, R16, R24, R8 ;  /* 0x000000181008723c */ /* 0x004fec0000041808 */
[----:B------:R-:W-:-:S02]  /*85c20*/  IMAD.MOV.U32 R7, RZ, RZ, R24 ;  /* 0x000000ffff077224 */ /* 0x000fc400078e0018 */
[----:B------:R-:W-:Y:S01]  /*85c30*/  IMAD.MOV.U32 R6, RZ, RZ, R25 ;  /* 0x000000ffff067224 */ /* 0x000fe200078e0019 */
[----:B---3--:R0:W-:Y:S04]  /*85c40*/  STL.64 [R1+0x8ad8], R20 ;  /* 0x008ad81401007387 */ /* 0x0081e80000100a00 */
[----:B0-----:R-:W2:Y:S04]  /*85c50*/  LDL.64 R20, [R1+0x170] ;  /* 0x0001700001147983 */ /* 0x001ea80000100a00 */
[----:B------:R-:W-:Y:S04]  /*85c60*/  STL [R1+0x8330], R2 ;  /* 0x0083300201007387 */ /* 0x000fe80000100800 */
[----:B------:R-:W3:Y:S04]  /*85c70*/  LDL.LU.64 R4, [R1+0x8af8] ;  /* 0x008af80001047983 */ /* 0x000ee80000300a00 */
[----:B------:R0:W-:Y:S04]  /*85c80*/  STL.64 [R1+0x970], R12 ;  /* 0x0009700c01007387 */ /* 0x0001e80000100a00 */
[----:B------:R1:W-:Y:S04]  /*85c90*/  STL.64 [R1+0x978], R14 ;  /* 0x0009780e01007387 */ /* 0x0003e80000100a00 */
[----:B0-----:R-:W4:Y:S04]  /*85ca0*/  LDL.LU.64 R12, [R1+0x1080] ;  /* 0x00108000010c7983 */ /* 0x001f280000300a00 */
[----:B-1----:R-:W4:Y:S04]  /*85cb0*/  LDL.LU.64 R14, [R1+0x1088] ;  /* 0x00108800010e7983 */ /* 0x002f280000300a00 */
[----:B------:R-:W4:Y:S04]  /*85cc0*/  LDL.LU.64 R26, [R1+0x8af0] ;  /* 0x008af000011a7983 */ /* 0x000f280000300a00 */
[----:B------:R-:W4:Y:S01]  /*85cd0*/  LDL.LU.64 R24, [R1+0x8ae8] ;  /* 0x008ae80001187983 */ /* 0x000f220000300a00 */
[----:B------:R-:W-:-:S03]  /*85ce0*/  IMAD.MOV.U32 R2, RZ, RZ, R9 ;  /* 0x000000ffff027224 */ /* 0x000fc600078e0009 */
[----:B------:R0:W-:Y:S04]  /*85cf0*/  STL [R1+0x960], R8 ;  /* 0x0009600801007387 */ /* 0x0001e80000100800 */
[----:B------:R2:W-:Y:S04]  /*85d00*/  STL.64 [R1+0x968], R10 ;  /* 0x0009680a01007387 */ /* 0x0005e80000100a00 */
[----:B0-----:R-:W4:Y:S04]  /*85d10*/  LDL.LU.64 R8, [R1+0x8ae0] ;  /* 0x008ae00001087983 */ /* 0x001f280000300a00 */
[----:B------:R-:W-:Y:S01]  /*85d20*/  STL.64 [R1+0x89a0], R6 ;  /* 0x0089a00601007387 */ /* 0x000fe20000100a00 */
[----:B--2---:R-:W-:-:S03]  /*85d30*/  IMAD.MOV.U32 R10, RZ, RZ, R20 ;  /* 0x000000ffff0a7224 */ /* 0x004fc600078e0014 */
[----:B---3--:R0:W-:Y:S04]  /*85d40*/  STL.64 [R1+0x8998], R4 ;  /* 0x0089980401007387 */ /* 0x0081e80000100a00 */
[----:B0-----:R-:W2:Y:S04]  /*85d50*/  LDL.LU.64 R4, [R1+0x10b0] ;  /* 0x0010b00001047983 */ /* 0x001ea80000300a00 */
[----:B------:R-:W2:Y:S04]  /*85d60*/  LDL.LU.64 R6, [R1+0x10b8] ;  /* 0x0010b80001067983 */ /* 0x000ea80000300a00 */
[----:B------:R0:W-:Y:S01]  /*85d70*/  STL [R1+0x8360], R2 ;  /* 0x0083600201007387 */ /* 0x0001e20000100800 */
[----:B----4-:R-:W-:Y:S06]  /*85d80*/  HMMA.16816.F32.BF16 R24, R16, R20, R24 ;  /* 0x000000141018723c */ /* 0x010fec0000041818 */
[----:B0-----:R-:W-:-:S02]  /*85d90*/  IMAD.MOV.U32 R2, RZ, RZ, R21 ;  /* 0x000000ffff027224 */ /* 0x001fc400078e0015 */
[----:B------:R-:W2:-:S15]  /*85da0*/  LDL.LU.64 R20, [R1+0x8ad8] ;  /* 0x008ad80001147983 */ /* 0x000e9e0000300a00 */
[----:B------:R0:W-:Y:S01]  /*85db0*/  STL [R1+0x950], R24 ;  /* 0x0009501801007387 */ /* 0x0001e20000100800 */
[----:B------:R-:W-:-:S03]  /*85dc0*/  IMAD.MOV.U32 R3, RZ, RZ, R25 ;  /* 0x000000ffff037224 */ /* 0x000fc600078e0019 */
[----:B------:R-:W-:Y:S04]  /*85dd0*/  STL.64 [R1+0x958], R26 ;  /* 0x0009581a01007387 */ /* 0x000fe80000100a00 */
[----:B0-----:R-:W3:Y:S04]  /*85de0*/  LDL.LU.64 R24, [R1+0x8ad0] ;  /* 0x008ad00001187983 */ /* 0x001ee80000300a00 */
[----:B------:R-:W-:Y:S01]  /*85df0*/  STL [R1+0x84a8], R3 ;  /* 0x0084a80301007387 */ /* 0x000fe20000100800 */
[----:B--2---:R-:W-:Y:S06]  /*85e00*/  HMMA.16816.F32.BF16 R4, R16, R20, R4 ;  /* 0x000000141004723c */ /* 0x004fec0000041804 */
[----:B------:R-:W-:-:S05]  /*85e10*/  IMAD.MOV.U32 R11, RZ, RZ, R21 ;  /* 0x000000ffff0b7224 */ /* 0x000fca00078e0015 */
[----:B------:R-:W-:-:S12]  /*85e20*/  STL.64 [R1+0x89c0], R10 ;  /* 0x0089c00a01007387 */ /* 0x000fd80000100a00 */
[----:B------:R-:W-:Y:S04]  /*85e30*/  STL.64 [R1+0x940], R4 ;  /* 0x0009400401007387 */ /* 0x000fe80000100a00 */
[----:B------:R3:W-:Y:S04]  /*85e40*/  STL.64 [R1+0x948], R6 ;  /* 0x0009480601007387 */ /* 0x0007e80000100a00 */
[----:B------:R-:W-:Y:S01]  /*85e50*/  STL.64 [R1+0x89b8], R8 ;  /* 0x0089b80801007387 */ /* 0x000fe20000100a00 */
[----:B---3--:R-:W-:Y:S03]  /*85e60*/  HMMA.16816.F32.BF16 R4, R16, R24, R12 ;  /* 0x000000181004723c */ /* 0x008fe6000004180c */
[----:B------:R-:W2:-:S15]  /*85e70*/  LDL R24, [R1+0x70] ;  /* 0x0000700001187983 */ /* 0x000e9e0000100800 */
[----:B------:R-:W-:-:S05]  /*85e80*/  NOP ;  /* 0x0000000000007918 */ /* 0x000fca0000000000 */
[----:B------:R-:W-:Y:S04]  /*85e90*/  STL.64 [R1+0x930], R4 ;  /* 0x0009300401007387 */ /* 0x000fe80000100a00 */
[----:B------:R-:W-:Y:S04]  /*85ea0*/  STL.64 [R1+0x938], R6 ;  /* 0x0009380601007387 */ /* 0x000fe80000100a00 */
[----:B------:R-:W3:Y:S04]  /*85eb0*/  LDL R12, [R1+0x110] ;  /* 0x00011000010c7983 */ /* 0x000ee80000100800 */
[----:B------:R-:W3:Y:S04]  /*85ec0*/  LDL R13, [R1+0x114] ;  /* 0x00011400010d7983 */ /* 0x000ee80000100800 */
[----:B------:R-:W2:Y:S04]  /*85ed0*/  LDL R25, [R1+0x74] ;  /* 0x0000740001197983 */ /* 0x000ea80000100800 */
[----:B---3--:R0:W-:Y:S04]  /*85ee0*/  STL.64 [R1+0x8ac0], R12 ;  /* 0x008ac00c01007387 */ /* 0x0081e80000100a00 */
[----:B0-----:R-:W3:Y:S04]  /*85ef0*/  LDL R12, [R1+0x140] ;  /* 0x00014000010c7983 */ /* 0x001ee80000100800 */
[----:B------:R-:W3:Y:S04]  /*85f00*/  LDL R13, [R1+0x144] ;  /* 0x00014400010d7983 */ /* 0x000ee80000100800 */
[----:B--2---:R0:W-:Y:S04]  /*85f10*/  STL.64 [R1+0x8a18], R24 ;  /* 0x008a181801007387 */ /* 0x0041e80000100a00 */
[----:B------:R-:W2:Y:S04]  /*85f20*/  LDL.64 R4, [R1+0x60] ;  /* 0x0000600001047983 */ /* 0x000ea80000100a00 */
[----:B--2---:R1:W-:Y:S04]  /*85f30*/  STL.64 [R1+0x8a20], R4 ;  /* 0x008a200401007387 */ /* 0x0043e80000100a00 */
[----:B0-----:R-:W2:Y:S04]  /*85f40*/  LDL R24, [R1+0x120] ;  /* 0x0001200001187983 */ /* 0x001ea80000100800 */
[----:B------:R-:W2:Y:S04]  /*85f50*/  LDL R25, [R1+0x124] ;  /* 0x0001240001197983 */ /* 0x000ea80000100800 */
[----:B-1----:R-:W4:Y:S04]  /*85f60*/  LDL R4, [R1+0x90] ;  /* 0x0000900001047983 */ /* 0x002f280000100800 */
[----:B------:R-:W4:Y:S04]  /*85f70*/  LDL R5, [R1+0x94] ;  /* 0x0000940001057983 */ /* 0x000f280000100800 */
[----:B----4-:R0:W-:Y:S04]  /*85f80*/  STL.64 [R1+0x8a38], R4 ;  /* 0x008a380401007387 */ /* 0x0101e80000100a00 */
[----:B------:R-:W4:Y:S04]  /*85f90*/  LDL R20, [R1+0xc0] ;  /* 0x0000c00001147983 */ /* 0x000f280000100800 */
[----:B------:R-:W4:Y:S04]  /*85fa0*/  LDL R21, [R1+0xc4] ;  /* 0x0000c40001157983 */ /* 0x000f280000100800 */
[----:B0-----:R-:W3:Y:S04]  /*85fb0*/  LDL R4, [R1+0xa0] ;  /* 0x0000a00001047983 */ /* 0x001ee80000100800 */
[----:B------:R-:W3:Y:S04]  /*85fc0*/  LDL R5, [R1+0xa4] ;  /* 0x0000a40001057983 */ /* 0x000ee80000100800 */
[----:B----4-:R0:W-:Y:S04]  /*85fd0*/  STL.64 [R1+0x8a60], R20 ;  /* 0x008a601401007387 */ /* 0x0101e80000100a00 */
[----:B0-----:R-:W4:Y:S04]  /*85fe0*/  LDL.LU.64 R20, [R1+0x1040] ;  /* 0x0010400001147983 */ /* 0x001f280000300a00 */
[----:B------:R-:W4:Y:S04]  /*85ff0*/  LDL.LU.64 R22, [R1+0x1048] ;  /* 0x0010480001167983 */ /* 0x000f280000300a00 */
[----:B---3--:R-:W-:Y:S04]  /*86000*/  STL.64 [R1+0x8a50], R4 ;  /* 0x008a500401007387 */ /* 0x008fe80000100a00 */
[----:B------:R-:W3:Y:S04]  /*86010*/  LDL.64 R8, [R1+0x30] ;  /* 0x0000300001087983 */ /* 0x000ee80000100a00 */
[----:B---3--:R0:W-:Y:S04]  /*86020*/  STL.64 [R1+0x89d0], R8 ;  /* 0x0089d00801007387 */ /* 0x0081e80000100a00 */
[----:B0-----:R-:W3:Y:S01]  /*86030*/  LDL.64 R8, [R1+0x40] ;  /* 0x0000400001087983 */ /* 0x001ee20000100a00 */
[----:B----4-:R-:W-:Y:S03]  /*86040*/  HMMA.16816.F32.BF16 R4, R16, R12, R20 ;  /* 0x0000000c1004723c */ /* 0x010fe60000041814 */
[----:B---3--:R-:W-:Y:S04]  /*86050*/  STL.64 [R1+0x89e8], R8 ;  /* 0x0089e80801007387 */ /* 0x008fe80000100a00 */
[----:B------:R-:W3:Y:S04]  /*86060*/  LDL.LU.64 R12, [R1+0x1000] ;  /* 0x00100000010c7983 */ /* 0x000ee80000300a00 */
[----:B------:R-:W3:-:S12]  /*86070*/  LDL.LU.64 R14, [R1+0x1008] ;  /* 0x00100800010e7983 */ /* 0x000ed80000300a00 */
[----:B------:R0:W-:Y:S04]  /*86080*/  STL.64 [R1+0x920], R4 ;  /* 0x0009200401007387 */ /* 0x0001e80000100a00 */
[----:B------:R1:W-:Y:S04]  /*86090*/  STL.64 [R1+0x928], R6 ;  /* 0x0009280601007387 */ /* 0x0003e80000100a00 */
[----:B0-----:R-:W4:Y:S04]  /*860a0*/  LDL.LU.64 R4, [R1+0xf90] ;  /* 0x000f900001047983 */ /* 0x001f280000300a00 */
[----:B-1----:R-:W4:Y:S04]  /*860b0*/  LDL.LU.64 R6, [R1+0xf98] ;  /* 0x000f980001067983 */ /* 0x002f280000300a00 */
[----:B------:R-:W2:Y:S04]  /*860c0*/  LDL R20, [R1+0xd0] ;  /* 0x0000d00001147983 */ /* 0x000ea80000100800 */
[----:B------:R-:W2:Y:S01]  /*860d0*/  LDL R21, [R1+0xd4] ;  /* 0x0000d40001157983 */ /* 0x000ea20000100800 */
[----:B------:R-:W-:-:S02]  /*860e0*/  IMAD.MOV.U32 R8, RZ, RZ, R0 ;  /* 0x000000ffff087224 */ /* 0x000fc400078e0000 */
[----:B------:R-:W-:Y:S01]  /*860f0*/  IMAD.MOV.U32 R9, RZ, RZ, R29 ;  /* 0x000000ffff097224 */ /* 0x000fe200078e001d */
[----:B--2---:R0:W-:Y:S04]  /*86100*/  STL.64 [R1+0x8a78], R20 ;  /* 0x008a781401007387 */ /* 0x0041e80000100a00 */
[----:B------:R-:W2:Y:S04]  /*86110*/  LDL.LU R0, [R1+0x8acc] ;  /* 0x008acc0001007983 */ /* 0x000ea80000300800 */
[----:B------:R-:W2:Y:S04]  /*86120*/  LDL.LU R29, [R1+0x8ac8] ;  /* 0x008ac800011d7983 */ /* 0x000ea80000300800 */
[----:B0-----:R-:W3:Y:S04]  /*86130*/  LDL R20, [R1+0xe0] ;  /* 0x0000e00001147983 */ /* 0x001ee80000100800 */
[----:B------:R-:W3:Y:S04]  /*86140*/  LDL R21, [R1+0xe4] ;  /* 0x0000e40001157983 */ /* 0x000ee80000100800 */
[----:B---3--:R0:W-:Y:S04]  /*86150*/  STL.64 [R1+0x8a90], R20 ;  /* 0x008a901401007387 */ /* 0x0081e80000100a00 */
[----:B------:R1:W-:Y:S04]  /*86160*/  STL.64 [R1+0x8a00], R8 ;  /* 0x008a000801007387 */ /* 0x0003e80000100a00 */
[----:B0-----:R-:W3:Y:S04]  /*86170*/  LDL R20, [R1+0xf0] ;  /* 0x0000f00001147983 */ /* 0x001ee80000100800 */
[----:B------:R-:W3:Y:S04]  /*86180*/  LDL R21, [R1+0xf4] ;  /* 0x0000f40001157983 */ /* 0x000ee80000100800 */
[----:B-1----:R-:W4:Y:S04]  /*86190*/  LDL R8, [R1+0xb0] ;  /* 0x0000b00001087983 */ /* 0x002f280000100800 */
[----:B------:R-:W4:Y:S04]  /*861a0*/  LDL R9, [R1+0xb4] ;  /* 0x0000b40001097983 */ /* 0x000f280000100800 */
[----:B---3--:R0:W-:Y:S04]  /*861b0*/  STL.64 [R1+0x8aa8], R20 ;  /* 0x008aa81401007387 */ /* 0x0081e80000100a00 */
[----:B0-----:R-:W3:Y:S04]  /*861c0*/  LDL.LU.64 R20, [R1+0xfc0] ;  /* 0x000fc00001147983 */ /* 0x001ee80000300a00 */
[----:B------:R-:W3:Y:S04]  /*861d0*/  LDL.LU.64 R22, [R1+0xfc8] ;  /* 0x000fc80001167983 */ /* 0x000ee80000300a00 */
[----:B----4-:R0:W-:Y:S04]  /*861e0*/  STL.64 [R1+0x8a58], R8 ;  /* 0x008a580801007387 */ /* 0x0101e80000100a00 */
[----:B0-----:R-:W4:Y:S04]  /*861f0*/  LDL R8, [R1+0x130] ;  /* 0x0001300001087983 */ /* 0x001f280000100800 */
[----:B------:R-:W4:Y:S02]  /*86200*/  LDL R9, [R1+0x134] ;  /* 0x0001340001097983 */ /* 0x000f240000100800 */
[----:B----4-:R-:W-:Y:S02]  /*86210*/  HMMA.16816.F32.BF16 R8, R16, R8, R12 ;  /* 0x000000081008723c */ /* 0x010fe4000004180c */
[----:B------:R-:W4:-:S15]  /*86220*/  LDL.LU.64 R12, [R1+0x8ac0] ;  /* 0x008ac000010c7983 */ /* 0x000f1e0000300a00 */
[----:B------:R-:W-:-:S06]  /*86230*/  NOP ;  /* 0x0000000000007918 */ /* 0x000fcc0000000000 */
[----:B------:R-:W-:Y:S04]  /*86240*/  STL.64 [R1+0x910], R8 ;  /* 0x0009100801007387 */ /* 0x000fe80000100a00 */
[----:B------:R3:W-:Y:S02]  /*86250*/  STL.64 [R1+0x918], R10 ;  /* 0x0009180a01007387 */ /* 0x0007e40000100a00 */
[----:B---3--:R-:W-:Y:S02]  /*86260*/  HMMA.16816.F32.BF16 R8, R16, R24, R20 ;  /* 0x000000181008723c */ /* 0x008fe40000041814 */
[----:B------:R-:W3:-:S15]  /*86270*/  LDL R20, [R1+0x100] ;  /* 0x0001000001147983 */ /* 0x000ede0000100800 */
[----:B------:R-:W-:-:S06]  /*86280*/  NOP ;  /* 0x0000000000007918 */ /* 0x000fcc0000000000 */
[----:B------:R0:W-:Y:S04]  /*86290*/  STL.64 [R1+0x900], R8 ;  /* 0x0009000801007387 */ /* 0x0001e80000100a00 */
[----:B------:R1:W-:Y:S01]  /*862a0*/  STL.64 [R1+0x908], R10 ;  /* 0x0009080a01007387 */ /* 0x0003e20000100a00 */
[----:B----4-:R-:W-:-:S15]  /*862b0*/  HMMA.16816.F32.BF16 R4, R16, R12, R4 ;  /* 0x0000000c1004723c */ /* 0x010fde0000041804 */
[----:B------:R-:W-:-:S08]  /*862c0*/  NOP ;  /* 0x0000000000007918 */ /* 0x000fd00000000000 */
[----:B------:R-:W-:Y:S04]  /*862d0*/  STL.64 [R1+0x8f0], R4 ;  /* 0x0008f00401007387 */ /* 0x000fe80000100a00 */
[----:B------:R-:W-:Y:S04]  /*862e0*/  STL.64 [R1+0x8f8], R6 ;  /* 0x0008f80601007387 */ /* 0x000fe80000100a00 */
[----:B------:R-:W3:Y:S04]  /*862f0*/  LDL R21, [R1+0x104] ;  /* 0x0001040001157983 */ /* 0x000ee80000100800 */
[----:B0-----:R-:W4:Y:S04]  /*86300*/  LDL.LU.64 R8, [R1+0xe60] ;  /* 0x000e600001087983 */ /* 0x001f280000300a00 */
[----:B-1----:R-:W2:Y:S04]  /*86310*/  LDL.LU.64 R10, [R1+0xe68] ;  /* 0x000e6800010a7983 */ /* 0x002ea80000300a00 */
[----:B--2---:R-:W-:Y:S04]  /*86320*/  STL.64 [R1+0x8a70], R10 ;  /* 0x008a700a01007387 */ /* 0x004fe80000100a00 */
[----:B----4-:R0:W-:Y:S04]  /*86330*/  STL.64 [R1+0x8a68], R8 ;  /* 0x008a680801007387 */ /* 0x0101e80000100a00 */
[----:B0-----:R-:W2:Y:S04]  /*86340*/  LDL.LU.64 R8, [R1+0xea0] ;  /* 0x000ea00001087983 */ /* 0x001ea80000300a00 */
[----:B------:R-:W4:Y:S04]  /*86350*/  LDL.LU.64 R10, [R1+0xea8] ;  /* 0x000ea800010a7983 */ /* 0x000f280000300a00 */
[----:B----4-:R-:W-:Y:S04]  /*86360*/  STL.64 [R1+0x8a88], R10 ;  /* 0x008a880a01007387 */ /* 0x010fe80000100a00 */
[----:B--2---:R0:W-:Y:S04]  /*86370*/  STL.64 [R1+0x8a80], R8 ;  /* 0x008a800801007387 */ /* 0x0041e80000100a00 */
        /* <DEDUP_REMOVED lines=8> */
[----:B0-----:R-:W3:Y:S04]  /*86400*/  LDL.LU.64 R8, [R1+0xf50] ;  /* 0x000f500001087983 */ /* 0x001ee80000300a00 */
[----:B------:R-:W3:Y:S04]  /*86410*/  LDL.LU.64 R10, [R1+0xf58] ;  /* 0x000f5800010a7983 */ /* 0x000ee80000300a00 */
[----:B------:R-:W2:Y:S04]  /*86420*/  LDL.LU.64 R4, [R1+0xe30] ;  /* 0x000e300001047983 */ /* 0x000ea80000300a00 */
[----:B------:R-:W2:Y:S04]  /*86430*/  LDL.LU.64 R6, [R1+0xe38] ;  /* 0x000e380001067983 */ /* 0x000ea80000300a00 */
[----:B------:R-:W4:Y:S04]  /*86440*/  LDL.LU.64 R24, [R1+0xd80] ;  /* 0x000d800001187983 */ /* 0x000f280000300a00 */
[----:B------:R-:W3:Y:S04]  /*86450*/  LDL.LU.64 R26, [R1+0xd88] ;  /* 0x000d8800011a7983 */ /* 0x000ee80000300a00 */
[----:B---3--:R-:W-:Y:S04]  /*86460*/  STL.64 [R1+0x8a30], R26 ;  /* 0x008a301a01007387 */ /* 0x008fe80000100a00 */
[----:B----4-:R0:W-:Y:S04]  /*86470*/  STL.64 [R1+0x8a28], R24 ;  /* 0x008a281801007387 */ /* 0x0101e80000100a00 */
[----:B0-----:R-:W3:Y:S04]  /*86480*/  LDL.LU.64 R24, [R1+0xdb0] ;  /* 0x000db00001187983 */ /* 0x001ee80000300a00 */
[----:B------:R-:W4:Y:S01]  /*86490*/  LDL.LU.64 R26, [R1+0xdb8] ;  /* 0x000db800011a7983 */ /* 0x000f220000300a00 */
[C---:B------:R-:W-:Y:S03]  /*864a0*/  HMMA.16816.F32.BF16 R20, R16.reuse, R20, R8 ;  /* 0x000000141014723c */ /* 0x040fe60000041808 */
[----:B----4-:R-:W-:Y:S04]  /*864b0*/  STL.64 [R1+0x8a48], R26 ;  /* 0x008a481a01007387 */ /* 0x010fe80000100a00 */
[----:B---3--:R0:W-:Y:S04]  /*864c0*/  STL.64 [R1+0x8a40], R24 ;  /* 0x008a401801007387 */ /* 0x0081e80000100a00 */
[----:B0-----:R-:W3:Y:S04]  /*864d0*/  LDL.LU.64 R24, [R1+0xdf0] ;  /* 0x000df00001187983 */ /* 0x001ee80000300a00 */
[----:B------:R-:W3:Y:S04]  /*864e0*/  LDL.LU.64 R26, [R1+0xdf8] ;  /* 0x000df800011a7983 */ /* 0x000ee80000300a00 */
[----:B------:R-:W4:Y:S04]  /*864f0*/  LDL.64 R12, [R1+0x20] ;  /* 0x00002000010c7983 */ /* 0x000f280000100a00 */
[----:B----4-:R-:W-:Y:S04]  /*86500*/  STL.64 [R1+0x89c8], R12 ;  /* 0x0089c80c01007387 */ /* 0x010fe80000100a00 */
[----:B------:R-:W4:Y:S04]  /*86510*/  LDL.LU.64 R10, [R1+0x8ab8] ;  /* 0x008ab800010a7983 */ /* 0x000f280000300a00 */
[----:B------:R-:W4:Y:S04]  /*86520*/  LDL.LU.64 R8, [R1+0x8ab0] ;  /* 0x008ab00001087983 */ /* 0x000f280000300a00 */
[----:B------:R0:W-:Y:S04]  /*86530*/  STL.64 [R1+0x8e0], R20 ;  /* 0x0008e01401007387 */ /* 0x0001e80000100a00 */
[----:B------:R4:W-:Y:S04]  /*86540*/  STL.64 [R1+0x8e8], R22 ;  /* 0x0008e81601007387 */ /* 0x0009e80000100a00 */
[----:B0-----:R-:W4:Y:S02]  /*86550*/  LDL.LU.64 R20, [R1+0x8aa8] ;  /* 0x008aa80001147983 */ /* 0x001f240000300a00 */
[----:B----4-:R-:W-:Y:S02]  /*86560*/  HMMA.16816.F32.BF16 R20, R16, R20, R8 ;  /* 0x000000141014723c */ /* 0x010fe40000041808 */
[----:B------:R-:W4:Y:S04]  /*86570*/  LDL.LU.64 R10, [R1+0x8aa0] ;  /* 0x008aa000010a7983 */ /* 0x000f280000300a00 */
[----:B------:R-:W4:-:S15]  /*86580*/  LDL.LU.64 R8, [R1+0x8a98] ;  /* 0x008a980001087983 */ /* 0x000f1e0000300a00 */
[----:B------:R-:W-:-:S02]  /*86590*/  NOP ;  /* 0x0000000000007918 */ /* 0x000fc40000000000 */
        /* <DEDUP_REMOVED lines=18> */
[----:B------:R-:W2:-:S15]  /*866c0*/  LDL.LU.64 R8, [R1+0x8a58] ;  /* 0x008a580001087983 */ /* 0x000e9e0000300a00 */
[----:B------:R-:W-:-:S06]  /*866d0*/  NOP ;  /* 0x0000000000007918 */ /* 0x000fcc0000000000 */
[----:B------:R0:W-:Y:S04]  /*866e0*/  STL.64 [R1+0x8a0], R20 ;  /* 0x0008a01401007387 */ /* 0x0001e80000100a00 */
[----:B------:R1:W-:Y:S04]  /*866f0*/  STL.64 [R1+0x8a8], R22 ;  /* 0x0008a81601007387 */ /* 0x0003e80000100a00 */
[----:B0-----:R-:W4:Y:S04]  /*86700*/  LDL.LU.64 R20, [R1+0xd40] ;  /* 0x000d400001147983 */ /* 0x001f280000300a00 */
[----:B-1----:R-:W4:Y:S01]  /*86710*/  LDL.LU.64 R22, [R1+0xd48] ;  /* 0x000d480001167983 */ /* 0x002f220000300a00 */
[----:B--2---:R-:W-:Y:S03]  /*86720*/  HMMA.16816.F32.BF16 R8, R16, R8, R4 ;  /* 0x000000081008723c */ /* 0x004fe60000041804 */
[----:B------:R-:W3:-:S15]  /*86730*/  LDL.LU.64 R4, [R1+0x8a50] ;  /* 0x008a500001047983 */ /* 0x000ede0000300a00 */
[----:B------:R-:W-:-:S05]  /*86740*/  NOP ;  /* 0x0000000000007918 */ /* 0x000fca0000000000 */
[----:B------:R0:W-:Y:S04]  /*86750*/  STL.64 [R1+0x890], R8 ;  /* 0x0008900801007387 */ /* 0x0001e80000100a00 */
[----:B------:R1:W-:Y:S04]  /*86760*/  STL.64 [R1+0x898], R10 ;  /* 0x0008980a01007387 */ /* 0x0003e80000100a00 */
[----:B0-----:R-:W2:Y:S04]  /*86770*/  LDL.LU.64 R8, [R1+0xd00] ;  /* 0x000d000001087983 */ /* 0x001ea80000300a00 */
[----:B-1----:R-:W2:Y:S01]  /*86780*/  LDL.LU.64 R10, [R1+0xd08] ;  /* 0x000d0800010a7983 */ /* 0x002ea20000300a00 */
[----:B---3--:R-:W-:Y:S03]  /*86790*/  HMMA.16816.F32.BF16 R4, R16, R4, R24 ;  /* 0x000000041004723c */ /* 0x008fe60000041818 */
[----:B------:R-:W3:Y:S04]  /*867a0*/  LDL.LU.64 R26, [R1+0x8a48] ;  /* 0x008a4800011a7983 */ /* 0x000ee80000300a00 */
[----:B------:R-:W3:-:S15]  /*867b0*/  LDL.LU.64 R24, [R1+0x8a40] ;  /* 0x008a400001187983 */ /* 0x000ede0000300a00 */
[----:B------:R-:W-:-:S01]  /*867c0*/  NOP ;  /* 0x0000000000007918 */ /* 0x000fc20000000000 */
[----:B------:R0:W-:Y:S04]  /*867d0*/  STL.64 [R1+0x880], R4 ;  /* 0x0008800401007387 */ /* 0x0001e80000100a00 */
[----:B------:R3:W-:Y:S04]  /*867e0*/  STL.64 [R1+0x888], R6 ;  /* 0x0008880601007387 */ /* 0x0007e80000100a00 */
[----:B0-----:R-:W3:Y:S01]  /*867f0*/  LDL.LU.64 R4, [R1+0x8a38] ;  /* 0x008a380001047983 */ /* 0x001ee20000300a00 */
[----:B------:R-:W-:Y:S02]  /*86800*/  IMAD.MOV.U32 R12, RZ, RZ, R29 ;  /* 0x000000ffff0c7224 */ /* 0x000fe400078e001d */
[----:B------:R-:W-:Y:S01]  /*86810*/  IMAD.MOV.U32 R13, RZ, RZ, R0 ;  /* 0x000000ffff0d7224 */ /* 0x000fe200078e0000 */
[----:B---3--:R-:W-:Y:S01]  /*86820*/  HMMA.16816.F32.BF16 R4, R16, R4, R24 ;  /* 0x000000041004723c */ /* 0x008fe20000041818 */
[----:B------:R-:W3:Y:S04]  /*86830*/  LDL.LU.64 R26, [R1+0x8a30] ;  /* 0x008a3000011a7983 */ /* 0x000ee80000300a00 */
[----:B------:R-:W3:-:S15]  /*86840*/  LDL.LU.64 R24, [R1+0x8a28] ;  /* 0x008a280001187983 */ /* 0x000ede0000300a00 */
[----:B------:R-:W-:-:S03]  /*86850*/  NOP ;  /* 0x0000000000007918 */ /* 0x000fc60000000000 */
[----:B------:R0:W-:Y:S04]  /*86860*/  STL.64 [R1+0x870], R4 ;  /* 0x0008700401007387 */ /* 0x0001e80000100a00 */
[----:B------:R-:W-:Y:S04]  /*86870*/  STL.64 [R1+0x878], R6 ;  /* 0x0008780601007387 */ /* 0x000fe80000100a00 */
[----:B0-----:R-:W2:Y:S01]  /*86880*/  LDL.LU.64 R4, [R1+0x8a20] ;  /* 0x008a200001047983 */ /* 0x001ea20000300a00 */
[----:B---3--:R-:W-:Y:S03]  /*86890*/  HMMA.16816.F32.BF16 R12, R16, R12, R24 ;  /* 0x0000000c100c723c */ /* 0x008fe60000041818 */
[----:B------:R-:W4:-:S15]  /*868a0*/  LDL.LU.64 R24, [R1+0x8a18] ;  /* 0x008a180001187983 */ /* 0x000f1e0000300a00 */
[----:B------:R-:W-:-:S05]  /*868b0*/  NOP ;  /* 0x0000000000007918 */ /* 0x000fca0000000000 */
[----:B------:R0:W-:Y:S04]  /*868c0*/  STL.64 [R1+0x860], R12 ;  /* 0x0008600c01007387 */ /* 0x0001e80000100a00 */
[----:B------:R1:W-:Y:S04]  /*868d0*/  STL.64 [R1+0x868], R14 ;  /* 0x0008680e01007387 */ /* 0x0003e80000100a00 */
[----:B0-----:R-:W3:Y:S04]  /*868e0*/  LDL.LU.64 R12, [R1+0xc50] ;  /* 0x000c5000010c7983 */ /* 0x001ee80000300a00 */
[----:B-1----:R-:W4:Y:S01]  /*868f0*/  LDL.LU.64 R14, [R1+0xc58] ;  /* 0x000c5800010e7983 */ /* 0x002f220000300a00 */
[C---:B--2---:R-:W-:Y:S03]  /*86900*/  HMMA.16816.F32.BF16 R8, R16.reuse, R4, R8 ;  /* 0x000000041008723c */ /* 0x044fe60000041808 */
[----:B----4-:R-:W-:Y:S04]  /*86910*/  STL.64 [R1+0x89e0], R14 ;  /* 0x0089e00e01007387 */ /* 0x010fe80000100a00 */
[----:B---3--:R0:W-:Y:S04]  /*86920*/  STL.64 [R1+0x89d8], R12 ;  /* 0x0089d80c01007387 */ /* 0x0081e80000100a00 */
[----:B0-----:R-:W2:Y:S04]  /*86930*/  LDL.LU.64 R12, [R1+0xc90] ;  /* 0x000c9000010c7983 */ /* 0x001ea80000300a00 */
[----:B------:R-:W3:Y:S01]  /*86940*/  LDL.LU.64 R14, [R1+0xc98] ;  /* 0x000c9800010e7983 */ /* 0x000ee20000300a00 */
[----:B------:R-:W-:Y:S03]  /*86950*/  HMMA.16816.F32.BF16 R24, R16, R24, R20 ;  /* 0x000000181018723c */ /* 0x000fe60000041814 */
[----:B---3--:R-:W-:Y:S04]  /*86960*/  STL.64 [R1+0x89f8], R14 ;  /* 0x0089f80e01007387 */ /* 0x008fe80000100a00 */
[----:B--2---:R0:W-:Y:S04]  /*86970*/  STL.64 [R1+0x89f0], R12 ;  /* 0x0089f00c01007387 */ /* 0x0041e80000100a00 */
[----:B0-----:R-:W2:Y:S04]  /*86980*/  LDL.LU.64 R12, [R1+0xcd0] ;  /* 0x000cd000010c7983 */ /* 0x001ea80000300a00 */
[----:B------:R-:W2:Y:S04]  /*86990*/  LDL.LU.64 R14, [R1+0xcd8] ;  /* 0x000cd800010e7983 */ /* 0x000ea80000300a00 */
[----:B------:R-:W3:Y:S04]  /*869a0*/  LDL.LU.64 R22, [R1+0x8a10] ;  /* 0x008a100001167983 */ /* 0x000ee80000300a00 */
[----:B------:R-:W-:Y:S04]  /*869b0*/  STL.64 [R1+0x850], R24 ;  /* 0x0008501801007387 */ /* 0x000fe80000100a00 */
[----:B------:R0:W-:Y:S04]  /*869c0*/  STL.64 [R1+0x858], R26 ;  /* 0x0008581a01007387 */ /* 0x0001e80000100a00 */
[----:B0-----:R-:W4:Y:S04]  /*869d0*/  LDL.LU.64 R26, [R1+0x8a08] ;  /* 0x008a0800011a7983 */ /* 0x001f280000300a00 */
[----:B------:R-:W3:Y:S04]  /*869e0*/  LDL.64 R24, [R1+0x10] ;  /* 0x0000100001187983 */ /* 0x000ee80000100a00 */
[----:B------:R-:W4:Y:S04]  /*869f0*/  LDL.64 R20, [R1] ;  /* 0x0000000001147983 */ /* 0x000f280000100a00 */
[----:B------:R0:W-:Y:S04]  /*86a00*/  STL.64 [R1+0x840], R8 ;  /* 0x0008400801007387 */ /* 0x0001e80000100a00 */
[----:B------:R2:W-:Y:S04]  /*86a10*/  STL.64 [R1+0x848], R10 ;  /* 0x0008480a01007387 */ /* 0x0005e80000100a00 */
[----:B0-----:R-:W2:Y:S01]  /*86a20*/  LDL.LU.64 R8, [R1+0x8a00] ;  /* 0x008a000001087983 */ /* 0x001ea20000300a00 */
[----:B------:R-:W-:-:S02]  /*86a30*/  IMAD.MOV.U32 R28, RZ, RZ, R5 ;  /* 0x000000ffff1c7224 */ /* 0x000fc400078e0005 */
[----:B------:R-:W-:Y:S02]  /*86a40*/  IMAD.MOV.U32 R29, RZ, RZ, R4 ;  /* 0x000000ffff1d7224 */ /* 0x000fe400078e0004 */
[----:B------:R-:W4:Y:S04]  /*86a50*/  LDL.LU.64 R4, [R1+0xc20] ;  /* 0x000c200001047983 */ /* 0x000f280000300a00 */
[----:B------:R-:W4:Y:S04]  /*86a60*/  LDL.LU.64 R6, [R1+0xc28] ;  /* 0x000c280001067983 */ /* 0x000f280000300a00 */
[----:B------:R-:W-:Y:S04]  /*86a70*/  STL [R1+0x88cc], R28 ;  /* 0x0088cc1c01007387 */ /* 0x000fe80000100800 */
[----:B------:R-:W-:Y:S01]  /*86a80*/  STL [R1+0x88c8], R29 ;  /* 0x0088c81d01007387 */ /* 0x000fe20000100800 */
[----:B--2---:R-:W-:Y:S03]  /*86a90*/  HMMA.16816.F32.BF16 R8, R16, R8, R12 ;  /* 0x000000081008723c */ /* 0x004fe6000004180c */
[----:B------:R-:W2:Y:S04]  /*86aa0*/  LDL.LU.64 R14, [R1+0x89f8] ;  /* 0x0089f800010e7983 */ /* 0x000ea80000300a00 */
[----:B------:R-:W2:-:S15]  /*86ab0*/  LDL.LU.64 R12, [R1+0x89f0] ;  /* 0x0089f000010c7983 */ /* 0x000e9e0000300a00 */
[----:B------:R-:W-:-:S01]  /*86ac0*/  NOP ;  /* 0x0000000000007918 */ /* 0x000fc20000000000 */
[----:B------:R0:W-:Y:S04]  /*86ad0*/  STL.64 [R1+0x830], R8 ;  /* 0x0008300801007387 */ /* 0x0001e80000100a00 */
[----:B------:R-:W-:Y:S04]  /*86ae0*/  STL.64 [R1+0x838], R10 ;  /* 0x0008380a01007387 */ /* 0x000fe80000100a00 */
[----:B0-----:R-:W2:Y:S02]  /*86af0*/  LDL.LU.64 R8, [R1+0x89e8] ;  /* 0x0089e80001087983 */ /* 0x001ea40000300a00 */
[----:B--2---:R-:W-:Y:S06]  /*86b00*/  HMMA.16816.F32.BF16 R12, R16, R8, R12 ;  /* 0x00000008100c723c */ /* 0x004fec000004180c */
[----:B------:R-:W-:-:S02]  /*86b10*/  IMAD.MOV.U32 R3, RZ, RZ, R8 ;  /* 0x000000ffff037224 */ /* 0x000fc400078e0008 */
[----:B------:R-:W-:-:S15]  /*86b20*/  IMAD.MOV.U32 R0, RZ, RZ, R9 ;  /* 0x000000ffff007224 */ /* 0x000fde00078e0009 */
[----:B------:R-:W-:Y:S04]  /*86b30*/  STL.64 [R1+0x820], R12 ;  /* 0x0008200c01007387 */ /* 0x000fe80000100a00 */
[----:B------:R0:W-:Y:S04]  /*86b40*/  STL.64 [R1+0x828], R14 ;  /* 0x0008280e01007387 */ /* 0x0001e80000100a00 */
[----:B0-----:R-:W2:Y:S04]  /*86b50*/  LDL.LU.64 R14, [R1+0x89e0] ;  /* 0x0089e000010e7983 */ /* 0x001ea80000300a00 */
[----:B------:R-:W2:Y:S04]  /*86b60*/  LDL.LU.64 R12, [R1+0x89d8] ;  /* 0x0089d800010c7983 */ /* 0x000ea80000300a00 */
[----:B------:R-:W2:Y:S04]  /*86b70*/  LDL.LU.64 R8, [R1+0x89d0] ;  /* 0x0089d00001087983 */ /* 0x000ea80000300a00 */
[----:B------:R-:W-:Y:S04]  /*86b80*/  STL [R1+0x88ec], R0 ;  /* 0x0088ec0001007387 */ /* 0x000fe80000100800 */
[----:B------:R-:W-:Y:S01]  /*86b90*/  STL [R1+0x88e8], R3 ;  /* 0x0088e80301007387 */ /* 0x000fe20000100800 */
[----:B--2---:R-:W-:-:S15]  /*86ba0*/  HMMA.16816.F32.BF16 R12, R16, R8, R12 ;  /* 0x00000008100c723c */ /* 0x004fde000004180c */
[----:B------:R-:W-:-:S08]  /*86bb0*/  NOP ;  /* 0x0000000000007918 */ /* 0x000fd00000000000 */
[----:B------:R0:W-:Y:S04]  /*86bc0*/  STL.64 [R1+0x810], R12 ;  /* 0x0008100c01007387 */ /* 0x0001e80000100a00 */
[----:B------:R-:W-:Y:S04]  /*86bd0*/  STL.64 [R1+0x818], R14 ;  /* 0x0008180e01007387 */ /* 0x000fe80000100a00 */
[----:B0-----:R-:W4:Y:S01]  /*86be0*/  LDL.LU.64 R12, [R1+0x89c8] ;  /* 0x0089c800010c7983 */ /* 0x001f220000300a00 */
[----:B------:R-:W-:Y:S02]  /*86bf0*/  IMAD.MOV.U32 R28, RZ, RZ, R8 ;  /* 0x000000ffff1c7224 */ /* 0x000fe400078e0008 */
[----:B------:R-:W-:-:S02]  /*86c00*/  IMAD.MOV.U32 R29, RZ, RZ, R9 ;  /* 0x000000ffff1d7224 */ /* 0x000fc400078e0009 */
[----:B------:R-:W2:Y:S04]  /*86c10*/  LDL.LU.64 R8, [R1+0xbe0] ;  /* 0x000be00001087983 */ /* 0x000ea80000300a00 */
[----:B------:R-:W2:Y:S04]  /*86c20*/  LDL.LU.64 R10, [R1+0xbe8] ;  /* 0x000be800010a7983 */ /* 0x000ea80000300a00 */
[----:B------:R3:W-:Y:S04]  /*86c30*/  STL [R1+0x88f4], R29 ;  /* 0x0088f41d01007387 */ /* 0x0007e80000100800 */
[----:B------:R0:W-:Y:S01]  /*86c40*/  STL [R1+0x88f0], R28 ;  /* 0x0088f01c01007387 */ /* 0x0001e20000100800 */
[----:B---3--:R-:W-:-:S02]  /*86c50*/  IMAD.MOV.U32 R29, RZ, RZ, R24 ;  /* 0x000000ffff1d7224 */ /* 0x008fc400078e0018 */
[----:B0-----:R-:W-:Y:S01]  /*86c60*/  IMAD.MOV.U32 R28, RZ, RZ, R25 ;  /* 0x000000ffff1c7224 */ /* 0x001fe200078e0019 */
[----:B----4-:R-:W-:Y:S06]  /*86c70*/  HMMA.16816.F32.BF16 R4, R16, R12, R4 ;  /* 0x0000000c1004723c */ /* 0x010fec0000041804 */
[----:B------:R-:W-:Y:S02]  /*86c80*/  IMAD.MOV.U32 R0, RZ, RZ, R12 ;  /* 0x000000ffff007224 */ /* 0x000fe400078e000c */
[----:B------:R-:W-:Y:S02]  /*86c90*/  IMAD.MOV.U32 R3, RZ, RZ, R13 ;  /* 0x000000ffff037224 */ /* 0x000fe400078e000d */
[----:B------:R-:W-:-:S02]  /*86ca0*/  IMAD.MOV.U32 R12, RZ, RZ, R27 ;  /* 0x000000ffff0c7224 */ /* 0x000fc400078e001b */
[----:B------:R-:W-:Y:S01]  /*86cb0*/  IMAD.MOV.U32 R13, RZ, RZ, R26 ;  /* 0x000000ffff0d7224 */ /* 0x000fe200078e001a */
[----:B--2---:R-:W-:Y:S10]  /*86cc0*/  HMMA.16816.F32.BF16 R8, R16, R24, R8 ;  /* 0x000000181008723c */ /* 0x004ff40000041808 */
[----:B------:R0:W-:Y:S04]  /*86cd0*/  STL.64 [R1+0x800], R4 ;  /* 0x0008000401007387 */ /* 0x0001e80000100a00 */
[----:B------:R1:W-:Y:S04]  /*86ce0*/  STL.64 [R1+0x808], R6 ;  /* 0x0008080601007387 */ /* 0x0003e80000100a00 */
[----:B0-----:R-:W2:Y:S04]  /*86cf0*/  LDL.LU.64 R4, [R1+0xb70] ;  /* 0x000b700001047983 */ /* 0x001ea80000300a00 */
[----:B-1----:R-:W2:Y:S04]  /*86d00*/  LDL.LU.64 R6, [R1+0xb78] ;  /* 0x000b780001067983 */ /* 0x002ea80000300a00 */
[----:B------:R0:W-:Y:S02]  /*86d10*/  STL.64 [R1+0x8978], R12 ;  /* 0x0089780c01007387 */ /* 0x0001e40000100a00 */
[----:B0-----:R-:W-:-:S02]  /*86d20*/  IMAD.MOV.U32 R12, RZ, RZ, R23 ;  /* 0x000000ffff0c7224 */ /* 0x001fc400078e0017 */
[----:B------:R-:W-:-:S05]  /*86d30*/  IMAD.MOV.U32 R13, RZ, RZ, R22 ;  /* 0x000000ffff0d7224 */ /* 0x000fca00078e0016 */
[----:B------:R0:W-:Y:S04]  /*86d40*/  STL.64 [R1+0x8990], R12 ;  /* 0x0089900c01007387 */ /* 0x0001e80000100a00 */
[----:B0-----:R-:W3:Y:S04]  /*86d50*/  LDL.LU.64 R12, [R1+0xba0] ;  /* 0x000ba000010c7983 */ /* 0x001ee80000300a00 */
[----:B------:R-:W3:Y:S04]  /*86d60*/  LDL.LU.64 R14, [R1+0xba8] ;  /* 0x000ba800010e7983 */ /* 0x000ee80000300a00 */
[----:B------:R-:W-:Y:S04]  /*86d70*/  STL [R1+0x88fc], R3 ;  /* 0x0088fc0301007387 */ /* 0x000fe80000100800 */
[----:B------:R-:W-:Y:S04]  /*86d80*/  STL [R1+0x88f8], R0 ;  /* 0x0088f80001007387 */ /* 0x000fe80000100800 */
[----:B------:R-:W-:Y:S04]  /*86d90*/  STL.64 [R1+0x7f0], R8 ;  /* 0x0007f00801007387 */ /* 0x000fe80000100a00 */
[----:B------:R0:W-:Y:S04]  /*86da0*/  STL.64 [R1+0x7f8], R10 ;  /* 0x0007f80a01007387 */ /* 0x0001e80000100a00 */
[----:B0-----:R-:W4:Y:S04]  /*86db0*/  LDL.LU.64 R10, [R1+0x89c0] ;  /* 0x0089c000010a7983 */ /* 0x001f280000300a00 */
[----:B------:R-:W4:Y:S04]  /*86dc0*/  LDL.LU.64 R8, [R1+0x89b8] ;  /* 0x0089b80001087983 */ /* 0x000f280000300a00 */
[----:B------:R-:W4:Y:S04]  /*86dd0*/  LDL.LU.64 R26, [R1+0x89b0] ;  /* 0x0089b000011a7983 */ /* 0x000f280000300a00 */
[----:B------:R-:W2:Y:S01]  /*86de0*/  LDL.LU.64 R24, [R1+0x89a8] ;  /* 0x0089a80001187983 */ /* 0x000ea20000300a00 */
[----:B------:R-:W-:-:S02]  /*86df0*/  IMAD.MOV.U32 R3, RZ, RZ, R20 ;  /* 0x000000ffff037224 */ /* 0x000fc400078e0014 */
[----:B------:R-:W-:Y:S01]  /*86e00*/  IMAD.MOV.U32 R0, RZ, RZ, R21 ;  /* 0x000000ffff007224 */ /* 0x000fe200078e0015 */
[----:B---3--:R-:W-:-:S15]  /*86e10*/  HMMA.16816.F32.BF16 R12, R16, R20, R12 ;  /* 0x00000014100c723c */ /* 0x008fde000004180c */
[----:B------:R-:W-:-:S08]  /*86e20*/  NOP ;  /* 0x0000000000007918 */ /* 0x000fd00000000000 */
[----:B------:R-:W-:Y:S04]  /*86e30*/  STL.64 [R1+0x7e0], R12 ;  /* 0x0007e00c01007387 */ /* 0x000fe80000100a00 */
[----:B------:R2:W-:Y:S02]  /*86e40*/  STL.64 [R1+0x7e8], R14 ;  /* 0x0007e80e01007387 */ /* 0x0005e40000100a00 */
[----:B--2---:R-:W-:Y:S02]  /*86e50*/  HMMA.16816.F32.BF16 R12, R16, R24, R4 ;  /* 0x00000018100c723c */ /* 0x004fe40000041804 */
[----:B------:R-:W2:Y:S04]  /*86e60*/  LDL.LU.64 R4, [R1+0xb30] ;  /* 0x000b300001047983 */ /* 0x000ea80000300a00 */
[----:B------:R-:W2:-:S15]  /*86e70*/  LDL.LU.64 R6, [R1+0xb38] ;  /* 0x000b380001067983 */ /* 0x000e9e0000300a00 */
[----:B------:R-:W-:-:S02]  /*86e80*/  NOP ;  /* 0x0000000000007918 */ /* 0x000fc40000000000 */
[----:B------:R0:W-:Y:S04]  /*86e90*/  STL.64 [R1+0x7d0], R12 ;  /* 0x0007d00c01007387 */ /* 0x0001e80000100a00 */
[----:B------:R1:W-:Y:S04]  /*86ea0*/  STL.64 [R1+0x7d8], R14 ;  /* 0x0007d80e01007387 */ /* 0x0003e80000100a00 */
[----:B0-----:R-:W3:Y:S04]  /*86eb0*/  LDL.LU.64 R12, [R1+0xaf0] ;  /* 0x000af000010c7983 */ /* 0x001ee80000300a00 */
[----:B-1----:R-:W3:Y:S04]  /*86ec0*/  LDL.LU.64 R14, [R1+0xaf8] ;  /* 0x000af800010e7983 */ /* 0x002ee80000300a00 */
[----:B------:R-:W4:Y:S04]  /*86ed0*/  LDL.LU.64 R20, [R1+0x990] ;  /* 0x0009900001147983 */ /* 0x000f280000300a00 */
[----:B------:R-:W2:Y:S04]  /*86ee0*/  LDL.LU.64 R22, [R1+0x998] ;  /* 0x0009980001167983 */ /* 0x000ea80000300a00 */
[----:B--2---:R-:W-:Y:S04]  /*86ef0*/  STL.64 [R1+0x8988], R22 ;  /* 0x0089881601007387 */ /* 0x004fe80000100a00 */
[----:B----4-:R0:W-:Y:S04]  /*86f00*/  STL.64 [R1+0x8980], R20 ;  /* 0x0089801401007387 */ /* 0x0101e80000100a00 */
[----:B0-----:R-:W2:Y:S04]  /*86f10*/  LDL.LU.64 R20, [R1+0x9a0] ;  /* 0x0009a00001147983 */ /* 0x001ea80000300a00 */
[----:B------:R-:W2:Y:S04]  /*86f20*/  LDL.LU.64 R22, [R1+0x9a8] ;  /* 0x0009a80001167983 */ /* 0x000ea80000300a00 */
[----:B------:R-:W-:Y:S04]  /*86f30*/  STL.64 [R1+0x8788], R26 ;  /* 0x0087881a01007387 */ /* 0x000fe80000100a00 */
[----:B------:R0:W-:Y:S04]  /*86f40*/  STL.64 [R1+0x8780], R24 ;  /* 0x0087801801007387 */ /* 0x0001e80000100a00 */
[----:B0-----:R-:W4:Y:S01]  /*86f50*/  LDL.64 R24, [R1+0x140] ;  /* 0x0001400001187983 */ /* 0x001f220000100a00 */
[C---:B------:R-:W-:Y:S03]  /*86f60*/  HMMA.16816.F32.BF16 R4, R16.reuse, R8, R4 ;  /* 0x000000081004723c */ /* 0x040fe60000041804 */
[----:B----4-:R0:W-:Y:S04]  /*86f70*/  STL.64 [R1+0x8900], R24 ;  /* 0x0089001801007387 */ /* 0x0101e80000100a00 */
[----:B0-----:R-:W4:Y:S04]  /*86f80*/  LDL R24, [R1+0x190] ;  /* 0x0001900001187983 */ /* 0x001f280000100800 */
[----:B------:R-:W4:Y:S04]  /*86f90*/  LDL R25, [R1+0x194] ;  /* 0x0001940001197983 */ /* 0x000f280000100800 */
[----:B----4-:R0:W-:Y:S04]  /*86fa0*/  STL.64 [R1+0x8958], R24 ;  /* 0x0089581801007387 */ /* 0x0101e80000100a00 */
[----:B0-----:R-:W4:Y:S04]  /*86fb0*/  LDL.LU.64 R24, [R1+0x1160] ;  /* 0x0011600001187983 */ /* 0x001f280000300a00 */
[----:B------:R-:W4:Y:S04]  /*86fc0*/  LDL.LU.64 R26, [R1+0x1168] ;  /* 0x00116800011a7983 */ /* 0x000f280000300a00 */
[----:B------:R-:W-:Y:S04]  /*86fd0*/  STL.64 [R1+0x7c0], R4 ;  /* 0x0007c00401007387 */ /* 0x000fe80000100a00 */
[----:B------:R0:W-:Y:S04]  /*86fe0*/  STL.64 [R1+0x7c8], R6 ;  /* 0x0007c80601007387 */ /* 0x0001e80000100a00 */
[----:B0-----:R-:W4:Y:S04]  /*86ff0*/  LDL.LU.64 R6, [R1+0x89a0] ;  /* 0x0089a00001067983 */ /* 0x001f280000300a00 */
[----:B------:R-:W3:Y:S04]  /*87000*/  LDL.LU.64 R4, [R1+0x8998] ;  /* 0x0089980001047983 */ /* 0x000ee80000300a00 */
[----:B------:R0:W-:Y:S04]  /*87010*/  STL.64 [R1+0x8908], R8 ;  /* 0x0089080801007387 */ /* 0x0001e80000100a00 */
[----:B0-----:R-:W2:Y:S01]  /*87020*/  LDL R8, [R1+0x160] ;  /* 0x0001600001087983 */ /* 0x001ea20000100800 */
[----:B------:R-:W-:Y:S01]  /*87030*/  IMAD.MOV.U32 R9, RZ, RZ, R11 ;  /* 0x000000ffff097224 */ /* 0x000fe200078e000b */
[----:B---3--:R-:W-:Y:S04]  /*87040*/  HMMA.16816.F32.BF16 R12, R16, R4, R12 ;  /* 0x00000004100c723c */ /* 0x008fe8000004180c */
[----:B--2---:R0:W-:Y:S02]  /*87050*/  STL.64 [R1+0x8920], R8 ;  /* 0x0089200801007387 */ /* 0x0041e40000100a00 */
[----:B0-----:R-:W-:-:S02]  /*87060*/  IMAD.MOV.U32 R8, RZ, RZ, R10 ;  /* 0x000000ffff087224 */ /* 0x001fc400078e000a */
[----:B------:R-:W-:-:S05]  /*87070*/  IMAD.MOV.U32 R9, RZ, RZ, R2 ;  /* 0x000000ffff097224 */ /* 0x000fca00078e0002 */
[----:B------:R-:W-:Y:S10]  /*87080*/  STL.64 [R1+0x8938], R8 ;  /* 0x0089380801007387 */ /* 0x000ff40000100a00 */
[----:B------:R0:W-:Y:S04]  /*87090*/  STL.64 [R1+0x7b0], R12 ;  /* 0x0007b00c01007387 */ /* 0x0001e80000100a00 */
[----:B------:R1:W-:Y:S04]  /*870a0*/  STL.64 [R1+0x7b8], R14 ;  /* 0x0007b80e01007387 */ /* 0x0003e80000100a00 */
[----:B0-----:R-:W1:Y:S02]  /*870b0*/  LDL.LU.64 R12, [R1+0x8990] ;  /* 0x00899000010c7983 */ /* 0x001e640000300a00 */
[----:B-1----:R-:W-:Y:S02]  /*870c0*/  HMMA.16816.F32.BF16 R12, R16, R12, R20 ;  /* 0x0000000c100c723c */ /* 0x002fe40000041814 */
[----:B------:R-:W2:Y:S04]  /*870d0*/  LDL.LU.64 R22, [R1+0x8988] ;  /* 0x0089880001167983 */ /* 0x000ea80000300a00 */
[----:B------:R-:W2:-:S15]  /*870e0*/  LDL.LU.64 R20, [R1+0x8980] ;  /* 0x0089800001147983 */ /* 0x000e9e0000300a00 */
[----:B------:R-:W-:-:S02]  /*870f0*/  NOP ;  /* 0x0000000000007918 */ /* 0x000fc40000000000 */
[----:B------:R0:W-:Y:S04]  /*87100*/  STL.64 [R1+0x7a0], R12 ;  /* 0x0007a00c01007387 */ /* 0x0001e80000100a00 */
[----:B------:R1:W-:Y:S04]  /*87110*/  STL.64 [R1+0x7a8], R14 ;  /* 0x0007a80e01007387 */ /* 0x0003e80000100a00 */
[----:B0-----:R-:W2:Y:S02]  /*87120*/  LDL.LU.64 R12, [R1+0x8978] ;  /* 0x00897800010c7983 */ /* 0x001ea40000300a00 */
[----:B--2---:R-:W-:Y:S02]  /*87130*/  HMMA.16816.F32.BF16 R16, R16, R12, R20 ;  /* 0x0000000c1010723c */ /* 0x004fe40000041814 */
[----:B------:R-:W4:Y:S04]  /*87140*/  LDL.LU.64 R20, [R1+0x8970] ;  /* 0x0089700001147983 */ /* 0x000f280000300a00 */
[----:B-1----:R-:W4:Y:S04]  /*87150*/  LDL.LU.64 R14, [R1+0x8968] ;  /* 0x00896800010e7983 */ /* 0x002f280000300a00 */
[----:B------:R-:W4:-:S13]  /*87160*/  LDL.LU.64 R12, [R1+0x8960] ;  /* 0x00896000010c7983 */ /* 0x000f1a0000300a00 */
[----:B------:R0:W-:Y:S04]  /*87170*/  STL.64 [R1+0x3e0], R16 ;  /* 0x0003e01001007387 */ /* 0x0001e80000100a00 */
[----:B------:R1:W-:Y:S04]  /*87180*/  STL.64 [R1+0x3e8], R18 ;  /* 0x0003e81201007387 */ /* 0x0003e80000100a00 */
[----:B0-----:R-:W2:Y:S04]  /*87190*/  LDL.LU.64 R16, [R1+0x1130] ;  /* 0x0011300001107983 */ /* 0x001ea80000300a00 */
[----:B-1----:R-:W2:Y:S01]  /*871a0*/  LDL.LU.64 R18, [R1+0x1138] ;  /* 0x0011380001127983 */ /* 0x002ea20000300a00 */
[----:B----4-:R-:W-:Y:S03]  /*871b0*/  HMMA.16816.F32.BF16 R20, R12, R20, R24 ;  /* 0x000000140c14723c */ /* 0x010fe60000041818 */
[----:B------:R-:W2:Y:S01]  /*871c0*/  LDL.LU.64 R24, [R1+0x8958] ;  /* 0x0089580001187983 */ /* 0x000ea20000300a00 */
[----:B------:R-:W-:-:S02]  /*871d0*/  IMAD.MOV.U32 R9, RZ, RZ, R6 ;  /* 0x000000ffff097224 */ /* 0x000fc400078e0006 */
[----:B------:R-:W-:-:S15]  /*871e0*/  IMAD.MOV.U32 R8, RZ, RZ, R7 ;  /* 0x000000ffff087224 */ /* 0x000fde00078e0007 */
[----:B------:R-:W-:-:S02]  /*871f0*/  NOP ;  /* 0x0000000000007918 */ /* 0x000fc40000000000 */
[----:B------:R-:W-:Y:S04]  /*87200*/  STL.64 [R1+0x3d0], R20 ;  /* 0x0003d01401007387 */ /* 0x000fe80000100a00 */
[----:B------:R0:W-:Y:S04]  /*87210*/  STL.64 [R1+0x3d8], R22 ;  /* 0x0003d81601007387 */ /* 0x0001e80000100a00 */
[----:B0-----:R-:W3:Y:S04]  /*87220*/  LDL.LU R23, [R1+0x8950] ;  /* 0x0089500001177983 */ /* 0x001ee80000300800 */
[----:B------:R-:W4:Y:S01]  /*87230*/  LDL.LU.64 R20, [R1+0x8948] ;  /* 0x0089480001147983 */ /* 0x000f220000300a00 */
[----:B--2---:R-:W-:-:S15]  /*87240*/  HMMA.16816.F32.BF16 R16, R12, R24, R16 ;  /* 0x000000180c10723c */ /* 0x004fde0000041810 */
[----:B------:R-:W-:-:S09]  /*87250*/  NOP ;  /* 0x0000000000007918 */ /* 0x000fd20000000000 */
[----:B------:R-:W-:Y:S02]  /*87260*/  IMAD.MOV.U32 R6, RZ, RZ, R18 ;  /* 0x000000ffff067224 */ /* 0x000fe400078e0012 */
[----:B------:R-:W-:Y:S01]  /*87270*/  IMAD.MOV.U32 R7, RZ, RZ, R19 ;  /* 0x000000ffff077224 */ /* 0x000fe200078e0013 */
[----:B------:R-:W-:Y:S04]  /*87280*/  STL.64 [R1+0x3c0], R16 ;  /* 0x0003c01001007387 */ /* 0x000fe80000100a00 */
[----:B------:R-:W-:Y:S04]  /*87290*/  STL [R1+0x8124], R6 ;  /* 0x0081240601007387 */ /* 0x000fe80000100800 */
[----:B------:R-:W-:Y:S04]  /*872a0*/  STL [R1+0x8120], R7 ;  /* 0x0081200701007387 */ /* 0x000fe80000100800 */
[----:B------:R0:W-:Y:S04]  /*872b0*/  STL.64 [R1+0x8940], R4 ;  /* 0x0089400401007387 */ /* 0x0001e80000100a00 */
[----:B0-----:R-:W2:Y:S04]  /*872c0*/  LDL.LU.64 R4, [R1+0x1110] ;  /* 0x0011100001047983 */ /* 0x001ea80000300a00 */
[----:B------:R-:W2:Y:S04]  /*872d0*/  LDL.LU.64 R6, [R1+0x1118] ;  /* 0x0011180001067983 */ /* 0x000ea80000300a00 */
[----:B------:R-:W2:Y:S04]  /*872e0*/  LDL.LU.64 R24, [R1+0x1060] ;  /* 0x0010600001187983 */ /* 0x000ea80000300a00 */
[----:B------:R-:W2:Y:S01]  /*872f0*/  LDL.LU.64 R26, [R1+0x1068] ;  /* 0x00106800011a7983 */ /* 0x000ea20000300a00 */
[----:B----4-:R-:W-:-:S05]  /*87300*/  IMAD.SHL.U32 R2, R21, 0x2, RZ ;  /* 0x0000000215027824 */ /* 0x010fca00078e00ff */
[----:B------:R-:W-:-:S04]  /*87310*/  LOP3.LUT R2, R20, 0x10, R2, 0x78, !PT ;  /* 0x0000001014027812 */ /* 0x000fc800078e7802 */
[----:B---3--:R-:W-:-:S04]  /*87320*/  LOP3.LUT R2, R2, 0x400, R23, 0xf8, !PT ;  /* 0x0000040002027812 */ /* 0x008fc800078ef817 */
[----:B------:R-:W-:-:S05]  /*87330*/  LOP3.LUT R2, R2, 0x40, RZ, 0x3c, !PT ;  /* 0x0000004002027812 */ /* 0x000fca00078e3cff */
[----:B------:R-:W0:Y:S04]  /*87340*/  LDSM.16.MT88.4 R20, [R2+UR4+0x20000] ;  /* 0x020000040214783b */ /* 0x000e280008004200 */
[----:B--2---:R-:W-:Y:S04]  /*87350*/  STL.64 [R1+0x8918], R26 ;  /* 0x0089181a01007387 */ /* 0x004fe80000100a00 */
[----:B------:R1:W-:Y:S04]  /*87360*/  STL.64 [R1+0x8910], R24 ;  /* 0x0089101801007387 */ /* 0x0003e80000100a00 */
[----:B-1----:R-:W2:Y:S04]  /*87370*/  LDL.LU.64 R24, [R1+0x10a0] ;  /* 0x0010a00001187983 */ /* 0x002ea80000300a00 */
[----:B------:R-:W3:Y:S01]  /*87380*/  LDL.LU.64 R26, [R1+0x10a8] ;  /* 0x0010a800011a7983 */ /* 0x000ee20000300a00 */
[----:B------:R-:W-:-:S15]  /*87390*/  HMMA.16816.F32.BF16 R8, R12, R8, R4 ;  /* 0x000000080c08723c */ /* 0x000fde0000041804 */
[----:B------:R-:W-:-:S09]  /*873a0*/  NOP ;  /* 0x0000000000007918 */ /* 0x000fd20000000000 */
[----:B------:R-:W-:Y:S01]  /*873b0*/  IMAD.MOV.U32 R6, RZ, RZ, R9 ;  /* 0x000000ffff067224 */ /* 0x000fe200078e0009 */
[----:B---3--:R-:W-:Y:S04]  /*873c0*/  STL.64 [R1+0x8930], R26 ;  /* 0x0089301a01007387 */ /* 0x008fe80000100a00 */
[----:B--2---:R1:W-:Y:S04]  /*873d0*/  STL.64 [R1+0x8928], R24 ;  /* 0x0089281801007387 */ /* 0x0043e80000100a00 */
[----:B-1----:R-:W2:Y:S04]  /*873e0*/  LDL.LU.64 R24, [R1+0x10e0] ;  /* 0x0010e00001187983 */ /* 0x002ea80000300a00 */
[----:B------:R-:W2:Y:S04]  /*873f0*/  LDL.LU.64 R26, [R1+0x10e8] ;  /* 0x0010e800011a7983 */ /* 0x000ea80000300a00 */
[----:B------:R-:W3:Y:S04]  /*87400*/  LDL.LU.64 R16, [R1+0x1030] ;  /* 0x0010300001107983 */ /* 0x000ee80000300a00 */
[----:B------:R-:W3:Y:S04]  /*87410*/  LDL.LU.64 R18, [R1+0x1038] ;  /* 0x0010380001127983 */ /* 0x000ee80000300a00 */
[----:B0-----:R-:W-:Y:S04]  /*87420*/  STL.64 [R1+0x8750], R22 ;  /* 0x0087501601007387 */ /* 0x001fe80000100a00 */
[----:B------:R0:W-:Y:S04]  /*87430*/  STL.64 [R1+0x8748], R20 ;  /* 0x0087481401007387 */ /* 0x0001e80000100a00 */
[----:B0-----:R-:W4:Y:S04]  /*87440*/  LDL.64 R20, [R1+0x150] ;  /* 0x0001500001147983 */ /* 0x001f280000100a00 */
[----:B------:R-:W3:Y:S04]  /*87450*/  LDL.LU.64 R4, [R1+0x8940] ;  /* 0x0089400001047983 */ /* 0x000ee80000300a00 */
[----:B------:R0:W-:Y:S04]  /*87460*/  STL [R1+0x790], R8 ;  /* 0x0007900801007387 */ /* 0x0001e80000100800 */
[----:B------:R2:W-:Y:S04]  /*87470*/  STL [R1+0x79c], R11 ;  /* 0x00079c0b01007387 */ /* 0x0005e80000100800 */
[----:B0-----:R-:W2:Y:S01]  /*87480*/  LDL.LU.64 R8, [R1+0x8938] ;  /* 0x0089380001087983 */ /* 0x001ea20000300a00 */
[----:B------:R-:W-:-:S05]  /*87490*/  IMAD.MOV.U32 R7, RZ, RZ, R10 ;  /* 0x000000ffff077224 */ /* 0x000fca00078e000a */
[----:B------:R-:W-:Y:S04]  /*874a0*/  STL [R1+0x812c], R7 ;  /* 0x00812c0701007387 */ /* 0x000fe80000100800 */
[----:B------:R-:W-:Y:S01]  /*874b0*/  STL [R1+0x8128], R6 ;  /* 0x0081280601007387 */ /* 0x000fe20000100800 */
[----:B--2---:R-:W-:Y:S03]  /*874c0*/  HMMA.16816.F32.BF16 R8, R12, R8, R24 ;  /* 0x000000080c08723c */ /* 0x004fe60000041818 */
[----:B------:R-:W2:Y:S04]  /*874d0*/  LDL.LU.64 R26, [R1+0x8930] ;  /* 0x00893000011a7983 */ /* 0x000ea80000300a00 */
[----:B------:R-:W2:-:S15]  /*874e0*/  LDL.LU.64 R24, [R1+0x8928] ;  /* 0x0089280001187983 */ /* 0x000e9e0000300a00 */
[----:B------:R-:W-:-:S01]  /*874f0*/  NOP ;  /* 0x0000000000007918 */ /* 0x000fc20000000000 */
[----:B------:R0:W-:Y:S04]  /*87500*/  STL.64 [R1+0x780], R8 ;  /* 0x0007800801007387 */ /* 0x0001e80000100a00 */
[----:B------:R2:W-:Y:S04]  /*87510*/  STL.64 [R1+0x788], R10 ;  /* 0x0007880a01007387 */ /* 0x0005e80000100a00 */
[----:B0-----:R-:W2:Y:S02]  /*87520*/  LDL.LU.64 R8, [R1+0x8920] ;  /* 0x0089200001087983 */ /* 0x001ea40000300a00 */
[----:B--2---:R-:W-:Y:S02]  /*87530*/  HMMA.16816.F32.BF16 R8, R12, R8, R24 ;  /* 0x000000080c08723c */ /* 0x004fe40000041818 */
[----:B------:R-:W4:Y:S04]  /*87540*/  LDL.LU.64 R26, [R1+0x8918] ;  /* 0x00891800011a7983 */ /* 0x000f280000300a00 */
[----:B------:R-:W4:-:S15]  /*87550*/  LDL.LU.64 R24, [R1+0x8910] ;  /* 0x0089100001187983 */ /* 0x000f1e0000300a00 */
[----:B------:R-:W-:-:S03]  /*87560*/  NOP ;  /* 0x0000000000007918 */ /* 0x000fc60000000000 */
[----:B------:R-:W-:Y:S02]  /*87570*/  IMAD.MOV.U32 R6, RZ, RZ, R11 ;  /* 0x000000ffff067224 */ /* 0x000fe400078e000b */
[----:B------:R-:W-:Y:S01]  /*87580*/  IMAD.MOV.U32 R7, RZ, RZ, R10 ;  /* 0x000000ffff077224 */ /* 0x000fe200078e000a */
[----:B------:R0:W-:Y:S04]  /*87590*/  STL.64 [R1+0x770], R8 ;  /* 0x0007700801007387 */ /* 0x0001e80000100a00 */
[----:B0-----:R-:W2:Y:S04]  /*875a0*/  LDL.LU.64 R8, [R1+0x8908] ;  /* 0x0089080001087983 */ /* 0x001ea80000300a00 */
[----:B------:R-:W-:Y:S04]  /*875b0*/  STL [R1+0x8134], R6 ;  /* 0x0081340601007387 */ /* 0x000fe80000100800 */
[----:B------:R-:W-:Y:S01]  /*875c0*/  STL [R1+0x8130], R7 ;  /* 0x0081300701007387 */ /* 0x000fe20000100800 */
[----:B----4-:R-:W-:-:S15]  /*875d0*/  HMMA.16816.F32.BF16 R24, R12, R20, R24 ;  /* 0x000000140c18723c */ /* 0x010fde0000041818 */
[----:B------:R-:W-:-:S08]  /*875e0*/  NOP ;  /* 0x0000000000007918 */ /* 0x000fd00000000000 */
[----:B------:R0:W-:Y:S04]  /*875f0*/  STL.64 [R1+0x760], R24 ;  /* 0x0007601801007387 */ /* 0x0001e80000100a00 */
[----:B------:R-:W-:Y:S04]  /*87600*/  STL.64 [R1+0x768], R26 ;  /* 0x0007681a01007387 */ /* 0x000fe80000100a00 */
[----:B0-----:R-:W3:Y:S01]  /*87610*/  LDL.LU.64 R24, [R1+0x8900] ;  /* 0x0089000001187983 */ /* 0x001ee20000300a00 */
[----:B------:R-:W-:Y:S02]  /*87620*/  IMAD.MOV.U32 R11, RZ, RZ, R20 ;  /* 0x000000ffff0b7224 */ /* 0x000fe400078e0014 */
[----:B------:R-:W-:-:S05]  /*87630*/  IMAD.MOV.U32 R10, RZ, RZ, R21 ;  /* 0x000000ffff0a7224 */ /* 0x000fca00078e0015 */
[----:B------:R-:W-:Y:S04]  /*87640*/  STL.64 [R1+0x8778], R10 ;  /* 0x0087780a01007387 */ /* 0x000fe80000100a00 */
[----:B--2---:R-:W-:Y:S01]  /*87650*/  STL.64 [R1+0x8770], R8 ;  /* 0x0087700801007387 */ /* 0x004fe20000100a00 */
[----:B---3--:R-:W-:Y:S06]  /*87660*/  HMMA.16816.F32.BF16 R16, R12, R24, R16 ;  /* 0x000000180c10723c */ /* 0x008fec0000041810 */
[----:B------:R-:W-:-:S02]  /*87670*/  IMAD.MOV.U32 R2, RZ, RZ, R25 ;  /* 0x000000ffff027224 */ /* 0x000fc400078e0019 */
[----:B------:R-:W-:Y:S02]  /*87680*/  IMAD.MOV.U32 R24, RZ, RZ, R3 ;  /* 0x000000ffff187224 */ /* 0x000fe400078e0003 */
[----:B------:R-:W-:-:S13]  /*87690*/  IMAD.MOV.U32 R25, RZ, RZ, R0 ;  /* 0x000000ffff197224 */ /* 0x000fda00078e0000 */
[----:B------:R-:W-:Y:S04]  /*876a0*/  STL.64 [R1+0x750], R16 ;  /* 0x0007501001007387 */ /* 0x000fe80000100a00 */
[----:B------:R-:W2:Y:S04]  /*876b0*/  LDL.LU.64 R20, [R1+0xff0] ;  /* 0x000ff00001147983 */ /* 0x000ea80000300a00 */
[----:B------:R-:W2:Y:S04]  /*876c0*/  LDL.LU.64 R22, [R1+0xff8] ;  /* 0x000ff80001167983 */ /* 0x000ea80000300a00 */
[----:B------:R-:W3:Y:S04]  /*876d0*/  LDL.LU R3, [R1+0x88fc] ;  /* 0x0088fc0001037983 */ /* 0x000ee80000300800 */
[----:B------:R-:W4:Y:S04]  /*876e0*/  LDL.LU R0, [R1+0x88f8] ;  /* 0x0088f80001007983 */ /* 0x000f280000300800 */
[----:B------:R0:W-:Y:S04]  /*876f0*/  STL.64 [R1+0x8798], R24 ;  /* 0x0087981801007387 */ /* 0x0001e80000100a00 */
[----:B0-----:R-:W2:Y:S01]  /*87700*/  LDL.64 R24, [R1+0xf0] ;  /* 0x0000f00001187983 */ /* 0x001ea20000100a00 */
[----:B------:R-:W-:-:S02]  /*87710*/  IMAD.MOV.U32 R16, RZ, RZ, R29 ;  /* 0x000000ffff107224 */ /* 0x000fc400078e001d */
[----:B------:R-:W-:Y:S01]  /*87720*/  IMAD.MOV.U32 R17, RZ, RZ, R28 ;  /* 0x000000ffff117224 */ /* 0x000fe200078e001c */
[----:B--2---:R-:W-:Y:S04]  /*87730*/  STL.64 [R1+0x88c0], R24 ;  /* 0x0088c01801007387 */ /* 0x004fe80000100a00 */
[----:B------:R-:W2:Y:S04]  /*87740*/  LDL.LU R29, [R1+0x88f4] ;  /* 0x0088f400011d7983 */ /* 0x000ea80000300800 */
[----:B------:R-:W2:Y:S04]  /*87750*/  LDL.LU R28, [R1+0x88f0] ;  /* 0x0088f000011c7983 */ /* 0x000ea80000300800 */
[----:B------:R-:W3:Y:S04]  /*87760*/  LDL.64 R8, [R1+0xe0] ;  /* 0x0000e00001087983 */ /* 0x000ee80000100a00 */
[----:B---3--:R0:W-:Y:S04]  /*87770*/  STL.64 [R1+0x88d0], R8 ;  /* 0x0088d00801007387 */ /* 0x0081e80000100a00 */
[----:B0-----:R-:W3:Y:S04]  /*87780*/  LDL.LU.64 R8, [R1+0xfb0] ;  /* 0x000fb00001087983 */ /* 0x001ee80000300a00 */
[----:B------:R-:W4:Y:S04]  /*87790*/  LDL.LU.64 R10, [R1+0xfb8] ;  /* 0x000fb800010a7983 */ /* 0x000f280000300a00 */
[----:B----4-:R-:W-:Y:S04]  /*877a0*/  STL.64 [R1+0x88e0], R10 ;  /* 0x0088e00a01007387 */ /* 0x010fe80000100a00 */
[----:B---3--:R0:W-:Y:S04]  /*877b0*/  STL.64 [R1+0x88d8], R8 ;  /* 0x0088d80801007387 */ /* 0x0081e80000100a00 */
[----:B0-----:R-:W3:Y:S01]  /*877c0*/  LDL.64 R8, [R1+0x130] ;  /* 0x0001300001087983 */ /* 0x001ee20000100a00 */
[----:B------:R-:W-:-:S03]  /*877d0*/  MOV R7, R19 ;  /* 0x0000001300077202 */ /* 0x000fc60000000f00 */
[----:B------:R0:W-:Y:S01]  /*877e0*/  STL.64 [R1+0x87a0], R16 ;  /* 0x0087a01001007387 */ /* 0x0001e20000100a00 */
[----:B------:R-:W-:Y:S02]  /*877f0*/  IMAD.MOV.U32 R6, RZ, RZ, R18 ;  /* 0x000000ffff067224 */ /* 0x000fe400078e0012 */
[----:B0-----:R-:W-:Y:S02]  /*87800*/  IMAD.MOV.U32 R16, RZ, RZ, R0 ;  /* 0x000000ffff107224 */ /* 0x001fe400078e0000 */
[----:B------:R-:W-:Y:S01]  /*87810*/  IMAD.MOV.U32 R17, RZ, RZ, R3 ;  /* 0x000000ffff117224 */ /* 0x000fe200078e0003 */
[----:B------:R-:W4:Y:S04]  /*87820*/  LDL.LU R0, [R1+0x88ec] ;  /* 0x0088ec0001007983 */ /* 0x000f280000300800 */
[----:B------:R-:W4:Y:S04]  /*87830*/  LDL.LU R3, [R1+0x88e8] ;  /* 0x0088e80001037983 */ /* 0x000f280000300800 */
[----:B------:R-:W4:Y:S04]  /*87840*/  LDL.LU.64 R24, [R1+0xf40] ;  /* 0x000f400001187983 */ /* 0x000f280000300a00 */
[----:B------:R-:W4:Y:S04]  /*87850*/  LDL.LU.64 R26, [R1+0xf48] ;  /* 0x000f4800011a7983 */ /* 0x000f280000300a00 */
[----:B------:R0:W-:Y:S04]  /*87860*/  STL.64 [R1+0x87b8], R16 ;  /* 0x0087b81001007387 */ /* 0x0001e80000100a00 */
[----:B0-----:R-:W2:Y:S04]  /*87870*/  LDL R16, [R1+0x120] ;  /* 0x0001200001107983 */ /* 0x001ea80000100800 */
[----:B------:R-:W2:Y:S04]  /*87880*/  LDL R17, [R1+0x124] ;  /* 0x0001240001117983 */ /* 0x000ea80000100800 */
[----:B------:R-:W-:Y:S04]  /*87890*/  STL [R1+0x813c], R7 ;  /* 0x00813c0701007387 */ /* 0x000fe80000100800 */
[----:B------:R-:W-:Y:S01]  /*878a0*/  STL [R1+0x8138], R6 ;  /* 0x0081380601007387 */ /* 0x000fe20000100800 */
[----:B---3--:R-:W-:-:S15]  /*878b0*/  HMMA.16816.F32.BF16 R20, R12, R8, R20 ;  /* 0x000000080c14723c */ /* 0x008fde0000041814 */
[----:B------:R-:W-:-:S08]  /*878c0*/  NOP ;  /* 0x0000000000007918 */ /* 0x000fd00000000000 */
[----:B------:R0:W-:Y:S04]  /*878d0*/  STL.64 [R1+0x740], R20 ;  /* 0x0007401401007387 */ /* 0x0001e80000100a00 */
[----:B------:R-:W-:Y:S04]  /*878e0*/  STL.64 [R1+0x748], R22 ;  /* 0x0007481601007387 */ /* 0x000fe80000100a00 */
[----:B------:R-:W2:Y:S01]  /*878f0*/  LDL.LU.64 R10, [R1+0x88e0] ;  /* 0x0088e000010a7983 */ /* 0x000ea20000300a00 */
[----:B0-----:R-:W-:Y:S02]  /*87900*/  IMAD.MOV.U32 R21, RZ, RZ, R8 ;  /* 0x000000ffff157224 */ /* 0x001fe400078e0008 */
[----:B------:R-:W-:-:S02]  /*87910*/  IMAD.MOV.U32 R20, RZ, RZ, R9 ;  /* 0x000000ffff147224 */ /* 0x000fc400078e0009 */
[----:B------:R-:W2:Y:S04]  /*87920*/  LDL.LU.64 R8, [R1+0x88d8] ;  /* 0x0088d80001087983 */ /* 0x000ea80000300a00 */
[----:B------:R0:W-:Y:S04]  /*87930*/  STL.64 [R1+0x8790], R20 ;  /* 0x0087901401007387 */ /* 0x0001e80000100a00 */
[----:B0-----:R-:W3:Y:S04]  /*87940*/  LDL R20, [R1+0x110] ;  /* 0x0001100001147983 */ /* 0x001ee80000100800 */
[----:B------:R-:W3:Y:S01]  /*87950*/  LDL R21, [R1+0x114] ;  /* 0x0001140001157983 */ /* 0x000ee20000100800 */
[----:B--2---:R-:W-:Y:S03]  /*87960*/  HMMA.16816.F32.BF16 R16, R12, R16, R8 ;  /* 0x000000100c10723c */ /* 0x004fe60000041808 */
[----:B------:R-:W2:-:S15]  /*87970*/  LDL.LU.64 R8, [R1+0x88d0] ;  /* 0x0088d00001087983 */ /* 0x000e9e0000300a00 */
[----:B------:R-:W-:-:S05]  /*87980*/  NOP ;  /* 0x0000000000007918 */ /* 0x000fca0000000000 */
[----:B------:R0:W-:Y:S04]  /*87990*/  STL.64 [R1+0x730], R16 ;  /* 0x0007301001007387 */ /* 0x0001e80000100a00 */
[----:B------:R-:W-:Y:S01]  /*879a0*/  STL.64 [R1+0x738], R18 ;  /* 0x0007381201007387 */ /* 0x000fe20000100a00 */
[----:B0-----:R-:W-:Y:S02]  /*879b0*/  IMAD.MOV.U32 R16, RZ, RZ, R28 ;  /* 0x000000ffff107224 */ /* 0x001fe400078e001c */
[----:B------:R-:W-:Y:S01]  /*879c0*/  IMAD.MOV.U32 R17, RZ, RZ, R29 ;  /* 0x000000ffff117224 */ /* 0x000fe200078e001d */
[----:B------:R-:W2:Y:S04]  /*879d0*/  LDL.LU R28, [R1+0x88cc] ;  /* 0x0088cc00011c7983 */ /* 0x000ea80000300800 */
[----:B------:R-:W2:Y:S04]  /*879e0*/  LDL.LU R29, [R1+0x88c8] ;  /* 0x0088c800011d7983 */ /* 0x000ea80000300800 */
[----:B------:R0:W-:Y:S04]  /*879f0*/  STL.64 [R1+0x87d0], R16 ;  /* 0x0087d01001007387 */ /* 0x0001e80000100a00 */
[----:B0-----:R-:W3:Y:S04]  /*87a00*/  LDL.LU.64 R16, [R1+0xf70] ;  /* 0x000f700001107983 */ /* 0x001ee80000300a00 */
[----:B------:R-:W3:Y:S02]  /*87a10*/  LDL.LU.64 R18, [R1+0xf78] ;  /* 0x000f780001127983 */ /* 0x000ee40000300a00 */
[----:B---3--:R-:W-:Y:S02]  /*87a20*/  HMMA.16816.F32.BF16 R16, R12, R20, R16 ;  /* 0x000000140c10723c */ /* 0x008fe40000041810 */
[----:B------:R-:W3:Y:S04]  /*87a30*/  LDL.LU.64 R20, [R1+0xec0] ;  /* 0x000ec00001147983 */ /* 0x000ee80000300a00 */
[----:B------:R-:W3:-:S15]  /*87a40*/  LDL.LU.64 R22, [R1+0xec8] ;  /* 0x000ec80001167983 */ /* 0x000ede0000300a00 */
[----:B------:R-:W-:-:S02]  /*87a50*/  NOP ;  /* 0x0000000000007918 */ /* 0x000fc40000000000 */
[----:B------:R4:W-:Y:S04]  /*87a60*/  STL.64 [R1+0x720], R16 ;  /* 0x0007201001007387 */ /* 0x0009e80000100a00 */
[----:B------:R-:W-:Y:S01]  /*87a70*/  STL.64 [R1+0x728], R18 ;  /* 0x0007281201007387 */ /* 0x000fe20000100a00 */
[----:B----4-:R-:W-:Y:S02]  /*87a80*/  IMAD.MOV.U32 R16, RZ, RZ, R3 ;  /* 0x000000ffff107224 */ /* 0x010fe400078e0003 */
[----:B------:R-:W-:-:S05]  /*87a90*/  IMAD.MOV.U32 R17, RZ, RZ, R0 ;  /* 0x000000ffff117224 */ /* 0x000fca00078e0000 */
[----:B------:R0:W-:Y:S04]  /*87aa0*/  STL.64 [R1+0x87e8], R16 ;  /* 0x0087e81001007387 */ /* 0x0001e80000100a00 */
[----:B0-----:R-:W4:Y:S02]  /*87ab0*/  LDL.64 R16, [R1+0x100] ;  /* 0x0001000001107983 */ /* 0x001f240000100a00 */
[----:B----4-:R-:W-:Y:S06]  /*87ac0*/  HMMA.16816.F32.BF16 R24, R12, R16, R24 ;  /* 0x000000100c18723c */ /* 0x010fec0000041818 */
[----:B------:R-:W-:-:S02]  /*87ad0*/  IMAD.MOV.U32 R3, RZ, RZ, R16 ;  /* 0x000000ffff037224 */ /* 0x000fc400078e0010 */
[----:B------:R-:W-:-:S15]  /*87ae0*/  IMAD.MOV.U32 R0, RZ, RZ, R17 ;  /* 0x000000ffff007224 */ /* 0x000fde00078e0011 */
[----:B------:R0:W-:Y:S04]  /*87af0*/  STL.64 [R1+0x710], R24 ;  /* 0x0007101801007387 */ /* 0x0001e80000100a00 */
[----:B------:R-:W-:Y:S04]  /*87b00*/  STL.64 [R1+0x718], R26 ;  /* 0x0007181a01007387 */ /* 0x000fe80000100a00 */
[----:B0-----:R-:W4:Y:S04]  /*87b10*/  LDL.LU.64 R24, [R1+0x88c0] ;  /* 0x0088c00001187983 */ /* 0x001f280000300a00 */
[----:B------:R-:W2:Y:S04]  /*87b20*/  LDL R16, [R1+0x50] ;  /* 0x0000500001107983 */ /* 0x000ea80000100800 */
[----:B------:R-:W2:Y:S04]  /*87b30*/  LDL R17, [R1+0x54] ;  /* 0x0000540001117983 */ /* 0x000ea80000100800 */
[----:B--2---:R0:W-:Y:S04]  /*87b40*/  STL.64 [R1+0x8800], R16 ;  /* 0x0088001001007387 */ /* 0x0041e80000100a00 */
[----:B0-----:R-:W2:Y:S04]  /*87b50*/  LDL.LU.64 R16, [R1+0xf00] ;  /* 0x000f000001107983 */ /* 0x001ea80000300a00 */
[----:B------:R-:W2:Y:S01]  /*87b60*/  LDL.LU.64 R18, [R1+0xf08] ;  /* 0x000f080001127983 */ /* 0x000ea20000300a00 */
[----:B----4-:R-:W-:-:S02]  /*87b70*/  IMAD.MOV.U32 R7, RZ, RZ, R24 ;  /* 0x000000ffff077224 */ /* 0x010fc400078e0018 */
[----:B------:R-:W-:Y:S01]  /*87b80*/  IMAD.MOV.U32 R6, RZ, RZ, R25 ;  /* 0x000000ffff067224 */ /* 0x000fe200078e0019 */
[----:B--2---:R-:W-:-:S15]  /*87b90*/  HMMA.16816.F32.BF16 R16, R12, R24, R16 ;  /* 0x000000180c10723c */ /* 0x004fde0000041810 */
[----:B------:R-:W-:-:S08]  /*87ba0*/  NOP ;  /* 0x0000000000007918 */ /* 0x000fd00000000000 */
[----:B------:R0:W-:Y:S04]  /*87bb0*/  STL.64 [R1+0x700], R16 ;  /* 0x0007001001007387 */ /* 0x0001e80000100a00 */
[----:B------:R-:W-:Y:S01]  /*87bc0*/  STL.64 [R1+0x708], R18 ;  /* 0x0007081201007387 */ /* 0x000fe20000100a00 */
[----:B0-----:R-:W-:Y:S02]  /*87bd0*/  IMAD.MOV.U32 R16, RZ, RZ, R29 ;  /* 0x000000ffff107224 */ /* 0x001fe400078e001d */
[----:B------:R-:W-:-:S05]  /*87be0*/  IMAD.MOV.U32 R17, RZ, RZ, R28 ;  /* 0x000000ffff117224 */ /* 0x000fca00078e001c */
[----:B------:R-:W-:Y:S04]  /*87bf0*/  STL.64 [R1+0x8818], R16 ;  /* 0x0088181001007387 */ /* 0x000fe80000100a00 */
[----:B------:R-:W-:Y:S04]  /*87c00*/  STL.64 [R1+0x87b0], R6 ;  /* 0x0087b00601007387 */ /* 0x000fe80000100a00 */
[----:B------:R3:W-:Y:S02]  /*87c10*/  STL.64 [R1+0x87a8], R4 ;  /* 0x0087a80401007387 */ /* 0x0007e40000100a00 */
[----:B---3--:R-:W-:-:S15]  /*87c20*/  HMMA.16816.F32.BF16 R4, R12, R8, R20 ;  /* 0x000000080c04723c */ /* 0x008fde0000041814 */
[----:B------:R-:W-:-:S08]  /*87c30*/  NOP ;  /* 0x0000000000007918 */ /* 0x000fd00000000000 */
[----:B------:R-:W-:Y:S04]  /*87c40*/  STL.64 [R1+0x6f0], R4 ;  /* 0x0006f00401007387 */ /* 0x000fe80000100a00 */
[----:B------:R-:W-:Y:S04]  /*87c50*/  STL.64 [R1+0x6f8], R6 ;  /* 0x0006f80601007387 */ /* 0x000fe80000100a00 */
[----:B------:R-:W2:Y:S04]  /*87c60*/  LDL R16, [R1+0x70] ;  /* 0x0000700001107983 */ /* 0x000ea80000100800 */
[----:B------:R-:W2:Y:S04]  /*87c70*/  LDL R17, [R1+0x74] ;  /* 0x0000740001117983 */ /* 0x000ea80000100800 */
[----:B--2---:R0:W-:Y:S04]  /*87c80*/  STL.64 [R1+0x8830], R16 ;  /* 0x0088301001007387 */ /* 0x0041e80000100a00 */
[----:B0-----:R-:W2:Y:S04]  /*87c90*/  LDL R16, [R1+0x80] ;  /* 0x0000800001107983 */ /* 0x001ea80000100800 */
        /* <DEDUP_REMOVED lines=16> */
[----:B------:R-:W3:Y:S04]  /*87da0*/  LDL.LU.64 R4, [R1+0xc00] ;  /* 0x000c000001047983 */ /* 0x000ee80000300a00 */
[----:B------:R-:W4:Y:S04]  /*87db0*/  LDL.LU.64 R6, [R1+0xc08] ;  /* 0x000c080001067983 */ /* 0x000f280000300a00 */
[----:B----4-:R-:W-:Y:S04]  /*87dc0*/  STL.64 [R1+0x87c8], R6 ;  /* 0x0087c80601007387 */ /* 0x010fe80000100a00 */
[----:B---3--:R0:W-:Y:S04]  /*87dd0*/  STL.64 [R1+0x87c0], R4 ;  /* 0x0087c00401007387 */ /* 0x0081e80000100a00 */
[----:B0-----:R-:W3:Y:S04]  /*87de0*/  LDL.LU.64 R4, [R1+0xc40] ;  /* 0x000c400001047983 */ /* 0x001ee80000300a00 */
        /* <DEDUP_REMOVED lines=39> */
[----:B0-----:R-:W2:Y:S04]  /*88060*/  LDL.LU.64 R4, [R1+0xe90] ;  /* 0x000e900001047983 */ /* 0x001ea80000300a00 */
[----:B------:R-:W2:Y:S01]  /*88070*/  LDL.LU.64 R6, [R1+0xe98] ;  /* 0x000e980001067983 */ /* 0x000ea20000300a00 */
[----:B------:R-:W-:-:S03]  /*88080*/  IMAD.MOV.U32 R29, RZ, RZ, R8 ;  /* 0x000000ffff1d7224 */ /* 0x000fc600078e0008 */
[----:B------:R-:W3:Y:S01]  /*88090*/  LDL.LU.64 R24, [R1+0xbd0] ;  /* 0x000bd00001187983 */ /* 0x000ee20000300a00 */
[----:B------:R-:W-:-:S03]  /*880a0*/  IMAD.MOV.U32 R28, RZ, RZ, R9 ;  /* 0x000000ffff1c7224 */ /* 0x000fc600078e0009 */
[----:B------:R-:W3:Y:S04]  /*880b0*/  LDL.LU.64 R26, [R1+0xbd8] ;  /* 0x000bd800011a7983 */ /* 0x000ee80000300a00 */
[----:B------:R-:W4:Y:S04]  /*880c0*/  LDL.LU.64 R20, [R1+0xb90] ;  /* 0x000b900001147983 */ /* 0x000f280000300a00 */
[----:B------:R-:W4:Y:S04]  /*880d0*/  LDL.LU.64 R22, [R1+0xb98] ;  /* 0x000b980001167983 */ /* 0x000f280000300a00 */
[----:B------:R-:W4:Y:S04]  /*880e0*/  LDL.LU.64 R8, [R1+0xb50] ;  /* 0x000b500001087983 */ /* 0x000f280000300a00 */
[----:B------:R-:W4:Y:S01]  /*880f0*/  LDL.LU.64 R10, [R1+0xb58] ;  /* 0x000b5800010a7983 */ /* 0x000f220000300a00 */
        /* <DEDUP_REMOVED lines=8> */
[----:B------:R-:W2:Y:S04]  /*88180*/  LDL.LU.64 R6, [R1+0x88a0] ;  /* 0x0088a00001067983 */ /* 0x000ea80000300a00 */
[----:B------:R-:W2:-:S15]  /*88190*/  LDL.LU.64 R4, [R1+0x8898] ;  /* 0x0088980001047983 */ /* 0x000e9e0000300a00 */
[----:B------:R-:W-:-:S02]  /*881a0*/  NOP ;  /* 0x0000000000007918 */ /* 0x000fc40000000000 */
        /* <DEDUP_REMOVED lines=72> */
[----:B0-----:R-:W3:Y:S02]  /*88630*/  LDL.LU.64 R16, [R1+0x87a0] ;  /* 0x0087a00001107983 */ /* 0x001ee40000300a00 */
[----:B---3--:R-:W-:Y:S02]  /*88640*/  HMMA.16816.F32.BF16 R16, R12, R16, R24 ;  /* 0x000000100c10723c */ /* 0x008fe40000041818 */
[----:B------:R-:W4:-:S15]  /*88650*/  LDL.LU.64 R24, [R1+0x8798] ;  /* 0x0087980001187983 */ /* 0x000f1e0000300a00 */
[----:B------:R-:W-:-:S06]  /*88660*/  NOP ;  /* 0x0000000000007918 */ /* 0x000fcc0000000000 */
[----:B------:R-:W-:Y:S04]  /*88670*/  STL.64 [R1+0x620], R16 ;  /* 0x0006201001007387 */ /* 0x000fe80000100a00 */
[----:B------:R-:W-:Y:S01]  /*88680*/  STL.64 [R1+0x628], R18 ;  /* 0x0006281201007387 */ /* 0x000fe20000100a00 */
[----:B----4-:R-:W-:Y:S03]  /*88690*/  HMMA.16816.F32.BF16 R24, R12, R24, R20 ;  /* 0x000000180c18723c */ /* 0x010fe60000041814 */
[----:B------:R-:W3:-:S15]  /*886a0*/  LDL.LU.64 R20, [R1+0x8790] ;  /* 0x0087900001147983 */ /* 0x000ede0000300a00 */
[----:B------:R-:W-:-:S05]  /*886b0*/  NOP ;  /* 0x0000000000007918 */ /* 0x000fca0000000000 */
[----:B------:R-:W-:Y:S04]  /*886c0*/  STL.64 [R1+0x610], R24 ;  /* 0x0006101801007387 */ /* 0x000fe80000100a00 */
[----:B------:R0:W-:Y:S04]  /*886d0*/  STL.64 [R1+0x618], R26 ;  /* 0x0006181a01007387 */ /* 0x0001e80000100a00 */
[----:B0-----:R-:W4:Y:S04]  /*886e0*/  LDL.LU.64 R26, [R1+0x8788] ;  /* 0x00878800011a7983 */ /* 0x001f280000300a00 */
[----:B------:R-:W2:Y:S02]  /*886f0*/  LDL.LU.64 R24, [R1+0x8780] ;  /* 0x0087800001187983 */ /* 0x000ea40000300a00 */
[----:B--2---:R-:W-:-:S15]  /*88700*/  HMMA.16816.F32.BF16 R8, R12, R24, R8 ;  /* 0x000000180c08723c */ /* 0x004fde0000041808 */
[----:B------:R-:W-:-:S08]  /*88710*/  NOP ;  /* 0x0000000000007918 */ /* 0x000fd00000000000 */
[----:B------:R-:W-:Y:S04]  /*88720*/  STL.64 [R1+0x600], R8 ;  /* 0x0006000801007387 */ /* 0x000fe80000100a00 */
[----:B------:R0:W-:Y:S04]  /*88730*/  STL.64 [R1+0x608], R10 ;  /* 0x0006080a01007387 */ /* 0x0001e80000100a00 */
[----:B0-----:R-:W2:Y:S04]  /*88740*/  LDL.LU.64 R10, [R1+0x8778] ;  /* 0x00877800010a7983 */ /* 0x001ea80000300a00 */
[----:B------:R-:W3:Y:S04]  /*88750*/  LDL.LU.64 R8, [R1+0x8770] ;  /* 0x0087700001087983 */ /* 0x000ee80000300a00 */
[----:B----4-:R-:W-:Y:S04]  /*88760*/  STL.64 [R1+0x8608], R26 ;  /* 0x0086081a01007387 */ /* 0x010fe80000100a00 */
[----:B------:R0:W-:Y:S04]  /*88770*/  STL.64 [R1+0x8600], R24 ;  /* 0x0086001801007387 */ /* 0x0001e80000100a00 */
[----:B0-----:R-:W4:Y:S04]  /*88780*/  LDL.LU.64 R24, [R1+0xb20] ;  /* 0x000b200001187983 */ /* 0x001f280000300a00 */
[----:B------:R-:W4:Y:S01]  /*88790*/  LDL.LU.64 R26, [R1+0xb28] ;  /* 0x000b2800011a7983 */ /* 0x000f220000300a00 */
[----:B------:R-:W0:Y:S01]  /*887a0*/  S2R R19, SR_TID.X ;  /* 0x0000000000137919 */ /* 0x000e220000002100 */
[----:B------:R-:W1:Y:S02]  /*887b0*/  S2R R17, SR_TID.X ;  /* 0x0000000000117919 */ /* 0x000e640000002100 */
[----:B---3--:R-:W-:Y:S01]  /*887c0*/  STL [R1+0x85e8], R8 ;  /* 0x0085e80801007387 */ /* 0x008fe20000100800 */
[----:B----4-:R-:W-:Y:S06]  /*887d0*/  HMMA.16816.F32.BF16 R24, R12, R8, R24 ;  /* 0x000000080c18723c */ /* 0x010fec0000041818 */
[----:B------:R-:W-:-:S15]  /*887e0*/  STL [R1+0x85e4], R9 ;  /* 0x0085e40901007387 */ /* 0x000fde0000100800 */
[----:B------:R-:W-:-:S02]  /*887f0*/  NOP ;  /* 0x0000000000007918 */ /* 0x000fc40000000000 */
[----:B------:R3:W-:Y:S04]  /*88800*/  STL.64 [R1+0x5f0], R24 ;  /* 0x0005f01801007387 */ /* 0x0007e80000100a00 */
[----:B------:R-:W-:Y:S01]  /*88810*/  STL.64 [R1+0x5f8], R26 ;  /* 0x0005f81a01007387 */ /* 0x000fe20000100a00 */
[----:B---3--:R-:W-:Y:S02]  /*88820*/  IMAD.MOV.U32 R24, RZ, RZ, R21 ;  /* 0x000000ffff187224 */ /* 0x008fe400078e0015 */
[----:B------:R-:W-:Y:S02]  /*88830*/  IMAD.MOV.U32 R25, RZ, RZ, R20 ;  /* 0x000000ffff197224 */ /* 0x000fe400078e0014 */
[----:B------:R-:W3:Y:S04]  /*88840*/  LDL.LU.64 R20, [R1+0xa90] ;  /* 0x000a900001147983 */ /* 0x000ee80000300a00 */
[----:B------:R-:W4:Y:S01]  /*88850*/  LDL.LU.64 R22, [R1+0xa98] ;  /* 0x000a980001167983 */ /* 0x000f220000300a00 */
[----:B0-----:R-:W-:Y:S01]  /*88860*/  LOP3.LUT R19, R19, 0x7, RZ, 0xc0, !PT ;  /* 0x0000000713137812 */ /* 0x001fe200078ec0ff */
[----:B-1----:R-:W-:-:S04]  /*88870*/  IMAD.SHL.U32 R16, R17, 0x2, RZ ;  /* 0x0000000211107824 */ /* 0x002fc800078e00ff */
[----:B------:R-:W-:Y:S02]  /*88880*/  IMAD R18, R19, 0x90, RZ ;  /* 0x0000009013127824 */ /* 0x000fe400078e02ff */
[----:B------:R-:W-:-:S03]  /*88890*/  IMAD.SHL.U32 R19, R17, 0x40, RZ ;  /* 0x0000004011137824 */ /* 0x000fc600078e00ff */
[----:B------:R-:W-:-:S04]  /*888a0*/  LOP3.LUT R16, R18, 0x10, R16, 0x78, !PT ;  /* 0x0000001012107812 */ /* 0x000fc800078e7810 */
[----:B------:R-:W-:-:S04]  /*888b0*/  LOP3.LUT R16, R16, 0x400, R19, 0xf8, !PT ;  /* 0x0000040010107812 */ /* 0x000fc800078ef813 */
[----:B------:R-:W-:-:S06]  /*888c0*/  LOP3.LUT R16, R16, 0x60, RZ, 0x3c, !PT ;  /* 0x0000006010107812 */ /* 0x000fcc00078e3cff */
[----:B------:R-:W0:Y:S04]  /*888d0*/  LDSM.16.MT88.4 R16, [R16+UR4+0x20000] ;  /* 0x020000041010783b */ /* 0x000e280008004200 */
[----:B----4-:R-:W-:Y:S04]  /*888e0*/  STL.64 [R1+0x8760], R22 ;  /* 0x0087601601007387 */ /* 0x010fe80000100a00 */
[----:B---3--:R1:W-:Y:S04]  /*888f0*/  STL.64 [R1+0x8758], R20 ;  /* 0x0087581401007387 */ /* 0x0083e80000100a00 */
[----:B-1----:R-:W3:Y:S04]  /*88900*/  LDL R20, [R1+0x1c0] ;  /* 0x0001c00001147983 */ /* 0x002ee80000100800 */
[----:B------:R-:W3:Y:S04]  /*88910*/  LDL R21, [R1+0x1c4] ;  /* 0x0001c40001157983 */ /* 0x000ee80000100800 */
[----:B------:R1:W-:Y:S04]  /*88920*/  STL.64 [R1+0x86f0], R24 ;  /* 0x0086f01801007387 */ /* 0x0003e80000100a00 */
[----:B-1----:R-:W4:Y:S04]  /*88930*/  LDL.LU.64 R24, [R1+0xae0] ;  /* 0x000ae00001187983 */ /* 0x002f280000300a00 */
[----:B------:R-:W4:Y:S04]  /*88940*/  LDL.LU.64 R26, [R1+0xae8] ;  /* 0x000ae800011a7983 */ /* 0x000f280000300a00 */
[----:B0-----:R-:W-:Y:S04]  /*88950*/  STL.64 [R1+0x85b0], R18 ;  /* 0x0085b01201007387 */ /* 0x001fe80000100a00 */
[----:B------:R0:W-:Y:S04]  /*88960*/  STL.64 [R1+0x85a8], R16 ;  /* 0x0085a81001007387 */ /* 0x0001e80000100a00 */
[----:B0-----:R-:W2:Y:S01]  /*88970*/  LDL.64 R16, [R1+0x1b0] ;  /* 0x0001b00001107983 */ /* 0x001ea20000100a00 */
[----:B----4-:R-:W-:Y:S03]  /*88980*/  HMMA.16816.F32.BF16 R24, R12, R4, R24 ;  /* 0x000000040c18723c */ /* 0x010fe60000041818 */
[----:B--2---:R0:W-:Y:S04]  /*88990*/  STL.64 [R1+0x8768], R16 ;  /* 0x0087681001007387 */ /* 0x0041e80000100a00 */
[----:B0-----:R-:W3:Y:S04]  /*889a0*/  LDL.LU.64 R16, [R1+0xac0] ;  /* 0x000ac00001107983 */ /* 0x001ee80000300a00 */
[----:B------:R-:W3:-:S12]  /*889b0*/  LDL.LU.64 R18, [R1+0xac8] ;  /* 0x000ac80001127983 */ /* 0x000ed80000300a00 */
[----:B------:R0:W-:Y:S04]  /*889c0*/  STL.64 [R1+0x9a0], R24 ;  /* 0x0009a01801007387 */ /* 0x0001e80000100a00 */
[----:B------:R-:W-:Y:S04]  /*889d0*/  STL.64 [R1+0x9a8], R26 ;  /* 0x0009a81a01007387 */ /* 0x000fe80000100a00 */
[----:B------:R-:W2:Y:S01]  /*889e0*/  LDL.LU.64 R8, [R1+0x1180] ;  /* 0x0011800001087983 */ /* 0x000ea20000300a00 */
[----:B0-----:R-:W-:Y:S02]  /*889f0*/  IMAD.MOV.U32 R24, RZ, RZ, R11 ;  /* 0x000000ffff187224 */ /* 0x001fe400078e000b */
[----:B------:R-:W-:-:S02]  /*88a00*/  IMAD.MOV.U32 R25, RZ, RZ, R10 ;  /* 0x000000ffff197224 */ /* 0x000fc400078e000a */
[----:B------:R-:W2:Y:S04]  /*88a10*/  LDL.LU.64 R10, [R1+0x1188] ;  /* 0x00118800010a7983 */ /* 0x000ea80000300a00 */
[----:B------:R0:W-:Y:S04]  /*88a20*/  STL.64 [R1+0x8708], R24 ;  /* 0x0087081801007387 */ /* 0x0001e80000100a00 */
[----:B0-----:R-:W4:Y:S01]  /*88a30*/  LDL.LU.64 R24, [R1+0x160] ;  /* 0x0001600001187983 */ /* 0x001f220000300a00 */
[C---:B---3--:R-:W-:Y:S03]  /*88a40*/  HMMA.16816.F32.BF16 R20, R12.reuse, R20, R16 ;  /* 0x000000140c14723c */ /* 0x048fe60000041810 */
[----:B----4-:R0:W-:Y:S04]  /*88a50*/  STL.64 [R1+0x8720], R24 ;  /* 0x0087201801007387 */ /* 0x0101e80000100a00 */
[----:B0-----:R-:W2:Y:S04]  /*88a60*/  LDL.LU.64 R24, [R1+0x1a0] ;  /* 0x0001a00001187983 */ /* 0x001ea80000300a00 */
[----:B------:R-:W-:Y:S04]  /*88a70*/  STL [R1+0x85ec], R4 ;  /* 0x0085ec0401007387 */ /* 0x000fe80000100800 */
[----:B------:R-:W-:Y:S04]  /*88a80*/  STL [R1+0x85d8], R5 ;  /* 0x0085d80501007387 */ /* 0x000fe80000100800 */
[----:B------:R-:W3:Y:S04]  /*88a90*/  LDL.LU.64 R16, [R1+0x8768] ;  /* 0x0087680001107983 */ /* 0x000ee80000300a00 */
[----:B------:R-:W-:Y:S04]  /*88aa0*/  STL.64 [R1+0x990], R20 ;  /* 0x0009901401007387 */ /* 0x000fe80000100a00 */
[----:B------:R0:W-:Y:S04]  /*88ab0*/  STL.64 [R1+0x998], R22 ;  /* 0x0009981601007387 */ /* 0x0001e80000100a00 */
[----:B0-----:R-:W3:Y:S04]  /*88ac0*/  LDL.LU.64 R22, [R1+0x8760] ;  /* 0x0087600001167983 */ /* 0x001ee80000300a00 */
[----:B------:R-:W3:Y:S02]  /*88ad0*/  LDL.LU.64 R20, [R1+0x8758] ;  /* 0x0087580001147983 */ /* 0x000ee40000300a00 */
[----:B---3--:R-:W-:Y:S02]  /*88ae0*/  HMMA.16816.F32.BF16 R12, R12, R16, R20 ;  /* 0x000000100c0c723c */ /* 0x008fe40000041814 */
[----:B------:R-:W2:Y:S04]  /*88af0*/  LDL.LU.64 R22, [R1+0x8750] ;  /* 0x0087500001167983 */ /* 0x000ea80000300a00 */
[----:B------:R-:W2:Y:S04]  /*88b00*/  LDL.LU.64 R20, [R1+0x8748] ;  /* 0x0087480001147983 */ /* 0x000ea80000300a00 */
[----:B------:R0:W-:Y:S04]  /*88b10*/  STL.64 [R1+0x8728], R16 ;  /* 0x0087281001007387 */ /* 0x0001e80000100a00 */
[----:B0-----:R-:W3:Y:S09]  /*88b20*/  LDL.LU.64 R16, [R1+0x1100] ;  /* 0x0011000001107983 */ /* 0x001ef20000300a00 */
[----:B------:R-:W-:Y:S04]  /*88b30*/  STL.64 [R1+0x5e0], R12 ;  /* 0x0005e00c01007387 */ /* 0x000fe80000100a00 */
[----:B------:R-:W-:Y:S04]  /*88b40*/  STL.64 [R1+0x5e8], R14 ;  /* 0x0005e80e01007387 */ /* 0x000fe80000100a00 */
[----:B------:R-:W4:Y:S04]  /*88b50*/  LDL.LU.64 R18, [R1+0x1108] ;  /* 0x0011080001127983 */ /* 0x000f280000300a00 */
[----:B----4-:R-:W-:Y:S04]  /*88b60*/  STL.64 [R1+0x8738], R18 ;  /* 0x0087381201007387 */ /* 0x010fe80000100a00 */
[----:B---3--:R0:W-:Y:S04]  /*88b70*/  STL.64 [R1+0x8730], R16 ;  /* 0x0087301001007387 */ /* 0x0081e80000100a00 */
[----:B0-----:R-:W3:Y:S04]  /*88b80*/  LDL.LU.64 R16, [R1+0x190] ;  /* 0x0001900001107983 */ /* 0x001ee80000300a00 */
[----:B------:R-:W4:Y:S01]  /*88b90*/  LDL.64 R12, [R1+0x180] ;  /* 0x00018000010c7983 */ /* 0x000f220000100a00 */
[----:B--2---:R-:W-:Y:S03]  /*88ba0*/  HMMA.16816.F32.BF16 R8, R20, R24, R8 ;  /* 0x000000181408723c */ /* 0x004fe60000041808 */
[----:B----4-:R0:W-:Y:S04]  /*88bb0*/  STL.64 [R1+0x8740], R12 ;  /* 0x0087400c01007387 */ /* 0x0101e80000100a00 */
[----:B0-----:R-:W2:Y:S04]  /*88bc0*/  LDL.LU.64 R12, [R1+0x1150] ;  /* 0x00115000010c7983 */ /* 0x001ea80000300a00 */
[----:B------:R-:W2:Y:S01]  /*88bd0*/  LDL.LU.64 R14, [R1+0x1158] ;  /* 0x00115800010e7983 */ /* 0x000ea20000300a00 */
[----:B------:R-:W-:-:S11]  /*88be0*/  IMAD.MOV.U32 R5, RZ, RZ, R25 ;  /* 0x000000ffff057224 */ /* 0x000fd600078e0019 */
[----:B------:R-:W-:Y:S04]  /*88bf0*/  STL.64 [R1+0x5d0], R8 ;  /* 0x0005d00801007387 */ /* 0x000fe80000100a00 */
[----:B------:R0:W-:Y:S02]  /*88c00*/  STL.64 [R1+0x5d8], R10 ;  /* 0x0005d80a01007387 */ /* 0x0001e40000100a00 */
[----:B0-----:R-:W-:Y:S02]  /*88c10*/  IMAD.MOV.U32 R11, RZ, RZ, R24 ;  /* 0x000000ffff0b7224 */ /* 0x001fe400078e0018 */
[----:B------:R-:W4:Y:S04]  /*88c20*/  LDL.LU.64 R24, [R1+0x10d0] ;  /* 0x0010d00001187983 */ /* 0x000f280000300a00 */
[----:B------:R-:W4:Y:S01]  /*88c30*/  LDL.LU.64 R26, [R1+0x10d8] ;  /* 0x0010d800011a7983 */ /* 0x000f220000300a00 */
[----:B---3--:R-:W-:-:S02]  /*88c40*/  IMAD.MOV.U32 R9, RZ, RZ, R16 ;  /* 0x000000ffff097224 */ /* 0x008fc400078e0010 */
[----:B------:R-:W-:Y:S01]  /*88c50*/  IMAD.MOV.U32 R10, RZ, RZ, R17 ;  /* 0x000000ffff0a7224 */ /* 0x000fe200078e0011 */
[----:B--2---:R-:W-:-:S15]  /*88c60*/  HMMA.16816.F32.BF16 R12, R20, R16, R12 ;  /* 0x00000010140c723c */ /* 0x004fde000004180c */
[----:B------:R-:W-:-:S08]  /*88c70*/  NOP ;  /* 0x0000000000007918 */ /* 0x000fd00000000000 */
[----:B------:R0:W-:Y:S04]  /*88c80*/  STL.64 [R1+0x5c0], R12 ;  /* 0x0005c00c01007387 */ /* 0x0001e80000100a00 */
[----:B------:R-:W-:Y:S04]  /*88c90*/  STL.64 [R1+0x5c8], R14 ;  /* 0x0005c80e01007387 */ /* 0x000fe80000100a00 */
[----:B0-----:R-:W2:Y:S04]  /*88ca0*/  LDL.LU.64 R12, [R1+0x8740] ;  /* 0x00874000010c7983 */ /* 0x001ea80000300a00 */
[----:B------:R-:W2:Y:S04]  /*88cb0*/  LDL.LU.64 R18, [R1+0x8738] ;  /* 0x0087380001127983 */ /* 0x000ea80000300a00 */
[----:B------:R-:W2:Y:S02]  /*88cc0*/  LDL.LU.64 R16, [R1+0x8730] ;  /* 0x0087300001107983 */ /* 0x000ea40000300a00 */
[----:B--2---:R-:W-:-:S15]  /*88cd0*/  HMMA.16816.F32.BF16 R16, R20, R12, R16 ;  /* 0x0000000c1410723c */ /* 0x004fde0000041810 */
[----:B------:R-:W-:-:S08]  /*88ce0*/  NOP ;  /* 0x0000000000007918 */ /* 0x000fd00000000000 */
[----:B------:R0:W-:Y:S04]  /*88cf0*/  STL.64 [R1+0x5b0], R16 ;  /* 0x0005b01001007387 */ /* 0x0001e80000100a00 */
[----:B------:R1:W-:Y:S04]  /*88d00*/  STL.64 [R1+0x5b8], R18 ;  /* 0x0005b81201007387 */ /* 0x0003e80000100a00 */
[----:B0-----:R-:W2:Y:S01]  /*88d10*/  LDL.LU.64 R16, [R1+0x8728] ;  /* 0x0087280001107983 */ /* 0x001ea20000300a00 */
[----:B-1----:R-:W-:-:S05]  /*88d20*/  IMAD.MOV.U32 R19, RZ, RZ, R13 ;  /* 0x000000ffff137224 */ /* 0x002fca00078e000d */
[----:B------:R-:W-:Y:S04]  /*88d30*/  STL [R1+0x8718], R19 ;  /* 0x0087181301007387 */ /* 0x000fe80000100800 */
[----:B--2---:R0:W-:Y:S04]  /*88d40*/  STL.64 [R1+0x8710], R16 ;  /* 0x0087101001007387 */ /* 0x0041e80000100a00 */
[----:B0-----:R-:W2:Y:S04]  /*88d50*/  LDL.LU.64 R16, [R1+0x1090] ;  /* 0x0010900001107983 */ /* 0x001ea80000300a00 */
[----:B------:R-:W2:Y:S04]  /*88d60*/  LDL.LU.64 R18, [R1+0x1098] ;  /* 0x0010980001127983 */ /* 0x000ea80000300a00 */
[----:B------:R-:W3:Y:S04]  /*88d70*/  LDL.LU.64 R12, [R1+0xfe0] ;  /* 0x000fe000010c7983 */ /* 0x000ee80000300a00 */
[----:B------:R-:W4:Y:S04]  /*88d80*/  LDL.LU.64 R14, [R1+0xfe8] ;  /* 0x000fe800010e7983 */ /* 0x000f280000300a00 */
[----:B----4-:R-:W-:Y:S04]  /*88d90*/  STL.64 [R1+0x8700], R14 ;  /* 0x0087000e01007387 */ /* 0x010fe80000100a00 */
[----:B---3--:R0:W-:Y:S04]  /*88da0*/  STL.64 [R1+0x86f8], R12 ;  /* 0x0086f80c01007387 */ /* 0x0081e80000100a00 */
[----:B0-----:R-:W3:Y:S02]  /*88db0*/  LDL.LU.64 R12, [R1+0x170] ;  /* 0x00017000010c7983 */ /* 0x001ee40000300a00 */
[----:B---3--:R-:W-:Y:S06]  /*88dc0*/  HMMA.16816.F32.BF16 R24, R20, R12, R24 ;  /* 0x0000000c1418723c */ /* 0x008fec0000041818 */
[----:B------:R-:W-:-:S02]  /*88dd0*/  IMAD.MOV.U32 R4, RZ, RZ, R12 ;  /* 0x000000ffff047224 */ /* 0x000fc400078e000c */
[----:B------:R-:W-:-:S15]  /*88de0*/  IMAD.MOV.U32 R8, RZ, RZ, R13 ;  /* 0x000000ffff087224 */ /* 0x000fde00078e000d */
[----:B------:R0:W-:Y:S04]  /*88df0*/  STL.64 [R1+0x5a0], R24 ;  /* 0x0005a01801007387 */ /* 0x0001e80000100a00 */
[----:B------:R-:W-:Y:S04]  /*88e00*/  STL.64 [R1+0x5a8], R26 ;  /* 0x0005a81a01007387 */ /* 0x000fe80000100a00 */
[----:B0-----:R-:W2:Y:S04]  /*88e10*/  LDL.LU.64 R24, [R1+0x8720] ;  /* 0x0087200001187983 */ /* 0x001ea80000300a00 */
[----:B------:R-:W3:Y:S04]  /*88e20*/  LDL.LU.64 R12, [R1+0x1050] ;  /* 0x00105000010c7983 */ /* 0x000ee80000300a00 */
[----:B------:R-:W3:Y:S04]  /*88e30*/  LDL.LU.64 R14, [R1+0x1058] ;  /* 0x00105800010e7983 */ /* 0x000ee80000300a00 */
[----:B------:R-:W-:Y:S04]  /*88e40*/  STL.64 [R1+0x8680], R4 ;  /* 0x0086800401007387 */ /* 0x000fe80000100a00 */
[----:B------:R-:W-:Y:S04]  /*88e50*/  STL.64 [R1+0x85f8], R10 ;  /* 0x0085f80a01007387 */ /* 0x000fe80000100a00 */
[----:B------:R0:W-:Y:S04]  /*88e60*/  STL.64 [R1+0x85f0], R8 ;  /* 0x0085f00801007387 */ /* 0x0001e80000100a00 */
[----:B0-----:R-:W4:Y:S01]  /*88e70*/  LDL.LU.64 R8, [R1+0xb0] ;  /* 0x0000b00001087983 */ /* 0x001f220000300a00 */
[----:B--2---:R-:W-:Y:S03]  /*88e80*/  HMMA.16816.F32.BF16 R16, R20, R24, R16 ;  /* 0x000000181410723c */ /* 0x004fe60000041810 */
[----:B----4-:R0:W-:Y:S04]  /*88e90*/  STL.64 [R1+0x8688], R8 ;  /* 0x0086880801007387 */ /* 0x0101e80000100a00 */
[----:B0-----:R-:W2:Y:S01]  /*88ea0*/  LDL R8, [R1+0x140] ;  /* 0x0001400001087983 */ /* 0x001ea20000100800 */
[----:B------:R-:W-:-:S15]  /*88eb0*/  IMAD.MOV.U32 R9, RZ, RZ, R2 ;  /* 0x000000ffff097224 */ /* 0x000fde00078e0002 */
[----:B------:R-:W-:Y:S01]  /*88ec0*/  STL.64 [R1+0x590], R16 ;  /* 0x0005901001007387 */ /* 0x000fe20000100a00 */
[----:B------:R-:W-:-:S03]  /*88ed0*/  IMAD.MOV.U32 R2, RZ, RZ, R25 ;  /* 0x000000ffff027224 */ /* 0x000fc600078e0019 */
[----:B------:R0:W-:Y:S04]  /*88ee0*/  STL.64 [R1+0x598], R18 ;  /* 0x0005981201007387 */ /* 0x0001e80000100a00 */
[----:B0-----:R-:W4:Y:S01]  /*88ef0*/  LDL.LU R19, [R1+0x8718] ;  /* 0x0087180001137983 */ /* 0x001f220000300800 */
[----:B------:R-:W-:-:S03]  /*88f00*/  IMAD.MOV.U32 R18, RZ, RZ, R24 ;  /* 0x000000ffff127224 */ /* 0x000fc600078e0018 */
[----:B------:R-:W2:Y:S04]  /*88f10*/  LDL.LU.64 R16, [R1+0x8710] ;  /* 0x0087100001107983 */ /* 0x000ea80000300a00 */
[----:B------:R-:W3:Y:S04]  /*88f20*/  LDL.LU.64 R24, [R1+0x8708] ;  /* 0x0087080001187983 */ /* 0x000ee80000300a00 */
[----:B------:R-:W-:Y:S01]  /*88f30*/  STL [R1+0x85c8], R18 ;  /* 0x0085c81201007387 */ /* 0x000fe20000100800 */
[C---:B---3--:R-:W-:Y:S03]  /*88f40*/  HMMA.16816.F32.BF16 R24, R20.reuse, R24, R12 ;  /* 0x000000181418723c */ /* 0x048fe6000004180c */
[----:B--2---:R0:W-:Y:S04]  /*88f50*/  STL.64 [R1+0x85c0], R16 ;  /* 0x0085c01001007387 */ /* 0x0041e80000100a00 */
[----:B----4-:R1:W-:Y:S04]  /*88f60*/  STL [R1+0x8610], R19 ;  /* 0x0086101301007387 */ /* 0x0103e80000100800 */
[----:B0-----:R-:W2:Y:S04]  /*88f70*/  LDL.LU.64 R16, [R1+0x1020] ;  /* 0x0010200001107983 */ /* 0x001ea80000300a00 */
[----:B-1----:R-:W2:Y:S04]  /*88f80*/  LDL.LU.64 R18, [R1+0x1028] ;  /* 0x0010280001127983 */ /* 0x002ea80000300a00 */
[----:B------:R-:W3:Y:S04]  /*88f90*/  LDL.LU.64 R14, [R1+0x8700] ;  /* 0x00870000010e7983 */ /* 0x000ee80000300a00 */
[----:B------:R-:W3:Y:S04]  /*88fa0*/  LDL.LU.64 R12, [R1+0x86f8] ;  /* 0x0086f800010c7983 */ /* 0x000ee80000300a00 */
[----:B------:R0:W-:Y:S04]  /*88fb0*/  STL.64 [R1+0x580], R24 ;  /* 0x0005801801007387 */ /* 0x0001e80000100a00 */
[----:B------:R-:W-:Y:S04]  /*88fc0*/  STL.64 [R1+0x588], R26 ;  /* 0x0005881a01007387 */ /* 0x000fe80000100a00 */
[----:B0-----:R-:W3:Y:S01]  /*88fd0*/  LDL.LU.64 R24, [R1+0x86f0] ;  /* 0x0086f00001187983 */ /* 0x001ee20000300a00 */
[C---:B--2---:R-:W-:Y:S06]  /*88fe0*/  HMMA.16816.F32.BF16 R16, R20.reuse, R8, R16 ;  /* 0x000000081410723c */ /* 0x044fec0000041810 */
[----:B---3--:R-:W-:Y:S01]  /*88ff0*/  HMMA.16816.F32.BF16 R8, R20, R24, R12 ;  /* 0x000000181408723c */ /* 0x008fe2000004180c */
[----:B------:R-:W2:-:S15]  /*89000*/  LDL.64 R12, [R1+0x110] ;  /* 0x00011000010c7983 */ /* 0x000e9e0000100a00 */
[----:B------:R-:W-:-:S01]  /*89010*/  NOP ;  /* 0x0000000000007918 */ /* 0x000fc20000000000 */
[----:B------:R-:W-:Y:S04]  /*89020*/  STL.64 [R1+0x570], R16 ;  /* 0x0005701001007387 */ /* 0x000fe80000100a00 */
[----:B------:R-:W-:Y:S04]  /*89030*/  STL.64 [R1+0x578], R18 ;  /* 0x0005781201007387 */ /* 0x000fe80000100a00 */
[----:B--2---:R0:W-:Y:S04]  /*89040*/  STL.64 [R1+0x86e0], R12 ;  /* 0x0086e00c01007387 */ /* 0x0041e80000100a00 */
[----:B------:R1:W-:Y:S04]  /*89050*/  STL.64 [R1+0x560], R8 ;  /* 0x0005600801007387 */ /* 0x0003e80000100a00 */
[----:B------:R2:W-:Y:S04]  /*89060*/  STL.64 [R1+0x568], R10 ;  /* 0x0005680a01007387 */ /* 0x0005e80000100a00 */
[----:B0-----:R-:W3:Y:S04]  /*89070*/  LDL R12, [R1+0x120] ;  /* 0x00012000010c7983 */ /* 0x001ee80000100800 */
[----:B------:R-:W3:Y:S04]  /*89080*/  LDL R13, [R1+0x124] ;  /* 0x00012400010d7983 */ /* 0x000ee80000100800 */
[----:B-1----:R-:W4:Y:S04]  /*89090*/  LDL.LU.64 R8, [R1+0xe80] ;  /* 0x000e800001087983 */ /* 0x002f280000300a00 */
[----:B--2---:R-:W2:Y:S04]  /*890a0*/  LDL.LU.64 R10, [R1+0xe88] ;  /* 0x000e8800010a7983 */ /* 0x004ea80000300a00 */
[----:B--2---:R-:W-:Y:S04]  /*890b0*/  STL.64 [R1+0x8698], R10 ;  /* 0x0086980a01007387 */ /* 0x004fe80000100a00 */
[----:B----4-:R0:W-:Y:S02]  /*890c0*/  STL.64 [R1+0x8690], R8 ;  /* 0x0086900801007387 */ /* 0x0101e40000100a00 */
[----:B0-----:R-:W-:-:S02]  /*890d0*/  IMAD.MOV.U32 R8, RZ, RZ, R29 ;  /* 0x000000ffff087224 */ /* 0x001fc400078e001d */
[----:B------:R-:W-:-:S05]  /*890e0*/  IMAD.MOV.U32 R9, RZ, RZ, R28 ;  /* 0x000000ffff097224 */ /* 0x000fca00078e001c */
[----:B------:R0:W-:Y:S02]  /*890f0*/  STL.64 [R1+0x86b0], R8 ;  /* 0x0086b00801007387 */ /* 0x0001e40000100a00 */
[----:B0-----:R-:W-:Y:S02]  /*89100*/  IMAD.MOV.U32 R8, RZ, RZ, R7 ;  /* 0x000000ffff087224 */ /* 0x001fe400078e0007 */
[----:B------:R-:W-:-:S05]  /*89110*/  IMAD.MOV.U32 R9, RZ, RZ, R6 ;  /* 0x000000ffff097224 */ /* 0x000fca00078e0006 */
[----:B------:R0:W-:Y:S02]  /*89120*/  STL.64 [R1+0x86c8], R8 ;  /* 0x0086c80801007387 */ /* 0x0001e40000100a00 */
[----:B0-----:R-:W-:Y:S02]  /*89130*/  IMAD.MOV.U32 R8, RZ, RZ, R3 ;  /* 0x000000ffff087224 */ /* 0x001fe400078e0003 */
[----:B------:R-:W-:-:S05]  /*89140*/  IMAD.MOV.U32 R9, RZ, RZ, R0 ;  /* 0x000000ffff097224 */ /* 0x000fca00078e0000 */
[----:B------:R0:W-:Y:S04]  /*89150*/  STL.64 [R1+0x86e8], R8 ;  /* 0x0086e80801007387 */ /* 0x0001e80000100a00 */
        /* <DEDUP_REMOVED lines=9> */
[----:B------:R-:W4:Y:S04]  /*891f0*/  LDL.LU.64 R6, [R1+0xeb8] ;  /* 0x000eb80001067983 */ /* 0x000f280000300a00 */
[----:B----4-:R-:W-:Y:S04]  /*89200*/  STL.64 [R1+0x86c0], R6 ;  /* 0x0086c00601007387 */ /* 0x010fe80000100a00 */
[----:B---3--:R0:W-:Y:S04]  /*89210*/  STL.64 [R1+0x86b8], R4 ;  /* 0x0086b80401007387 */ /* 0x0081e80000100a00 */
[----:B0-----:R-:W3:Y:S04]  /*89220*/  LDL.LU.64 R4, [R1+0xef0] ;  /* 0x000ef00001047983 */ /* 0x001ee80000300a00 */
[----:B------:R-:W4:Y:S01]  /*89230*/  LDL.LU.64 R6, [R1+0xef8] ;  /* 0x000ef80001067983 */ /* 0x000f220000300a00 */
[C---:B------:R-:W-:Y:S03]  /*89240*/  HMMA.16816.F32.BF16 R12, R20.reuse, R12, R8 ;  /* 0x0000000c140c723c */ /* 0x040fe60000041808 */
[----:B----4-:R-:W-:Y:S04]  /*89250*/  STL.64 [R1+0x86d8], R6 ;  /* 0x0086d80601007387 */ /* 0x010fe80000100a00 */
[----:B---3--:R0:W-:Y:S04]  /*89260*/  STL.64 [R1+0x86d0], R4 ;  /* 0x0086d00401007387 */ /* 0x0081e80000100a00 */
[----:B0-----:R-:W3:Y:S04]  /*89270*/  LDL.LU.64 R4, [R1+0xf30] ;  /* 0x000f300001047983 */ /* 0x001ee80000300a00 */
[----:B------:R-:W3:Y:S04]  /*89280*/  LDL.LU.64 R6, [R1+0xf38] ;  /* 0x000f380001067983 */ /* 0x000ee80000300a00 */
[----:B------:R-:W4:Y:S04]  /*89290*/  LDL.LU.64 R24, [R1+0x90] ;  /* 0x0000900001187983 */ /* 0x000f280000300a00 */
[----:B----4-:R0:W-:Y:S04]  /*892a0*/  STL.64 [R1+0x8678], R24 ;  /* 0x0086781801007387 */ /* 0x0101e80000100a00 */
[----:B0-----:R-:W4:Y:S04]  /*892b0*/  LDL.64 R24, [R1+0xd0] ;  /* 0x0000d00001187983 */ /* 0x001f280000100a00 */
[----:B------:R-:W3:Y:S04]  /*892c0*/  LDL.LU.64 R8, [R1+0x86e8] ;  /* 0x0086e80001087983 */ /* 0x000ee80000300a00 */
[----:B------:R0:W-:Y:S04]  /*892d0*/  STL.64 [R1+0x550], R12 ;  /* 0x0005500c01007387 */ /* 0x0001e80000100a00 */
[----:B------:R1:W-:Y:S04]  /*892e0*/  STL.64 [R1+0x558], R14 ;  /* 0x0005580e01007387 */ /* 0x0003e80000100a00 */
[----:B0-----:R-:W2:Y:S02]  /*892f0*/  LDL.LU.64 R12, [R1+0x86e0] ;  /* 0x0086e000010c7983 */ /* 0x001ea40000300a00 */
[----:B--2---:R-:W-:Y:S06]  /*89300*/  HMMA.16816.F32.BF16 R16, R20, R12, R16 ;  /* 0x0000000c1410723c */ /* 0x004fec0000041810 */
[----:B------:R-:W-:-:S02]  /*89310*/  IMAD.MOV.U32 R29, RZ, RZ, R13 ;  /* 0x000000ffff1d7224 */ /* 0x000fc400078e000d */
[----:B------:R-:W2:-:S15]  /*89320*/  LDL.LU.64 R12, [R1+0xe00] ;  /* 0x000e0000010c7983 */ /* 0x000e9e0000300a00 */
[----:B------:R0:W-:Y:S04]  /*89330*/  STL.64 [R1+0x540], R16 ;  /* 0x0005401001007387 */ /* 0x0001e80000100a00 */
[----:B------:R-:W-:Y:S04]  /*89340*/  STL.64 [R1+0x548], R18 ;  /* 0x0005481201007387 */ /* 0x000fe80000100a00 */
[----:B-1----:R-:W2:Y:S04]  /*89350*/  LDL.LU.64 R14, [R1+0xe08] ;  /* 0x000e0800010e7983 */ /* 0x002ea80000300a00 */
[----:B0-----:R-:W4:Y:S01]  /*89360*/  LDL.LU.64 R16, [R1+0x80] ;  /* 0x0000800001107983 */ /* 0x001f220000300a00 */
[C---:B---3--:R-:W-:Y:S03]  /*89370*/  HMMA.16816.F32.BF16 R8, R20.reuse, R8, R4 ;  /* 0x000000081408723c */ /* 0x048fe60000041804 */
[----:B----4-:R0:W-:Y:S04]  /*89380*/  STL.64 [R1+0x8670], R16 ;  /* 0x0086701001007387 */ /* 0x0101e80000100a00 */
[----:B0-----:R-:W3:Y:S04]  /*89390*/  LDL.LU.64 R16, [R1+0xc0] ;  /* 0x0000c00001107983 */ /* 0x001ee80000300a00 */
[----:B------:R-:W-:Y:S04]  /*893a0*/  STL [R1+0x8570], R29 ;  /* 0x0085701d01007387 */ /* 0x000fe80000100800 */
        /* <DEDUP_REMOVED lines=13> */
[----:B------:R-:W3:Y:S04]  /*89480*/  LDL.LU.64 R6, [R1+0x86a8] ;  /* 0x0086a80001067983 */ /* 0x000ee80000300a00 */
[----:B------:R-:W3:-:S15]  /*89490*/  LDL.LU.64 R4, [R1+0x86a0] ;  /* 0x0086a00001047983 */ /* 0x000ede0000300a00 */
[----:B------:R-:W-:-:S02]  /*894a0*/  NOP ;  /* 0x0000000000007918 */ /* 0x000fc40000000000 */
[----:B------:R-:W-:Y:S04]  /*894b0*/  STL.64 [R1+0x510], R8 ;  /* 0x0005100801007387 */ /* 0x000fe80000100a00 */
[----:B------:R0:W-:Y:S04]  /*894c0*/  STL.64 [R1+0x518], R10 ;  /* 0x0005180a01007387 */ /* 0x0001e80000100a00 */
[----:B0-----:R-:W4:Y:S04]  /*894d0*/  LDL.LU.64 R10, [R1+0x8698] ;  /* 0x00869800010a7983 */ /* 0x001f280000300a00 */
[----:B------:R-:W4:Y:S02]  /*894e0*/  LDL.LU.64 R8, [R1+0x8690] ;  /* 0x0086900001087983 */ /* 0x000f240000300a00 */
[----:B----4-:R-:W-:-:S15]  /*894f0*/  HMMA.16816.F32.BF16 R8, R20, R24, R8 ;  /* 0x000000181408723c */ /* 0x010fde0000041808 */
[----:B------:R-:W-:-:S08]  /*89500*/  NOP ;  /* 0x0000000000007918 */ /* 0x000fd00000000000 */
[----:B------:R0:W-:Y:S04]  /*89510*/  STL.64 [R1+0x500], R8 ;  /* 0x0005000801007387 */ /* 0x0001e80000100a00 */
[----:B------:R-:W-:Y:S04]  /*89520*/  STL.64 [R1+0x508], R10 ;  /* 0x0005080a01007387 */ /* 0x000fe80000100a00 */
[----:B0-----:R-:W2:Y:S01]  /*89530*/  LDL.LU.64 R8, [R1+0x8688] ;  /* 0x0086880001087983 */ /* 0x001ea20000300a00 */
[----:B---3--:R-:W-:Y:S01]  /*89540*/  HMMA.16816.F32.BF16 R4, R20, R16, R4 ;  /* 0x000000101404723c */ /* 0x008fe20000041804 */
[----:B------:R-:W-:-:S02]  /*89550*/  IMAD.MOV.U32 R29, RZ, RZ, R25 ;  /* 0x000000ffff1d7224 */ /* 0x000fc400078e0019 */
[----:B------:R-:W3:Y:S04]  /*89560*/  LDL.LU.64 R24, [R1+0xdd0] ;  /* 0x000dd00001187983 */ /* 0x000ee80000300a00 */
[----:B------:R-:W3:Y:S01]  /*89570*/  LDL.LU.64 R26, [R1+0xdd8] ;  /* 0x000dd800011a7983 */ /* 0x000ee20000300a00 */
[----:B------:R-:W-:-:S15]  /*89580*/  IMAD.MOV.U32 R0, RZ, RZ, R17 ;  /* 0x000000ffff007224 */ /* 0x000fde00078e0011 */
[----:B------:R0:W-:Y:S04]  /*89590*/  STL.64 [R1+0x4f0], R4 ;  /* 0x0004f00401007387 */ /* 0x0001e80000100a00 */
[----:B------:R1:W-:Y:S04]  /*895a0*/  STL.64 [R1+0x4f8], R6 ;  /* 0x0004f80601007387 */ /* 0x0003e80000100a00 */
[----:B0-----:R-:W4:Y:S01]  /*895b0*/  LDL.LU.64 R4, [R1+0x8680] ;  /* 0x0086800001047983 */ /* 0x001f220000300a00 */
[----:B-1----:R-:W-:-:S03]  /*895c0*/  IMAD.MOV.U32 R6, RZ, RZ, R16 ;  /* 0x000000ffff067224 */ /* 0x002fc600078e0010 */
[----:B------:R-:W4:Y:S04]  /*895d0*/  LDL.LU.64 R16, [R1+0xd90] ;  /* 0x000d900001107983 */ /* 0x000f280000300a00 */
[----:B------:R-:W4:Y:S04]  /*895e0*/  LDL.LU.64 R18, [R1+0xd98] ;  /* 0x000d980001127983 */ /* 0x000f280000300a00 */
[----:B------:R-:W-:Y:S04]  /*895f0*/  STL [R1+0x84b0], R6 ;  /* 0x0084b00601007387 */ /* 0x000fe80000100800 */
[----:B------:R-:W-:Y:S01]  /*89600*/  STL [R1+0x84ac], R0 ;  /* 0x0084ac0001007387 */ /* 0x000fe20000100800 */
[----:B--2---:R-:W-:Y:S06]  /*89610*/  HMMA.16816.F32.BF16 R12, R20, R8, R12 ;  /* 0x00000008140c723c */ /* 0x004fec000004180c */
[----:B------:R-:W-:-:S15]  /*89620*/  MOV R7, R9 ;  /* 0x0000000900077202 */ /* 0x000fde0000000f00 */
[----:B------:R-:W-:-:S02]  /*89630*/  NOP ;  /* 0x0000000000007918 */ /* 0x000fc40000000000 */
[----:B------:R-:W-:Y:S04]  /*89640*/  STL.64 [R1+0x4e0], R12 ;  /* 0x0004e00c01007387 */ /* 0x000fe80000100a00 */
[----:B------:R0:W-:Y:S02]  /*89650*/  STL.64 [R1+0x4e8], R14 ;  /* 0x0004e80e01007387 */ /* 0x0001e40000100a00 */
[----:B0-----:R-:W-:Y:S02]  /*89660*/  IMAD.MOV.U32 R14, RZ, RZ, R8 ;  /* 0x000000ffff0e7224 */ /* 0x001fe400078e0008 */
[----:B------:R-:W2:Y:S04]  /*89670*/  LDL.LU.64 R8, [R1+0x50] ;  /* 0x0000500001087983 */ /* 0x000ea80000300a00 */
[----:B--2---:R0:W-:Y:S04]  /*89680*/  STL.64 [R1+0x8658], R8 ;  /* 0x0086580801007387 */ /* 0x0041e80000100a00 */
[----:B0-----:R-:W2:Y:S04]  /*89690*/  LDL.LU.64 R8, [R1+0x70] ;  /* 0x0000700001087983 */ /* 0x001ea80000300a00 */
[----:B------:R-:W-:Y:S04]  /*896a0*/  STL [R1+0x84b8], R7 ;  /* 0x0084b80701007387 */ /* 0x000fe80000100800 */
[----:B------:R-:W-:Y:S04]  /*896b0*/  STL [R1+0x84b4], R14 ;  /* 0x0084b40e01007387 */ /* 0x000fe80000100800 */
[----:B------:R-:W3:Y:S02]  /*896c0*/  LDL.LU.64 R12, [R1+0xa0] ;  /* 0x0000a000010c7983 */ /* 0x000ee40000300a00 */
[----:B---3--:R-:W-:-:S15]  /*896d0*/  HMMA.16816.F32.BF16 R24, R20, R12, R24 ;  /* 0x0000000c1418723c */ /* 0x008fde0000041818 */
[----:B------:R-:W-:-:S08]  /*896e0*/  NOP ;  /* 0x0000000000007918 */ /* 0x000fd00000000000 */
[----:B------:R0:W-:Y:S04]  /*896f0*/  STL.64 [R1+0x4d0], R24 ;  /* 0x0004d01801007387 */ /* 0x0001e80000100a00 */
[----:B------:R-:W-:Y:S04]  /*89700*/  STL.64 [R1+0x4d8], R26 ;  /* 0x0004d81a01007387 */ /* 0x000fe80000100a00 */
[----:B0-----:R-:W4:Y:S01]  /*89710*/  LDL.LU.64 R24, [R1+0x8678] ;  /* 0x0086780001187983 */ /* 0x001f220000300a00 */
[----:B------:R-:W-:Y:S02]  /*89720*/  IMAD.MOV.U32 R15, RZ, RZ, R13 ;  /* 0x000000ffff0f7224 */ /* 0x000fe400078e000d */
[----:B------:R-:W-:-:S03]  /*89730*/  IMAD.MOV.U32 R28, RZ, RZ, R12 ;  /* 0x000000ffff1c7224 */ /* 0x000fc600078e000c */
[----:B------:R0:W-:Y:S04]  /*89740*/  STL [R1+0x84c0], R15 ;  /* 0x0084c00f01007387 */ /* 0x0001e80000100800 */
[----:B------:R-:W3:Y:S04]  /*89750*/  LDL.LU.64 R12, [R1+0xd50] ;  /* 0x000d5000010c7983 */ /* 0x000ee80000300a00 */
[----:B0-----:R-:W3:Y:S04]  /*89760*/  LDL.LU.64 R14, [R1+0xd58] ;  /* 0x000d5800010e7983 */ /* 0x001ee80000300a00 */
[----:B------:R-:W-:Y:S01]  /*89770*/  STL [R1+0x84bc], R28 ;  /* 0x0084bc1c01007387 */ /* 0x000fe20000100800 */
[----:B----4-:R-:W-:Y:S06]  /*89780*/  HMMA.16816.F32.BF16 R16, R20, R24, R16 ;  /* 0x000000181410723c */ /* 0x010fec0000041810 */
[----:B------:R-:W-:-:S02]  /*89790*/  IMAD.MOV.U32 R0, RZ, RZ, R24 ;  /* 0x000000ffff007224 */ /* 0x000fc400078e0018 */
[----:B------:R-:W-:-:S15]  /*897a0*/  IMAD.MOV.U32 R3, RZ, RZ, R25 ;  /* 0x000000ffff037224 */ /* 0x000fde00078e0019 */
[----:B------:R0:W-:Y:S04]  /*897b0*/  STL.64 [R1+0x4c0], R16 ;  /* 0x0004c01001007387 */ /* 0x0001e80000100a00 */
[----:B------:R-:W-:Y:S04]  /*897c0*/  STL.64 [R1+0x4c8], R18 ;  /* 0x0004c81201007387 */ /* 0x000fe80000100a00 */
[----:B0-----:R-:W3:Y:S04]  /*897d0*/  LDL.LU.64 R16, [R1+0x8670] ;  /* 0x0086700001107983 */ /* 0x001ee80000300a00 */
[----:B------:R-:W4:Y:S04]  /*897e0*/  LDL.LU.64 R24, [R1+0x40] ;  /* 0x0000400001187983 */ /* 0x000f280000300a00 */
[----:B----4-:R3:W-:Y:S02]  /*897f0*/  STL.64 [R1+0x8650], R24 ;  /* 0x0086501801007387 */ /* 0x0107e40000100a00 */
[----:B---3--:R-:W-:Y:S06]  /*89800*/  HMMA.16816.F32.BF16 R24, R20, R16, R12 ;  /* 0x000000101418723c */ /* 0x008fec000004180c */
[----:B------:R-:W-:Y:S01]  /*89810*/  IMAD.MOV.U32 R6, RZ, RZ, R17 ;  /* 0x000000ffff067224 */ /* 0x000fe200078e0011 */
[----:B------:R-:W-:Y:S04]  /*89820*/  STL [R1+0x84c8], R3 ;  /* 0x0084c80301007387 */ /* 0x000fe80000100800 */
[----:B------:R-:W-:Y:S01]  /*89830*/  STL [R1+0x84c4], R0 ;  /* 0x0084c40001007387 */ /* 0x000fe20000100800 */
[----:B------:R-:W-:-:S11]  /*89840*/  IMAD.MOV.U32 R14, RZ, RZ, R16 ;  /* 0x000000ffff0e7224 */ /* 0x000fd600078e0010 */
[----:B------:R-:W-:Y:S04]  /*89850*/  STL.64 [R1+0x4b0], R24 ;  /* 0x0004b01801007387 */ /* 0x000fe80000100a00 */
[----:B------:R-:W-:Y:S04]  /*89860*/  STL.64 [R1+0x4b8], R26 ;  /* 0x0004b81a01007387 */ /* 0x000fe80000100a00 */
[----:B------:R-:W-:Y:S04]  /*89870*/  STL [R1+0x8668], R6 ;  /* 0x0086680601007387 */ /* 0x000fe80000100800 */
[----:B------:R0:W-:Y:S04]  /*89880*/  STL.64 [R1+0x8660], R4 ;  /* 0x0086600401007387 */ /* 0x0001e80000100a00 */
[----:B0-----:R-:W2:Y:S04]  /*89890*/  LDL.LU.64 R4, [R1+0xd20] ;  /* 0x000d200001047983 */ /* 0x001ea80000300a00 */
[----:B------:R-:W2:Y:S04]  /*898a0*/  LDL.LU.64 R6, [R1+0xd28] ;  /* 0x000d280001067983 */ /* 0x000ea80000300a00 */
[----:B------:R-:W3:Y:S04]  /*898b0*/  LDL.LU.64 R24, [R1+0xca0] ;  /* 0x000ca00001187983 */ /* 0x000ee80000300a00 */
[----:B------:R-:W3:Y:S04]  /*898c0*/  LDL.LU.64 R26, [R1+0xca8] ;  /* 0x000ca800011a7983 */ /* 0x000ee80000300a00 */
[----:B------:R-:W4:Y:S04]  /*898d0*/  LDL.64 R16, [R1+0x10] ;  /* 0x0000100001107983 */ /* 0x000f280000100a00 */
[----:B----4-:R0:W-:Y:S04]  /*898e0*/  STL.64 [R1+0x8628], R16 ;  /* 0x0086281001007387 */ /* 0x0101e80000100a00 */
[----:B0-----:R-:W4:Y:S01]  /*898f0*/  LDL.LU.64 R16, [R1+0x20] ;  /* 0x0000200001107983 */ /* 0x001f220000300a00 */
[----:B--2---:R-:W-:Y:S03]  /*89900*/  HMMA.16816.F32.BF16 R4, R20, R8, R4 ;  /* 0x000000081404723c */ /* 0x004fe60000041804 */
[----:B----4-:R0:W-:Y:S04]  /*89910*/  STL.64 [R1+0x8638], R16 ;  /* 0x0086381001007387 */ /* 0x0101e80000100a00 */
[----:B0-----:R-:W2:Y:S04]  /*89920*/  LDL.64 R16, [R1+0x30] ;  /* 0x0000300001107983 */ /* 0x001ea80000100a00 */
[----:B------:R-:W-:Y:S04]  /*89930*/  STL [R1+0x84cc], R14 ;  /* 0x0084cc0e01007387 */ /* 0x000fe80000100800 */
[----:B------:R-:W4:Y:S08]  /*89940*/  LDL.LU.64 R12, [R1+0x60] ;  /* 0x00006000010c7983 */ /* 0x000f300000300a00 */
[----:B------:R-:W-:Y:S04]  /*89950*/  STL.64 [R1+0x4a0], R4 ;  /* 0x0004a00401007387 */ /* 0x000fe80000100a00 */
[----:B------:R0:W-:Y:S04]  /*89960*/  STL.64 [R1+0x4a8], R6 ;  /* 0x0004a80601007387 */ /* 0x0001e80000100a00 */
[----:B0-----:R-:W3:Y:S04]  /*89970*/  LDL.LU R6, [R1+0x8668] ;  /* 0x0086680001067983 */ /* 0x001ee80000300800 */
[----:B------:R-:W2:Y:S01]  /*89980*/  LDL.LU.64 R4, [R1+0x8660] ;  /* 0x0086600001047983 */ /* 0x000ea20000300a00 */
[----:B------:R-:W-:-:S02]  /*89990*/  IMAD.MOV.U32 R7, RZ, RZ, R9 ;  /* 0x000000ffff077224 */ /* 0x000fc400078e0009 */
[----:B------:R-:W-:Y:S02]  /*899a0*/  IMAD.MOV.U32 R28, RZ, RZ, R8 ;  /* 0x000000ffff1c7224 */ /* 0x000fe400078e0008 */
[----:B------:R-:W4:Y:S04]  /*899b0*/  LDL.LU.64 R8, [R1+0x8658] ;  /* 0x0086580001087983 */ /* 0x000f280000300a00 */
[----:B---3--:R-:W-:Y:S04]  /*899c0*/  STL.64 [R1+0x8620], R6 ;  /* 0x0086200601007387 */ /* 0x008fe80000100a00 */
[----:B--2---:R0:W-:Y:S04]  /*899d0*/  STL.64 [R1+0x8618], R4 ;  /* 0x0086180401007387 */ /* 0x0041e80000100a00 */
[----:B0-----:R-:W2:Y:S04]  /*899e0*/  LDL.LU.64 R4, [R1+0xce0] ;  /* 0x000ce00001047983 */ /* 0x001ea80000300a00 */
[----:B------:R-:W2:Y:S01]  /*899f0*/  LDL.LU.64 R6, [R1+0xce8] ;  /* 0x000ce80001067983 */ /* 0x000ea20000300a00 */
[----:B----4-:R-:W-:Y:S01]  /*89a00*/  HMMA.16816.F32.BF16 R24, R20, R8, R24 ;  /* 0x000000081418723c */ /* 0x010fe20000041818 */
[----:B------:R-:W-:-:S02]  /*89a10*/  IMAD.MOV.U32 R0, RZ, RZ, R12 ;  /* 0x000000ffff007224 */ /* 0x000fc400078e000c */
[----:B------:R-:W-:Y:S01]  /*89a20*/  STL [R1+0x84d8], R28 ;  /* 0x0084d81c01007387 */ /* 0x000fe20000100800 */
[----:B------:R-:W-:Y:S02]  /*89a30*/  IMAD.MOV.U32 R15, RZ, RZ, R13 ;  /* 0x000000ffff0f7224 */ /* 0x000fe400078e000d */
[----:B------:R-:W-:Y:S01]  /*89a40*/  IMAD.MOV.U32 R14, RZ, RZ, R8 ;  /* 0x000000ffff0e7224 */ /* 0x000fe200078e0008 */
[----:B--2---:R-:W-:-:S15]  /*89a50*/  HMMA.16816.F32.BF16 R4, R20, R12, R4 ;  /* 0x0000000c1404723c */ /* 0x004fde0000041804 */
[----:B------:R-:W-:-:S08]  /*89a60*/  NOP ;  /* 0x0000000000007918 */ /* 0x000fd00000000000 */
[----:B------:R0:W-:Y:S04]  /*89a70*/  STL.64 [R1+0x490], R4 ;  /* 0x0004900401007387 */ /* 0x0001e80000100a00 */
[----:B------:R1:W-:Y:S04]  /*89a80*/  STL.64 [R1+0x498], R6 ;  /* 0x0004980601007387 */ /* 0x0003e80000100a00 */
[----:B0-----:R-:W2:Y:S04]  /*89a90*/  LDL.LU.64 R4, [R1+0xc70] ;  /* 0x000c700001047983 */ /* 0x001ea80000300a00 */
[----:B-1----:R-:W2:Y:S04]  /*89aa0*/  LDL.LU.64 R6, [R1+0xc78] ;  /* 0x000c780001067983 */ /* 0x002ea80000300a00 */
[----:B------:R-:W-:Y:S04]  /*89ab0*/  STL [R1+0x84dc], R0 ;  /* 0x0084dc0001007387 */ /* 0x000fe80000100800 */
[----:B------:R0:W-:Y:S04]  /*89ac0*/  STL.64 [R1+0x480], R24 ;  /* 0x0004801801007387 */ /* 0x0001e80000100a00 */
[----:B------:R-:W-:Y:S04]  /*89ad0*/  STL.64 [R1+0x488], R26 ;  /* 0x0004881a01007387 */ /* 0x000fe80000100a00 */
[----:B0-----:R-:W2:Y:S04]  /*89ae0*/  LDL.LU.64 R24, [R1+0x8650] ;  /* 0x0086500001187983 */ /* 0x001ea80000300a00 */
[----:B------:R-:W-:Y:S04]  /*89af0*/  STL.64 [R1+0x85d0], R14 ;  /* 0x0085d00e01007387 */ /* 0x000fe80000100a00 */
[----:B------:R-:W3:Y:S04]  /*89b00*/  LDL.LU.64 R12, [R1] ;  /* 0x00000000010c7983 */ /* 0x000ee80000300a00 */
[----:B---3--:R0:W-:Y:S04]  /*89b10*/  STL.64 [R1+0x8630], R12 ;  /* 0x0086300c01007387 */ /* 0x0081e80000100a00 */
[----:B0-----:R-:W3:Y:S04]  /*89b20*/  LDL.LU.64 R12, [R1+0xbf0] ;  /* 0x000bf000010c7983 */ /* 0x001ee80000300a00 */
[----:B------:R-:W4:Y:S01]  /*89b30*/  LDL.LU.64 R14, [R1+0xbf8] ;  /* 0x000bf800010e7983 */ /* 0x000f220000300a00 */
[----:B--2---:R-:W-:Y:S03]  /*89b40*/  HMMA.16816.F32.BF16 R4, R20, R24, R4 ;  /* 0x000000181404723c */ /* 0x004fe60000041804 */
[----:B----4-:R-:W-:Y:S04]  /*89b50*/  STL.64 [R1+0x8648], R14 ;  /* 0x0086480e01007387 */ /* 0x010fe80000100a00 */
[----:B---3--:R0:W-:Y:S04]  /*89b60*/  STL.64 [R1+0x8640], R12 ;  /* 0x0086400c01007387 */ /* 0x0081e80000100a00 */
[----:B0-----:R-:W2:Y:S04]  /*89b70*/  LDL.LU.64 R12, [R1+0xc30] ;  /* 0x000c3000010c7983 */ /* 0x001ea80000300a00 */
[----:B------:R-:W2:Y:S01]  /*89b80*/  LDL.LU.64 R14, [R1+0xc38] ;  /* 0x000c3800010e7983 */ /* 0x000ea20000300a00 */
[----:B------:R-:W-:-:S05]  /*89b90*/  IMAD.MOV.U32 R3, RZ, RZ, R9 ;  /* 0x000000ffff037224 */ /* 0x000fca00078e0009 */
[----:B------:R-:W-:Y:S01]  /*89ba0*/  STL [R1+0x8510], R3 ;  /* 0x0085100301007387 */ /* 0x000fe20000100800 */
[----:B------:R-:W-:-:S03]  /*89bb0*/  IMAD.MOV.U32 R0, RZ, RZ, R24 ;  /* 0x000000ffff007224 */ /* 0x000fc600078e0018 */
[----:B------:R0:W-:Y:S01]  /*89bc0*/  STL.64 [R1+0x470], R4 ;  /* 0x0004700401007387 */ /* 0x0001e20000100a00 */
[----:B------:R-:W-:-:S03]  /*89bd0*/  IMAD.MOV.U32 R28, RZ, RZ, R25 ;  /* 0x000000ffff1c7224 */ /* 0x000fc600078e0019 */
[----:B------:R1:W-:Y:S04]  /*89be0*/  STL.64 [R1+0x478], R6 ;  /* 0x0004780601007387 */ /* 0x0003e80000100a00 */
[----:B0-----:R-:W3:Y:S04]  /*89bf0*/  LDL.LU.64 R4, [R1+0xbc0] ;  /* 0x000bc00001047983 */ /* 0x001ee80000300a00 */
[----:B-1----:R-:W3:Y:S04]  /*89c00*/  LDL.LU.64 R6, [R1+0xbc8] ;  /* 0x000bc80001067983 */ /* 0x002ee80000300a00 */
[----:B------:R-:W4:Y:S04]  /*89c10*/  LDL.LU.64 R24, [R1+0xb80] ;  /* 0x000b800001187983 */ /* 0x000f280000300a00 */
[----:B------:R-:W4:Y:S04]  /*89c20*/  LDL.LU.64 R26, [R1+0xb88] ;  /* 0x000b8800011a7983 */ /* 0x000f280000300a00 */
[----:B------:R-:W4:Y:S04]  /*89c30*/  LDL.LU.64 R8, [R1+0xb40] ;  /* 0x000b400001087983 */ /* 0x000f280000300a00 */
[----:B------:R-:W4:Y:S04]  /*89c40*/  LDL.LU.64 R10, [R1+0xb48] ;  /* 0x000b4800010a7983 */ /* 0x000f280000300a00 */
[----:B------:R-:W-:Y:S04]  /*89c50*/  STL [R1+0x855c], R28 ;  /* 0x00855c1c01007387 */ /* 0x000fe80000100800 */
[----:B------:R-:W-:Y:S01]  /*89c60*/  STL [R1+0x8558], R0 ;  /* 0x0085580001007387 */ /* 0x000fe20000100800 */
[----:B------:R-:W-:Y:S01]  /*89c70*/  IMAD.MOV.U32 R3, RZ, RZ, R17 ;  /* 0x000000ffff037224 */ /* 0x000fe200078e0011 */
[----:B--2---:R-:W-:-:S15]  /*89c80*/  HMMA.16816.F32.BF16 R12, R20, R16, R12 ;  /* 0x00000010140c723c */ /* 0x004fde000004180c */
[----:B------:R-:W-:-:S08]  /*89c90*/  NOP ;  /* 0x0000000000007918 */ /* 0x000fd00000000000 */
[----:B------:R-:W-:Y:S04]  /*89ca0*/  STL.64 [R1+0x460], R12 ;  /* 0x0004600c01007387 */ /* 0x000fe80000100a00 */
[----:B------:R0:W-:Y:S04]  /*89cb0*/  STL.64 [R1+0x468], R14 ;  /* 0x0004680e01007387 */ /* 0x0001e80000100a00 */
[----:B0-----:R-:W2:Y:S04]  /*89cc0*/  LDL.LU.64 R14, [R1+0x8648] ;  /* 0x00864800010e7983 */ /* 0x001ea80000300a00 */
[----:B------:R-:W2:Y:S04]  /*89cd0*/  LDL.LU.64 R12, [R1+0x8640] ;  /* 0x00864000010c7983 */ /* 0x000ea80000300a00 */
[----:B------:R-:W2:Y:S04]  /*89ce0*/  LDL.LU.64 R16, [R1+0x8638] ;  /* 0x0086380001107983 */ /* 0x000ea80000300a00 */
[----:B------:R-:W-:Y:S01]  /*89cf0*/  STL [R1+0x8560], R3 ;  /* 0x0085600301007387 */ /* 0x000fe20000100800 */
[----:B--2---:R-:W-:Y:S06]  /*89d00*/  HMMA.16816.F32.BF16 R12, R20, R16, R12 ;  /* 0x00000010140c723c */ /* 0x004fec000004180c */
[----:B------:R-:W-:-:S02]  /*89d10*/  IMAD.MOV.U32 R28, RZ, RZ, R16 ;  /* 0x000000ffff1c7224 */ /* 0x000fc400078e0010 */
[----:B------:R-:W-:-:S15]  /*89d20*/  IMAD.MOV.U32 R0, RZ, RZ, R17 ;  /* 0x000000ffff007224 */ /* 0x000fde00078e0011 */
[----:B------:R0:W-:Y:S04]  /*89d30*/  STL.64 [R1+0x450], R12 ;  /* 0x0004500c01007387 */ /* 0x0001e80000100a00 */
[----:B------:R-:W-:Y:S04]  /*89d40*/  STL.64 [R1+0x458], R14 ;  /* 0x0004580e01007387 */ /* 0x000fe80000100a00 */
[----:B0-----:R-:W4:Y:S04]  /*89d50*/  LDL.LU.64 R12, [R1+0x8630] ;  /* 0x00863000010c7983 */ /* 0x001f280000300a00 */
[----:B------:R-:W3:Y:S04]  /*89d60*/  LDL.LU.64 R16, [R1+0x8628] ;  /* 0x0086280001107983 */ /* 0x000ee80000300a00 */
[----:B------:R-:W-:Y:S04]  /*89d70*/  STL [R1+0x856c], R0 ;  /* 0x00856c0001007387 */ /* 0x000fe80000100800 */
[----:B------:R-:W-:Y:S01]  /*89d80*/  STL [R1+0x8568], R28 ;  /* 0x0085681c01007387 */ /* 0x000fe20000100800 */
[C---:B---3--:R-:W-:Y:S06]  /*89d90*/  HMMA.16816.F32.BF16 R4, R20.reuse, R16, R4 ;  /* 0x000000101404723c */ /* 0x048fec0000041804 */
[----:B----4-:R-:W-:-:S15]  /*89da0*/  HMMA.16816.F32.BF16 R24, R20, R12, R24 ;  /* 0x0000000c1418723c */ /* 0x010fde0000041818 */
[----:B------:R-:W-:-:S02]  /*89db0*/  NOP ;  /* 0x0000000000007918 */ /* 0x000fc40000000000 */
[----:B------:R-:W-:Y:S04]  /*89dc0*/  STL.64 [R1+0x440], R4 ;  /* 0x0004400401007387 */ /* 0x000fe80000100a00 */
[----:B------:R0:W-:Y:S04]  /*89dd0*/  STL.64 [R1+0x448], R6 ;  /* 0x0004480601007387 */ /* 0x0001e80000100a00 */
[----:B0-----:R-:W2:Y:S04]  /*89de0*/  LDL.LU.64 R6, [R1+0x8620] ;  /* 0x0086200001067983 */ /* 0x001ea80000300a00 */
[----:B------:R-:W3:Y:S04]  /*89df0*/  LDL.LU.64 R4, [R1+0x8618] ;  /* 0x0086180001047983 */ /* 0x000ee80000300a00 */
[----:B------:R-:W4:Y:S04]  /*89e00*/  LDL.LU R19, [R1+0x8610] ;  /* 0x0086100001137983 */ /* 0x000f280000300800 */
[----:B------:R-:W-:Y:S04]  /*89e10*/  STL.64 [R1+0x430], R24 ;  /* 0x0004301801007387 */ /* 0x000fe80000100a00 */
[----:B------:R0:W-:Y:S04]  /*89e20*/  STL.64 [R1+0x438], R26 ;  /* 0x0004381a01007387 */ /* 0x0001e80000100a00 */
[----:B0-----:R-:W2:Y:S04]  /*89e30*/  LDL.LU.64 R26, [R1+0x8608] ;  /* 0x00860800011a7983 */ /* 0x001ea80000300a00 */
[----:B------:R-:W3:Y:S01]  /*89e40*/  LDL.LU.64 R24, [R1+0x8600] ;  /* 0x0086000001187983 */ /* 0x000ee20000300a00 */
[----:B------:R-:W-:-:S02]  /*89e50*/  IMAD.MOV.U32 R0, RZ, RZ, R12 ;  /* 0x000000ffff007224 */ /* 0x000fc400078e000c */
[----:B------:R-:W-:Y:S02]  /*89e60*/  IMAD.MOV.U32 R28, RZ, RZ, R13 ;  /* 0x000000ffff1c7224 */ /* 0x000fe400078e000d */
[----:B------:R-:W4:Y:S04]  /*89e70*/  LDL.LU.64 R12, [R1+0xb10] ;  /* 0x000b1000010c7983 */ /* 0x000f280000300a00 */
[----:B------:R-:W4:Y:S01]  /*89e80*/  LDL.LU.64 R14, [R1+0xb18] ;  /* 0x000b1800010e7983 */ /* 0x000f220000300a00 */
[----:B---3--:R-:W-:-:S15]  /*89e90*/  HMMA.16816.F32.BF16 R8, R20, R24, R8 ;  /* 0x000000181408723c */ /* 0x008fde0000041808 */
[----:B------:R-:W-:-:S08]  /*89ea0*/  NOP ;  /* 0x0000000000007918 */ /* 0x000fd00000000000 */
[----:B------:R-:W-:Y:S04]  /*89eb0*/  STL.64 [R1+0x420], R8 ;  /* 0x0004200801007387 */ /* 0x000fe80000100a00 */
[----:B------:R0:W-:Y:S04]  /*89ec0*/  STL.64 [R1+0x428], R10 ;  /* 0x0004280a01007387 */ /* 0x0001e80000100a00 */
[----:B0-----:R-:W3:Y:S04]  /*89ed0*/  LDL.LU.64 R10, [R1+0x85f8] ;  /* 0x0085f800010a7983 */ /* 0x001ee80000300a00 */
[----:B------:R-:W4:Y:S01]  /*89ee0*/  LDL.LU.64 R8, [R1+0x85f0] ;  /* 0x0085f00001087983 */ /* 0x000f220000300a00 */
[----:B------:R-:W-:-:S03]  /*89ef0*/  IMAD.MOV.U32 R3, RZ, RZ, R17 ;  /* 0x000000ffff037224 */ /* 0x000fc600078e0011 */
[----:B------:R-:W3:Y:S04]  /*89f00*/  LDL.LU.64 R16, [R1+0x1c0] ;  /* 0x0001c00001107983 */ /* 0x000ee80000300a00 */
[----:B--2---:R-:W-:Y:S04]  /*89f10*/  STL.64 [R1+0x8388], R26 ;  /* 0x0083881a01007387 */ /* 0x004fe80000100a00 */
[----:B------:R0:W-:Y:S02]  /*89f20*/  STL.64 [R1+0x8380], R24 ;  /* 0x0083801801007387 */ /* 0x0001e40000100a00 */
[----:B0-----:R-:W-:-:S02]  /*89f30*/  IMAD.MOV.U32 R24, RZ, RZ, R4 ;  /* 0x000000ffff187224 */ /* 0x001fc400078e0004 */
[----:B------:R-:W2:Y:S01]  /*89f40*/  LDL.LU R4, [R1+0x85ec] ;  /* 0x0085ec0001047983 */ /* 0x000ea20000300800 */
[----:B----4-:R-:W-:-:S03]  /*89f50*/  IMAD.MOV.U32 R25, RZ, RZ, R8 ;  /* 0x000000ffff197224 */ /* 0x010fc600078e0008 */
[----:B------:R-:W4:Y:S04]  /*89f60*/  LDL.LU R8, [R1+0x85e8] ;  /* 0x0085e80001087983 */ /* 0x000f280000300800 */
[----:B------:R0:W-:Y:S02]  /*89f70*/  STL.64 [R1+0x8578], R24 ;  /* 0x0085781801007387 */ /* 0x0001e40000100a00 */
[----:B0-----:R-:W-:Y:S02]  /*89f80*/  IMAD.MOV.U32 R24, RZ, RZ, R9 ;  /* 0x000000ffff187224 */ /* 0x001fe400078e0009 */
[----:B------:R-:W4:Y:S01]  /*89f90*/  LDL.LU R9, [R1+0x85e4] ;  /* 0x0085e40001097983 */ /* 0x000f220000300800 */
[----:B---3--:R-:W-:-:S03]  /*89fa0*/  IMAD.MOV.U32 R25, RZ, RZ, R10 ;  /* 0x000000ffff197224 */ /* 0x008fc600078e000a */
[----:B------:R-:W3:Y:S04]  /*89fb0*/  LDL.LU R10, [R1+0x85e0] ;  /* 0x0085e000010a7983 */ /* 0x000ee80000300800 */
[----:B------:R0:W-:Y:S02]  /*89fc0*/  STL.64 [R1+0x8590], R24 ;  /* 0x0085901801007387 */ /* 0x0001e40000100a00 */
[----:B0-----:R-:W-:Y:S02]  /*89fd0*/  IMAD.MOV.U32 R24, RZ, RZ, R11 ;  /* 0x000000ffff187224 */ /* 0x001fe400078e000b */
[----:B------:R-:W3:Y:S01]  /*89fe0*/  LDL.LU R11, [R1+0x85dc] ;  /* 0x0085dc00010b7983 */ /* 0x000ee20000300800 */
[----:B------:R-:W-:-:S03]  /*89ff0*/  IMAD.MOV.U32 R25, RZ, RZ, R5 ;  /* 0x000000ffff197224 */ /* 0x000fc600078e0005 */
[----:B------:R-:W2:Y:S04]  /*8a000*/  LDL.LU R5, [R1+0x85d8] ;  /* 0x0085d80001057983 */ /* 0x000ea80000300800 */
[----:B------:R0:W-:Y:S04]  /*8a010*/  STL.64 [R1+0x85b8], R24 ;  /* 0x0085b81801007387 */ /* 0x0001e80000100a00 */
[----:B0-----:R-:W2:Y:S04]  /*8a020*/  LDL.LU.64 R24, [R1+0xad0] ;  /* 0x000ad00001187983 */ /* 0x001ea80000300a00 */
[----:B------:R-:W2:Y:S01]  /*8a030*/  LDL.LU.64 R26, [R1+0xad8] ;  /* 0x000ad800011a7983 */ /* 0x000ea20000300a00 */
[----:B----4-:R-:W-:-:S15]  /*8a040*/  HMMA.16816.F32.BF16 R12, R20, R8, R12 ;  /* 0x00000008140c723c */ /* 0x010fde000004180c */
[----:B------:R-:W-:-:S08]  /*8a050*/  NOP ;  /* 0x0000000000007918 */ /* 0x000fd00000000000 */
[----:B------:R0:W-:Y:S04]  /*8a060*/  STL.64 [R1+0x410], R12 ;  /* 0x0004100c01007387 */ /* 0x0001e80000100a00 */
[----:B------:R1:W-:Y:S04]  /*8a070*/  STL.64 [R1+0x418], R14 ;  /* 0x0004180e01007387 */ /* 0x0003e80000100a00 */
[----:B0-----:R-:W4:Y:S04]  /*8a080*/  LDL.LU.64 R12, [R1+0xaa0] ;  /* 0x000aa000010c7983 */ /* 0x001f280000300a00 */
[----:B-1----:R-:W4:Y:S04]  /*8a090*/  LDL.LU.64 R14, [R1+0xaa8] ;  /* 0x000aa800010e7983 */ /* 0x002f280000300a00 */
[----:B---3--:R-:W-:Y:S04]  /*8a0a0*/  STL.64 [R1+0x8378], R10 ;  /* 0x0083780a01007387 */ /* 0x008fe80000100a00 */
[----:B------:R0:W-:Y:S04]  /*8a0b0*/  STL.64 [R1+0x8370], R8 ;  /* 0x0083700801007387 */ /* 0x0001e80000100a00 */
[----:B0-----:R-:W3:Y:S04]  /*8a0c0*/  LDL.LU.64 R8, [R1+0x1010] ;  /* 0x0010100001087983 */ /* 0x001ee80000300a00 */
[----:B------:R-:W2:Y:S04]  /*8a0d0*/  LDL.LU.64 R10, [R1+0x1018] ;  /* 0x00101800010a7983 */ /* 0x000ea80000300a00 */
[----:B--2---:R-:W-:Y:S04]  /*8a0e0*/  STL.64 [R1+0x8588], R10 ;  /* 0x0085880a01007387 */ /* 0x004fe80000100a00 */
[----:B---3--:R0:W-:Y:S02]  /*8a0f0*/  STL.64 [R1+0x8580], R8 ;  /* 0x0085800801007387 */ /* 0x0081e40000100a00 */
[----:B0-----:R-:W-:Y:S02]  /*8a100*/  HMMA.16816.F32.BF16 R8, R20, R4, R24 ;  /* 0x000000041408723c */ /* 0x001fe40000041818 */
[----:B------:R-:W2:Y:S04]  /*8a110*/  LDL.LU.64 R24, [R1+0xa70] ;  /* 0x000a700001187983 */ /* 0x000ea80000300a00 */
[----:B------:R-:W2:-:S15]  /*8a120*/  LDL.LU.64 R26, [R1+0xa78] ;  /* 0x000a7800011a7983 */ /* 0x000e9e0000300a00 */
[----:B------:R-:W-:-:S02]  /*8a130*/  NOP ;  /* 0x0000000000007918 */ /* 0x000fc40000000000 */
[----:B------:R0:W-:Y:S04]  /*8a140*/  STL.64 [R1+0x400], R8 ;  /* 0x0004000801007387 */ /* 0x0001e80000100a00 */
[----:B------:R1:W-:Y:S04]  /*8a150*/  STL.64 [R1+0x408], R10 ;  /* 0x0004080a01007387 */ /* 0x0003e80000100a00 */
[----:B0-----:R-:W3:Y:S04]  /*8a160*/  LDL.LU.64 R8, [R1+0x10c0] ;  /* 0x0010c00001087983 */ /* 0x001ee80000300a00 */
[----:B-1----:R-:W2:Y:S01]  /*8a170*/  LDL.LU.64 R10, [R1+0x10c8] ;  /* 0x0010c800010a7983 */ /* 0x002ea20000300a00 */
[----:B----4-:R-:W-:Y:S03]  /*8a180*/  HMMA.16816.F32.BF16 R12, R20, R16, R12 ;  /* 0x00000010140c723c */ /* 0x010fe6000004180c */
[----:B--2---:R-:W-:Y:S04]  /*8a190*/  STL.64 [R1+0x85a0], R10 ;  /* 0x0085a00a01007387 */ /* 0x004fe80000100a00 */
[----:B---3--:R0:W-:Y:S04]  /*8a1a0*/  STL.64 [R1+0x8598], R8 ;  /* 0x0085980801007387 */ /* 0x0081e80000100a00 */
[----:B0-----:R-:W2:Y:S04]  /*8a1b0*/  LDL.LU.64 R8, [R1+0x1120] ;  /* 0x0011200001087983 */ /* 0x001ea80000300a00 */
[----:B------:R-:W2:Y:S04]  /*8a1c0*/  LDL.LU.64 R10, [R1+0x1128] ;  /* 0x00112800010a7983 */ /* 0x000ea80000300a00 */
[----:B------:R0:W-:Y:S04]  /*8a1d0*/  STL.64 [R1+0x8368], R4 ;  /* 0x0083680401007387 */ /* 0x0001e80000100a00 */
[----:B------:R-:W-:Y:S04]  /*8a1e0*/  STL.64 [R1+0x84d0], R6 ;  /* 0x0084d00601007387 */ /* 0x000fe80000100a00 */
[----:B0-----:R-:W3:Y:S04]  /*8a1f0*/  LDL.LU R4, [R1+0x180] ;  /* 0x0001800001047983 */ /* 0x001ee80000300800 */
[----:B------:R0:W-:Y:S04]  /*8a200*/  STL.64 [R1+0x3f0], R12 ;  /* 0x0003f00c01007387 */ /* 0x0001e80000100a00 */
[----:B------:R1:W-:Y:S01]  /*8a210*/  STL.64 [R1+0x3f8], R14 ;  /* 0x0003f80e01007387 */ /* 0x0003e20000100a00 */
[----:B0-----:R-:W-:-:S02]  /*8a220*/  IMAD.MOV.U32 R13, RZ, RZ, R16 ;  /* 0x000000ffff0d7224 */ /* 0x001fc400078e0010 */
[----:B------:R-:W-:Y:S01]  /*8a230*/  IMAD.MOV.U32 R12, RZ, RZ, R17 ;  /* 0x000000ffff0c7224 */ /* 0x000fe200078e0011 */
[----:B-1----:R-:W4:Y:S04]  /*8a240*/  LDL.LU.64 R14, [R1+0x85d0] ;  /* 0x0085d000010e7983 */ /* 0x002f280000300a00 */
[----:B------:R-:W2:Y:S04]  /*8a250*/  LDL.LU R18, [R1+0x85c8] ;  /* 0x0085c80001127983 */ /* 0x000ea80000300800 */
[----:B------:R-:W3:Y:S01]  /*8a260*/  LDL.LU.64 R16, [R1+0x85c0] ;  /* 0x0085c00001107983 */ /* 0x000ee20000300a00 */
[----:B------:R-:W-:-:S03]  /*8a270*/  IMAD.MOV.U32 R5, RZ, RZ, R19 ;  /* 0x000000ffff057224 */ /* 0x000fc600078e0013 */
[----:B------:R0:W-:Y:S02]  /*8a280*/  STL.64 [R1+0x8390], R12 ;  /* 0x0083900c01007387 */ /* 0x0001e40000100a00 */
[----:B0-----:R-:W-:Y:S01]  /*8a290*/  IMAD.MOV.U32 R13, RZ, RZ, R2 ;  /* 0x000000ffff0d7224 */ /* 0x001fe200078e0002 */
[----:B---3--:R-:W-:Y:S01]  /*8a2a0*/  HMMA.16816.F32.BF16 R20, R20, R16, R24 ;  /* 0x000000101414723c */ /* 0x008fe20000041818 */
[----:B----4-:R-:W-:Y:S01]  /*8a2b0*/  STL.64 [R1+0x84e0], R14 ;  /* 0x0084e00e01007387 */ /* 0x010fe20000100a00 */
[----:B--2---:R-:W-:-:S03]  /*8a2c0*/  IMAD.MOV.U32 R12, RZ, RZ, R18 ;  /* 0x000000ffff0c7224 */ /* 0x004fc600078e0012 */
[----:B------:R-:W2:Y:S01]  /*8a2d0*/  LDL.LU.64 R24, [R1+0x85b8] ;  /* 0x0085b80001187983 */ /* 0x000ea20000300a00 */
[----:B------:R-:W-:-:S03]  /*8a2e0*/  IMAD.MOV.U32 R2, RZ, RZ, R17 ;  /* 0x000000ffff027224 */ /* 0x000fc600078e0011 */
[----:B------:R-:W2:-:S14]  /*8a2f0*/  LDL.LU.64 R18, [R1+0x85b0] ;  /* 0x0085b00001127983 */ /* 0x000e9c0000300a00 */
[----:B------:R0:W-:Y:S04]  /*8a300*/  STL.64 [R1+0x3b0], R20 ;  /* 0x0003b01401007387 */ /* 0x0001e80000100a00 */
[----:B------:R1:W-:Y:S04]  /*8a310*/  STL.64 [R1+0x3b8], R22 ;  /* 0x0003b81601007387 */ /* 0x0003e80000100a00 */
[----:B------:R-:W2:Y:S04]  /*8a320*/  LDL.LU.64 R16, [R1+0x85a8] ;  /* 0x0085a80001107983 */ /* 0x000ea80000300a00 */
[----:B0-----:R-:W3:Y:S04]  /*8a330*/  LDL.LU.64 R20, [R1+0x1070] ;  /* 0x0010700001147983 */ /* 0x001ee80000300a00 */
[----:B-1----:R-:W3:Y:S01]  /*8a340*/  LDL.LU.64 R22, [R1+0x1078] ;  /* 0x0010780001167983 */ /* 0x002ee20000300a00 */
        /* <DEDUP_REMOVED lines=12> */
[----:B------:R-:W-:Y:S04]  /*8a410*/  STL.64 [R1+0x398], R26 ;  /* 0x0003981a01007387 */ /* 0x000fe80000100a00 */
[----:B0-----:R-:W2:Y:S01]  /*8a420*/  LDL.LU.64 R24, [R1+0x8578] ;  /* 0x0085780001187983 */ /* 0x001ea20000300a00 */
[C---:B---3--:R-:W-:Y:S06]  /*8a430*/  HMMA.16816.F32.BF16 R20, R16.reuse, R4, R20 ;  /* 0x000000041014723c */ /* 0x048fec0000041814 */
[----:B--2---:R-:W-:Y:S01]  /*8a440*/  HMMA.16816.F32.BF16 R4, R16, R24, R8 ;  /* 0x000000181004723c */ /* 0x004fe20000041808 */
[----:B------:R-:W2:-:S15]  /*8a450*/  LDL.LU R8, [R1+0xd0] ;  /* 0x0000d00001087983 */ /* 0x000e9e0000300800 */
[----:B------:R-:W-:-:S01]  /*8a460*/  NOP ;  /* 0x0000000000007918 */ /* 0x000fc20000000000 */
[----:B------:R-:W-:Y:S01]  /*8a470*/  STL.64 [R1+0x380], R20 ;  /* 0x0003801401007387 */ /* 0x000fe20000100a00 */
[----:B------:R-:W-:-:S03]  /*8a480*/  IMAD.MOV.U32 R9, RZ, RZ, R29 ;  /* 0x000000ffff097224 */ /* 0x000fc600078e001d */
[----:B------:R-:W-:Y:S04]  /*8a490*/  STL.64 [R1+0x388], R22 ;  /* 0x0003881601007387 */ /* 0x000fe80000100a00 */
[----:B------:R-:W-:Y:S04]  /*8a4a0*/  STL.64 [R1+0x370], R4 ;  /* 0x0003700401007387 */ /* 0x000fe80000100a00 */
[----:B------:R-:W-:Y:S04]  /*8a4b0*/  STL.64 [R1+0x378], R6 ;  /* 0x0003780601007387 */ /* 0x000fe80000100a00 */
[----:B------:R-:W3:Y:S04]  /*8a4c0*/  LDL.LU R29, [R1+0x8570] ;  /* 0x00857000011d7983 */ /* 0x000ee80000300800 */
[----:B--2---:R0:W-:Y:S04]  /*8a4d0*/  STL.64 [R1+0x84e8], R8 ;  /* 0x0084e80801007387 */ /* 0x0041e80000100a00 */
[----:B0-----:R-:W2:Y:S04]  /*8a4e0*/  LDL.LU R8, [R1+0x100] ;  /* 0x0001000001087983 */ /* 0x001ea80000300800 */
[----:B------:R-:W2:Y:S01]  /*8a4f0*/  LDL.LU R9, [R1+0x104] ;  /* 0x0001040001097983 */ /* 0x000ea20000300800 */
[----:B------:R-:W-:-:S02]  /*8a500*/  IMAD.MOV.U32 R24, RZ, RZ, R0 ;  /* 0x000000ffff187224 */ /* 0x000fc400078e0000 */
[----:B------:R-:W-:Y:S01]  /*8a510*/  IMAD.MOV.U32 R25, RZ, RZ, R28 ;  /* 0x000000ffff197224 */ /* 0x000fe200078e001c */
[----:B--2---:R0:W-:Y:S04]  /*8a520*/  STL.64 [R1+0x84f8], R8 ;  /* 0x0084f80801007387 */ /* 0x0041e80000100a00 */
[----:B------:R-:W2:Y:S04]  /*8a530*/  LDL.LU R0, [R1+0x856c] ;  /* 0x00856c0001007983 */ /* 0x000ea80000300800 */
[----:B------:R-:W4:Y:S04]  /*8a540*/  LDL.LU R28, [R1+0x8568] ;  /* 0x00856800011c7983 */ /* 0x000f280000300800 */
[----:B0-----:R-:W2:Y:S01]  /*8a550*/  LDL.LU R8, [R1+0x110] ;  /* 0x0001100001087983 */ /* 0x001ea20000300800 */
[----:B---3--:R-:W-:-:S03]  /*8a560*/  IMAD.MOV.U32 R9, RZ, RZ, R29 ;  /* 0x000000ffff097224 */ /* 0x008fc600078e001d */
[----:B------:R-:W3:Y:S04]  /*8a570*/  LDL.LU R29, [R1+0x8564] ;  /* 0x00856400011d7983 */ /* 0x000ee80000300800 */
[----:B--2---:R0:W-:Y:S04]  /*8a580*/  STL.64 [R1+0x8518], R8 ;  /* 0x0085180801007387 */ /* 0x0041e80000100a00 */
[----:B---3--:R-:W1:Y:S04]  /*8a590*/  LDSM.16.MT88.4 R20, [R29+UR4+0x20800] ;  /* 0x020800041d14783b */ /* 0x008e680008004200 */
[----:B0-----:R-:W2:Y:S04]  /*8a5a0*/  LDL.LU.64 R8, [R1+0xfd0] ;  /* 0x000fd00001087983 */ /* 0x001ea80000300a00 */
[----:B------:R-:W2:Y:S04]  /*8a5b0*/  LDL.LU.64 R10, [R1+0xfd8] ;  /* 0x000fd800010a7983 */ /* 0x000ea80000300a00 */
[----:B------:R0:W-:Y:S04]  /*8a5c0*/  STL.64 [R1+0x8398], R24 ;  /* 0x0083981801007387 */ /* 0x0001e80000100a00 */
[----:B0-----:R-:W3:Y:S01]  /*8a5d0*/  LDL.LU R24, [R1+0x10] ;  /* 0x0000100001187983 */ /* 0x001ee20000300800 */
[----:B------:R-:W-:-:S03]  /*8a5e0*/  IMAD.MOV.U32 R25, RZ, RZ, R3 ;  /* 0x000000ffff197224 */ /* 0x000fc600078e0003 */
[----:B------:R-:W4:Y:S04]  /*8a5f0*/  LDL.LU R3, [R1+0x8560] ;  /* 0x0085600001037983 */ /* 0x000f280000300800 */
[----:B------:R-:W4:Y:S04]  /*8a600*/  LDL.LU R4, [R1+0x150] ;  /* 0x0001500001047983 */ /* 0x000f280000300800 */
[----:B------:R-:W4:Y:S04]  /*8a610*/  LDL.LU R5, [R1+0x154] ;  /* 0x0001540001057983 */ /* 0x000f280000300800 */
[----:B---3--:R-:W-:Y:S04]  /*8a620*/  STL.64 [R1+0x83b0], R24 ;  /* 0x0083b01801007387 */ /* 0x008fe80000100a00 */
[----:B-1----:R-:W-:Y:S04]  /*8a630*/  STL.64 [R1+0x8340], R22 ;  /* 0x0083401601007387 */ /* 0x002fe80000100a00 */
[----:B------:R0:W-:Y:S04]  /*8a640*/  STL.64 [R1+0x8338], R20 ;  /* 0x0083381401007387 */ /* 0x0001e80000100a00 */
[----:B0-----:R-:W3:Y:S04]  /*8a650*/  LDL.LU R20, [R1+0xe0] ;  /* 0x0000e00001147983 */ /* 0x001ee80000300800 */
[----:B------:R-:W3:Y:S01]  /*8a660*/  LDL.LU R21, [R1+0xe4] ;  /* 0x0000e40001157983 */ /* 0x000ee20000300800 */
[C---:B--2---:R-:W-:Y:S03]  /*8a670*/  HMMA.16816.F32.BF16 R8, R16.reuse, R12, R8 ;  /* 0x0000000c1008723c */ /* 0x044fe60000041808 */
[----:B---3--:R-:W-:Y:S04]  /*8a680*/  STL.64 [R1+0x84f0], R20 ;  /* 0x0084f01401007387 */ /* 0x008fe80000100a00 */
[----:B------:R-:W-:Y:S04]  /*8a690*/  STL [R1+0x7b3c], R29 ;  /* 0x007b3c1d01007387 */ /* 0x000fe80000100800 */
[----:B------:R-:W4:Y:S04]  /*8a6a0*/  LDL.LU.64 R24, [R1+0xf80] ;  /* 0x000f800001187983 */ /* 0x000f280000300a00 */
[----:B------:R-:W4:Y:S08]  /*8a6b0*/  LDL.LU.64 R26, [R1+0xf88] ;  /* 0x000f8800011a7983 */ /* 0x000f300000300a00 */
[----:B------:R0:W-:Y:S04]  /*8a6c0*/  STL.64 [R1+0x360], R8 ;  /* 0x0003600801007387 */ /* 0x0001e80000100a00 */
[----:B------:R1:W-:Y:S04]  /*8a6d0*/  STL.64 [R1+0x368], R10 ;  /* 0x0003680a01007387 */ /* 0x0003e80000100a00 */
[----:B0-----:R-:W2:Y:S04]  /*8a6e0*/  LDL.LU.64 R8, [R1+0xe70] ;  /* 0x000e700001087983 */ /* 0x001ea80000300a00 */
[----:B-1----:R-:W3:Y:S04]  /*8a6f0*/  LDL.LU.64 R10, [R1+0xe78] ;  /* 0x000e7800010a7983 */ /* 0x002ee80000300a00 */
[----:B---3--:R-:W-:Y:S04]  /*8a700*/  STL.64 [R1+0x8528], R10 ;  /* 0x0085280a01007387 */ /* 0x008fe80000100a00 */
[----:B--2---:R0:W-:Y:S04]  /*8a710*/  STL.64 [R1+0x8520], R8 ;  /* 0x0085200801007387 */ /* 0x0041e80000100a00 */
[----:B0-----:R-:W2:Y:S04]  /*8a720*/  LDL.LU R8, [R1+0x130] ;  /* 0x0001300001087983 */ /* 0x001ea80000300800 */
[----:B------:R-:W2:Y:S04]  /*8a730*/  LDL.LU R9, [R1+0x134] ;  /* 0x0001340001097983 */ /* 0x000ea80000300800 */
[----:B--2---:R0:W-:Y:S04]  /*8a740*/  STL.64 [R1+0x8540], R8 ;  /* 0x0085400801007387 */ /* 0x0041e80000100a00 */
[----:B0-----:R-:W2:Y:S04]  /*8a750*/  LDL.LU R8, [R1+0x140] ;  /* 0x0001400001087983 */ /* 0x001ea80000300800 */
[----:B------:R-:W2:Y:S04]  /*8a760*/  LDL.LU R9, [R1+0x144] ;  /* 0x0001440001097983 */ /* 0x000ea80000300800 */
        /* <DEDUP_REMOVED lines=9> */
[----:B------:R-:W4:Y:S01]  /*8a800*/  LDL.LU.64 R22, [R1+0xed8] ;  /* 0x000ed80001167983 */ /* 0x000f220000300a00 */
[----:B------:R-:W-:Y:S03]  /*8a810*/  HMMA.16816.F32.BF16 R24, R16, R4, R24 ;  /* 0x000000041018723c */ /* 0x000fe60000041818 */
[----:B----4-:R-:W-:Y:S04]  /*8a820*/  STL.64 [R1+0x8550], R22 ;  /* 0x0085501601007387 */ /* 0x010fe80000100a00 */
[----:B---3--:R0:W-:Y:S04]  /*8a830*/  STL.64 [R1+0x8548], R20 ;  /* 0x0085481401007387 */ /* 0x0081e80000100a00 */
[----:B0-----:R-:W2:Y:S04]  /*8a840*/  LDL.LU.64 R20, [R1+0xf20] ;  /* 0x000f200001147983 */ /* 0x001ea80000300a00 */
[----:B------:R-:W2:Y:S04]  /*8a850*/  LDL.LU.64 R22, [R1+0xf28] ;  /* 0x000f280001167983 */ /* 0x000ea80000300a00 */
[----:B------:R-:W3:Y:S04]  /*8a860*/  LDL.LU.64 R12, [R1+0xd70] ;  /* 0x000d7000010c7983 */ /* 0x000ee80000300a00 */
[----:B------:R-:W3:Y:S04]  /*8a870*/  LDL.LU.64 R14, [R1+0xd78] ;  /* 0x000d7800010e7983 */ /* 0x000ee80000300a00 */
[----:B------:R-:W4:Y:S04]  /*8a880*/  LDL.LU.64 R4, [R1+0xd10] ;  /* 0x000d100001047983 */ /* 0x000f280000300a00 */
[----:B------:R-:W4:Y:S04]  /*8a890*/  LDL.LU.64 R6, [R1+0xd18] ;  /* 0x000d180001067983 */ /* 0x000f280000300a00 */
[----:B------:R0:W-:Y:S04]  /*8a8a0*/  STL.64 [R1+0x350], R24 ;  /* 0x0003501801007387 */ /* 0x0001e80000100a00 */
[----:B------:R-:W-:Y:S01]  /*8a8b0*/  STL.64 [R1+0x358], R26 ;  /* 0x0003581a01007387 */ /* 0x000fe20000100a00 */
[----:B0-----:R-:W-:-:S02]  /*8a8c0*/  IMAD.MOV.U32 R24, RZ, RZ, R28 ;  /* 0x000000ffff187224 */ /* 0x001fc400078e001c */
[----:B------:R-:W-:Y:S01]  /*8a8d0*/  IMAD.MOV.U32 R25, RZ, RZ, R0 ;  /* 0x000000ffff197224 */ /* 0x000fe200078e0000 */
[----:B------:R-:W4:Y:S04]  /*8a8e0*/  LDL.LU R28, [R1+0x855c] ;  /* 0x00855c00011c7983 */ /* 0x000f280000300800 */
[----:B------:R-:W4:Y:S04]  /*8a8f0*/  LDL.LU R0, [R1+0x8558] ;  /* 0x0085580001007983 */ /* 0x000f280000300800 */
[----:B------:R0:W-:Y:S04]  /*8a900*/  STL.64 [R1+0x83c8], R24 ;  /* 0x0083c81801007387 */ /* 0x0001e80000100a00 */
[----:B0-----:R-:W3:Y:S04]  /*8a910*/  LDL.LU R24, [R1+0x120] ;  /* 0x0001200001187983 */ /* 0x001ee80000300800 */
[----:B------:R-:W3:Y:S01]  /*8a920*/  LDL.LU R25, [R1+0x124] ;  /* 0x0001240001197983 */ /* 0x000ee20000300800 */
        /* <DEDUP_REMOVED lines=11> */
[----:B------:R-:W-:Y:S04]  /*8a9e0*/  STL.64 [R1+0x330], R8 ;  /* 0x0003300801007387 */ /* 0x000fe80000100a00 */
[----:B------:R0:W-:Y:S04]  /*8a9f0*/  STL.64 [R1+0x338], R10 ;  /* 0x0003380a01007387 */ /* 0x0001e80000100a00 */
[----:B0-----:R-:W3:Y:S04]  /*8aa00*/  LDL.LU.64 R10, [R1+0x8528] ;  /* 0x00852800010a7983 */ /* 0x001ee80000300a00 */
[----:B------:R-:W3:Y:S02]  /*8aa10*/  LDL.LU.64 R8, [R1+0x8520] ;  /* 0x0085200001087983 */ /* 0x000ee40000300a00 */
[----:B---3--:R-:W-:Y:S02]  /*8aa20*/  HMMA.16816.F32.BF16 R24, R16, R24, R8 ;  /* 0x000000181018723c */ /* 0x008fe40000041808 */
[----:B------:R-:W2:-:S15]  /*8aa30*/  LDL.LU.64 R8, [R1+0x8518] ;  /* 0x0085180001087983 */ /* 0x000e9e0000300a00 */
[----:B------:R-:W-:-:S06]  /*8aa40*/  NOP ;  /* 0x0000000000007918 */ /* 0x000fcc0000000000 */
[----:B------:R0:W-:Y:S04]  /*8aa50*/  STL.64 [R1+0x320], R24 ;  /* 0x0003201801007387 */ /* 0x0001e80000100a00 */
[----:B------:R-:W-:Y:S04]  /*8aa60*/  STL.64 [R1+0x328], R26 ;  /* 0x0003281a01007387 */ /* 0x000fe80000100a00 */
[----:B0-----:R-:W3:Y:S01]  /*8aa70*/  LDL.LU R24, [R1+0x30] ;  /* 0x0000300001187983 */ /* 0x001ee20000300800 */
[----:B------:R-:W-:-:S03]  /*8aa80*/  IMAD.MOV.U32 R25, RZ, RZ, R3 ;  /* 0x000000ffff197224 */ /* 0x000fc600078e0003 */
[----:B------:R-:W4:Y:S01]  /*8aa90*/  LDL.LU R3, [R1+0x8510] ;  /* 0x0085100001037983 */ /* 0x000f220000300800 */
[C---:B--2---:R-:W-:Y:S03]  /*8aaa0*/  HMMA.16816.F32.BF16 R8, R16.reuse, R8, R20 ;  /* 0x000000081008723c */ /* 0x044fe60000041814 */
[----:B---3--:R0:W-:Y:S04]  /*8aab0*/  STL.64 [R1+0x83e0], R24 ;  /* 0x0083e01801007387 */ /* 0x0081e80000100a00 */
[----:B0-----:R-:W2:Y:S04]  /*8aac0*/  LDL.LU R24, [R1+0xf0] ;  /* 0x0000f00001187983 */ /* 0x001ea80000300800 */
[----:B------:R-:W2:Y:S04]  /*8aad0*/  LDL.LU R25, [R1+0xf4] ;  /* 0x0000f40001197983 */ /* 0x000ea80000300800 */
[----:B------:R-:W3:Y:S04]  /*8aae0*/  LDL.LU.64 R22, [R1+0x8508] ;  /* 0x0085080001167983 */ /* 0x000ee80000300a00 */
[----:B------:R-:W3:Y:S04]  /*8aaf0*/  LDL.LU.64 R20, [R1+0x8500] ;  /* 0x0085000001147983 */ /* 0x000ee80000300a00 */
[----:B------:R0:W-:Y:S04]  /*8ab00*/  STL.64 [R1+0x310], R8 ;  /* 0x0003100801007387 */ /* 0x0001e80000100a00 */
[----:B------:R3:W-:Y:S04]  /*8ab10*/  STL.64 [R1+0x318], R10 ;  /* 0x0003180a01007387 */ /* 0x0007e80000100a00 */
[----:B0-----:R-:W3:Y:S02]  /*8ab20*/  LDL.LU.64 R8, [R1+0x84f8] ;  /* 0x0084f80001087983 */ /* 0x001ee40000300a00 */
[C---:B---3--:R-:W-:Y:S02]  /*8ab30*/  HMMA.16816.F32.BF16 R8, R16.reuse, R8, R20 ;  /* 0x000000081008723c */ /* 0x048fe40000041814 */
[----:B------:R-:W3:Y:S04]  /*8ab40*/  LDL.LU.64 R20, [R1+0x84f0] ;  /* 0x0084f00001147983 */ /* 0x000ee80000300a00 */
[----:B--2---:R-:W-:-:S15]  /*8ab50*/  HMMA.16816.F32.BF16 R24, R16, R24, R12 ;  /* 0x000000181018723c */ /* 0x004fde000004180c */
[----:B------:R-:W-:-:S02]  /*8ab60*/  NOP ;  /* 0x0000000000007918 */ /* 0x000fc40000000000 */
[----:B------:R0:W-:Y:S04]  /*8ab70*/  STL.64 [R1+0x300], R8 ;  /* 0x0003000801007387 */ /* 0x0001e80000100a00 */
[----:B------:R-:W-:Y:S04]  /*8ab80*/  STL.64 [R1+0x308], R10 ;  /* 0x0003080a01007387 */ /* 0x000fe80000100a00 */
[----:B0-----:R-:W2:Y:S04]  /*8ab90*/  LDL.LU.64 R8, [R1+0x84e8] ;  /* 0x0084e80001087983 */ /* 0x001ea80000300a00 */
[----:B------:R-:W2:Y:S04]  /*8aba0*/  LDL.LU.64 R14, [R1+0x84e0] ;  /* 0x0084e000010e7983 */ /* 0x000ea80000300a00 */
[----:B------:R4:W-:Y:S04]  /*8abb0*/  STL.64 [R1+0x2f0], R24 ;  /* 0x0002f01801007387 */ /* 0x0009e80000100a00 */
[----:B------:R-:W-:Y:S01]  /*8abc0*/  STL.64 [R1+0x2f8], R26 ;  /* 0x0002f81a01007387 */ /* 0x000fe20000100a00 */
[----:B----4-:R-:W-:-:S02]  /*8abd0*/  IMAD.MOV.U32 R24, RZ, RZ, R0 ;  /* 0x000000ffff187224 */ /* 0x010fc400078e0000 */
[----:B------:R-:W-:Y:S01]  /*8abe0*/  IMAD.MOV.U32 R25, RZ, RZ, R28 ;  /* 0x000000ffff197224 */ /* 0x000fe200078e001c */
[----:B------:R-:W4:Y:S04]  /*8abf0*/  LDL.LU R0, [R1+0x84dc] ;  /* 0x0084dc0001007983 */ /* 0x000f280000300800 */
[----:B------:R-:W4:Y:S04]  /*8ac00*/  LDL.LU R28, [R1+0x84d8] ;  /* 0x0084d800011c7983 */ /* 0x000f280000300800 */
[----:B------:R0:W-:Y:S04]  /*8ac10*/  STL.64 [R1+0x83f8], R24 ;  /* 0x0083f81801007387 */ /* 0x0001e80000100a00 */
[----:B0-----:R-:W4:Y:S04]  /*8ac20*/  LDL.LU.64 R24, [R1+0xcc0] ;  /* 0x000cc00001187983 */ /* 0x001f280000300a00 */
[----:B------:R-:W4:Y:S01]  /*8ac30*/  LDL.LU.64 R26, [R1+0xcc8] ;  /* 0x000cc800011a7983 */ /* 0x000f220000300a00 */
[----:B---3--:R-:W-:Y:S03]  /*8ac40*/  HMMA.16816.F32.BF16 R20, R16, R20, R4 ;  /* 0x000000141014723c */ /* 0x008fe60000041804 */
[----:B------:R-:W3:-:S15]  /*8ac50*/  LDL.LU.64 R6, [R1+0x84d0] ;  /* 0x0084d00001067983 */ /* 0x000ede0000300a00 */
[----:B------:R-:W-:-:S05]  /*8ac60*/  NOP ;  /* 0x0000000000007918 */ /* 0x000fca0000000000 */
[----:B------:R2:W-:Y:S04]  /*8ac70*/  STL.64 [R1+0x2e0], R20 ;  /* 0x0002e01401007387 */ /* 0x0005e80000100a00 */
[----:B------:R-:W-:Y:S01]  /*8ac80*/  STL.64 [R1+0x2e8], R22 ;  /* 0x0002e81601007387 */ /* 0x000fe20000100a00 */
[----:B--2---:R-:W-:-:S03]  /*8ac90*/  IMAD.MOV.U32 R20, RZ, RZ, R14 ;  /* 0x000000ffff147224 */ /* 0x004fc600078e000e */
[----:B------:R-:W2:Y:S01]  /*8aca0*/  LDL.LU R14, [R1+0x84cc] ;  /* 0x0084cc00010e7983 */ /* 0x000ea20000300800 */
[----:B------:R-:W-:-:S03]  /*8acb0*/  IMAD.MOV.U32 R21, RZ, RZ, R3 ;  /* 0x000000ffff157224 */ /* 0x000fc600078e0003 */
[----:B------:R-:W2:Y:S04]  /*8acc0*/  LDL.LU R3, [R1+0x84c8] ;  /* 0x0084c80001037983 */ /* 0x000ea80000300800 */
[----:B------:R4:W-:Y:S02]  /*8acd0*/  STL.64 [R1+0x8400], R20 ;  /* 0x0084001401007387 */ /* 0x0009e40000100a00 */
[----:B----4-:R-:W-:Y:S01]  /*8ace0*/  IMAD.MOV.U32 R20, RZ, RZ, R0 ;  /* 0x000000ffff147224 */ /* 0x010fe200078e0000 */
[----:B------:R-:W-:Y:S01]  /*8acf0*/  HMMA.16816.F32.BF16 R8, R16, R8, R24 ;  /* 0x000000081008723c */ /* 0x000fe20000041818 */
[----:B------:R-:W-:Y:S01]  /*8ad00*/  IMAD.MOV.U32 R21, RZ, RZ, R15 ;  /* 0x000000ffff157224 */ /* 0x000fe200078e000f */
[----:B------:R-:W4:-:S15]  /*8ad10*/  LDL.LU R0, [R1+0x84c4] ;  /* 0x0084c40001007983 */ /* 0x000f1e0000300800 */
[----:B------:R-:W-:-:S06]  /*8ad20*/  NOP ;  /* 0x0000000000007918 */ /* 0x000fcc0000000000 */
[----:B------:R-:W-:Y:S04]  /*8ad30*/  STL.64 [R1+0x2d0], R8 ;  /* 0x0002d00801007387 */ /* 0x000fe80000100a00 */
[----:B------:R-:W-:Y:S04]  /*8ad40*/  STL.64 [R1+0x2d8], R10 ;  /* 0x0002d80a01007387 */ /* 0x000fe80000100a00 */
[----:B------:R-:W4:Y:S04]  /*8ad50*/  LDL.LU R15, [R1+0x84c0] ;  /* 0x0084c000010f7983 */ /* 0x000f280000300800 */
[----:B------:R0:W-:Y:S02]  /*8ad60*/  STL.64 [R1+0x8418], R20 ;  /* 0x0084181401007387 */ /* 0x0001e40000100a00 */
[----:B0-----:R-:W-:-:S02]  /*8ad70*/  IMAD.MOV.U32 R20, RZ, RZ, R28 ;  /* 0x000000ffff147224 */ /* 0x001fc400078e001c */
[----:B------:R-:W4:Y:S01]  /*8ad80*/  LDL.LU R28, [R1+0x84bc] ;  /* 0x0084bc00011c7983 */ /* 0x000f220000300800 */
[----:B---3--:R-:W-:-:S03]  /*8ad90*/  MOV R21, R7 ;  /* 0x0000000700157202 */ /* 0x008fc60000000f00 */
[----:B------:R-:W3:Y:S04]  /*8ada0*/  LDL.LU R7, [R1+0x84b8] ;  /* 0x0084b80001077983 */ /* 0x000ee80000300800 */
[----:B------:R2:W-:Y:S02]  /*8adb0*/  STL.64 [R1+0x8430], R20 ;  /* 0x0084301401007387 */ /* 0x0005e40000100a00 */
[----:B--2---:R-:W-:Y:S02]  /*8adc0*/  IMAD.MOV.U32 R20, RZ, RZ, R14 ;  /* 0x000000ffff147224 */ /* 0x004fe400078e000e */
[----:B------:R-:W2:Y:S01]  /*8add0*/  LDL.LU R14, [R1+0x84b4] ;  /* 0x0084b400010e7983 */ /* 0x000ea20000300800 */
[----:B------:R-:W-:-:S03]  /*8ade0*/  IMAD.MOV.U32 R21, RZ, RZ, R6 ;  /* 0x000000ffff157224 */ /* 0x000fc600078e0006 */
[----:B------:R-:W2:Y:S04]  /*8adf0*/  LDL.LU R6, [R1+0x84b0] ;  /* 0x0084b00001067983 */ /* 0x000ea80000300800 */
[----:B------:R0:W-:Y:S02]  /*8ae00*/  STL.64 [R1+0x8448], R20 ;  /* 0x0084481401007387 */ /* 0x0001e40000100a00 */
[----:B0-----:R-:W-:Y:S02]  /*8ae10*/  IMAD.MOV.U32 R21, RZ, RZ, R3 ;  /* 0x000000ffff157224 */ /* 0x001fe400078e0003 */
[----:B----4-:R-:W-:Y:S02]  /*8ae20*/  IMAD.MOV.U32 R20, RZ, RZ, R0 ;  /* 0x000000ffff147224 */ /* 0x010fe400078e0000 */
[----:B------:R-:W4:Y:S04]  /*8ae30*/  LDL.LU R0, [R1+0x84ac] ;  /* 0x0084ac0001007983 */ /* 0x000f280000300800 */
[----:B------:R-:W4:Y:S04]  /*8ae40*/  LDL.LU R3, [R1+0x84a8] ;  /* 0x0084a80001037983 */ /* 0x000f280000300800 */
[----:B------:R0:W-:Y:S02]  /*8ae50*/  STL.64 [R1+0x8460], R20 ;  /* 0x0084601401007387 */ /* 0x0001e40000100a00 */
[----:B0-----:R-:W-:-:S02]  /*8ae60*/  IMAD.MOV.U32 R21, RZ, RZ, R15 ;  /* 0x000000ffff157224 */ /* 0x001fc400078e000f */
[----:B------:R-:W-:-:S05]  /*8ae70*/  IMAD.MOV.U32 R20, RZ, RZ, R28 ;  /* 0x000000ffff147224 */ /* 0x000fca00078e001c */
[----:B------:R3:W-:Y:S02]  /*8ae80*/  STL.64 [R1+0x8478], R20 ;  /* 0x0084781401007387 */ /* 0x0007e40000100a00 */
[----:B---3--:R-:W-:Y:S02]  /*8ae90*/  IMAD.MOV.U32 R21, RZ, RZ, R7 ;  /* 0x000000ffff157224 */ /* 0x008fe400078e0007 */
[----:B--2---:R-:W-:-:S05]  /*8aea0*/  IMAD.MOV.U32 R20, RZ, RZ, R14 ;  /* 0x000000ffff147224 */ /* 0x004fca00078e000e */
[----:B------:R-:W-:Y:S04]  /*8aeb0*/  STL.64 [R1+0x8490], R20 ;  /* 0x0084901401007387 */ /* 0x000fe80000100a00 */
[----:B------:R-:W2:Y:S04]  /*8aec0*/  LDL.LU.64 R24, [R1+0xa60] ;  /* 0x000a600001187983 */ /* 0x000ea80000300a00 */
[----:B------:R-:W3:Y:S04]  /*8aed0*/  LDL.LU.64 R26, [R1+0xa68] ;  /* 0x000a6800011a7983 */ /* 0x000ee80000300a00 */
[----:B---3--:R-:W-:Y:S04]  /*8aee0*/  STL.64 [R1+0x8410], R26 ;  /* 0x0084101a01007387 */ /* 0x008fe80000100a00 */
[----:B--2---:R0:W-:Y:S04]  /*8aef0*/  STL.64 [R1+0x8408], R24 ;  /* 0x0084081801007387 */ /* 0x0041e80000100a00 */
[----:B0-----:R-:W2:Y:S04]  /*8af00*/  LDL.LU.64 R24, [R1+0xa80] ;  /* 0x000a800001187983 */ /* 0x001ea80000300a00 */
        /* <DEDUP_REMOVED lines=24> */
[----:B------:R-:W2:Y:S04]  /*8b090*/  LDL.LU.64 R26, [R1+0xc68] ;  /* 0x000c6800011a7983 */ /* 0x000ea80000300a00 */
        /* <DEDUP_REMOVED lines=10> */
[----:B------:R-:W-:-:S02]  /*8b140*/  IMAD.MOV.U32 R20, RZ, RZ, R6 ;  /* 0x000000ffff147224 */ /* 0x000fc400078e0006 */
[----:B------:R-:W-:-:S07]  /*8b150*/  IMAD.MOV.U32 R21, RZ, RZ, R0 ;  /* 0x000000ffff157224 */ /* 0x000fce00078e0000 */
[C---:B--2---:R-:W-:Y:S01]  /*8b160*/  HMMA.16816.F32.BF16 R20, R16.reuse, R20, R24 ;  /* 0x000000141014723c */ /* 0x044fe20000041818 */
[----:B----4-:R-:W-:Y:S04]  /*8b170*/  STL.64 [R1+0x83d8], R14 ;  /* 0x0083d80e01007387 */ /* 0x010fe80000100a00 */
[----:B---3--:R0:W-:Y:S04]  /*8b180*/  STL.64 [R1+0x83d0], R12 ;  /* 0x0083d00c01007387 */ /* 0x0081e80000100a00 */
[----:B0-----:R-:W2:Y:S04]  /*8b190*/  LDL.LU.64 R12, [R1+0xa40] ;  /* 0x000a4000010c7983 */ /* 0x001ea80000300a00 */
[----:B------:R-:W3:Y:S04]  /*8b1a0*/  LDL.LU.64 R14, [R1+0xa48] ;  /* 0x000a4800010e7983 */ /* 0x000ee80000300a00 */
[----:B---3--:R-:W-:Y:S04]  /*8b1b0*/  STL.64 [R1+0x83f0], R14 ;  /* 0x0083f00e01007387 */ /* 0x008fe80000100a00 */
[----:B--2---:R0:W-:Y:S04]  /*8b1c0*/  STL.64 [R1+0x83e8], R12 ;  /* 0x0083e80c01007387 */ /* 0x0041e80000100a00 */
[----:B0-----:R-:W2:Y:S04]  /*8b1d0*/  LDL.LU.64 R12, [R1+0xa50] ;  /* 0x000a5000010c7983 */ /* 0x001ea80000300a00 */
[----:B------:R-:W2:Y:S04]  /*8b1e0*/  LDL.LU.64 R14, [R1+0xa58] ;  /* 0x000a5800010e7983 */ /* 0x000ea80000300a00 */
[----:B------:R-:W3:Y:S04]  /*8b1f0*/  LDL.LU.64 R8, [R1+0xa00] ;  /* 0x000a000001087983 */ /* 0x000ee80000300a00 */
[----:B------:R-:W3:Y:S04]  /*8b200*/  LDL.LU.64 R10, [R1+0xa08] ;  /* 0x000a0800010a7983 */ /* 0x000ee80000300a00 */
[----:B------:R-:W4:Y:S04]  /*8b210*/  LDL.LU.64 R4, [R1+0x9e0] ;  /* 0x0009e00001047983 */ /* 0x000f280000300a00 */
[----:B------:R-:W4:Y:S04]  /*8b220*/  LDL.LU.64 R6, [R1+0x9e8] ;  /* 0x0009e80001067983 */ /* 0x000f280000300a00 */
[----:B------:R-:W2:Y:S04]  /*8b230*/  LDL.LU.64 R26, [R1+0x84a0] ;  /* 0x0084a000011a7983 */ /* 0x000ea80000300a00 */
[----:B------:R-:W2:Y:S04]  /*8b240*/  LDL.LU.64 R24, [R1+0x8498] ;  /* 0x0084980001187983 */ /* 0x000ea80000300a00 */
        /* <DEDUP_REMOVED lines=46> */
[----:B------:R-:W2:-:S15]  /*8b530*/  LDL.LU.64 R24, [R1+0x83f8] ;  /* 0x0083f80001187983 */ /* 0x000e9e0000300a00 */
[----:B------:R-:W-:-:S06]  /*8b540*/  NOP ;  /* 0x0000000000007918 */ /* 0x000fcc0000000000 */
[----:B------:R0:W-:Y:S04]  /*8b550*/  STL.64 [R1+0x250], R20 ;  /* 0x0002501401007387 */ /* 0x0001e80000100a00 */
[----:B------:R1:W-:Y:S04]  /*8b560*/  STL.64 [R1+0x258], R22 ;  /* 0x0002581601007387 */ /* 0x0003e80000100a00 */
[----:B0-----:R-:W4:Y:S04]  /*8b570*/  LDL.LU.64 R20, [R1+0x9d0] ;  /* 0x0009d00001147983 */ /* 0x001f280000300a00 */
[----:B-1----:R-:W4:Y:S01]  /*8b580*/  LDL.LU.64 R22, [R1+0x9d8] ;  /* 0x0009d80001167983 */ /* 0x002f220000300a00 */
        /* <DEDUP_REMOVED lines=31> */
[----:B------:R-:W-:Y:S04]  /*8b780*/  STL.64 [R1+0x200], R24 ;  /* 0x0002001801007387 */ /* 0x000fe80000100a00 */
[----:B------:R0:W-:Y:S04]  /*8b790*/  STL.64 [R1+0x208], R26 ;  /* 0x0002081a01007387 */ /* 0x0001e80000100a00 */
[----:B0-----:R-:W2:Y:S04]  /*8b7a0*/  LDL.LU.64 R26, [R1+0x8388] ;  /* 0x00838800011a7983 */ /* 0x001ea80000300a00 */
[----:B------:R-:W3:Y:S02]  /*8b7b0*/  LDL.LU.64 R24, [R1+0x8380] ;  /* 0x0083800001187983 */ /* 0x000ee40000300a00 */
[----:B---3--:R-:W-:-:S15]  /*8b7c0*/  HMMA.16816.F32.BF16 R8, R16, R24, R8 ;  /* 0x000000181008723c */ /* 0x008fde0000041808 */
[----:B------:R-:W-:-:S08]  /*8b7d0*/  NOP ;  /* 0x0000000000007918 */ /* 0x000fd00000000000 */
[----:B------:R-:W-:Y:S04]  /*8b7e0*/  STL.64 [R1+0x1f0], R8 ;  /* 0x0001f00801007387 */ /* 0x000fe80000100a00 */
[----:B------:R0:W-:Y:S04]  /*8b7f0*/  STL.64 [R1+0x1f8], R10 ;  /* 0x0001f80a01007387 */ /* 0x0001e80000100a00 */
[----:B0-----:R-:W3:Y:S04]  /*8b800*/  LDL.LU.64 R10, [R1+0x8378] ;  /* 0x00837800010a7983 */ /* 0x001ee80000300a00 */
[----:B------:R-:W4:Y:S02]  /*8b810*/  LDL.LU.64 R8, [R1+0x8370] ;  /* 0x0083700001087983 */ /* 0x000f240000300a00 */
[----:B----4-:R-:W-:-:S15]  /*8b820*/  HMMA.16816.F32.BF16 R4, R16, R8, R4 ;  /* 0x000000081004723c */ /* 0x010fde0000041804 */
[----:B------:R-:W-:-:S09]  /*8b830*/  NOP ;  /* 0x0000000000007918 */ /* 0x000fd20000000000 */
[----:B------:R-:W-:Y:S02]  /*8b840*/  IMAD.MOV.U32 R24, RZ, RZ, R4 ;  /* 0x000000ffff187224 */ /* 0x000fe400078e0004 */
[----:B------:R-:W-:Y:S02]  /*8b850*/  IMAD.MOV.U32 R9, RZ, RZ, R5 ;  /* 0x000000ffff097224 */ /* 0x000fe400078e0005 */
[----:B------:R-:W4:Y:S01]  /*8b860*/  LDL.LU.64 R4, [R1+0x8368] ;  /* 0x0083680001047983 */ /* 0x000f220000300a00 */
[----:B------:R-:W-:Y:S02]  /*8b870*/  IMAD.MOV.U32 R8, RZ, RZ, R6 ;  /* 0x000000ffff087224 */ /* 0x000fe400078e0006 */
[----:B------:R-:W-:Y:S01]  /*8b880*/  IMAD.MOV.U32 R0, RZ, RZ, R7 ;  /* 0x000000ffff007224 */ /* 0x000fe200078e0007 */
[----:B--2---:R-:W-:Y:S04]  /*8b890*/  STL.64 [R1+0x81a8], R26 ;  /* 0x0081a81a01007387 */ /* 0x004fe80000100a00 */
[----:B------:R-:W-:Y:S04]  /*8b8a0*/  STL [R1+0x81a0], R24 ;  /* 0x0081a01801007387 */ /* 0x000fe80000100800 */
[----:B---3--:R-:W-:Y:S04]  /*8b8b0*/  STL.64 [R1+0x8178], R10 ;  /* 0x0081780a01007387 */ /* 0x008fe80000100a00 */
[----:B------:R-:W-:Y:S04]  /*8b8c0*/  STL.64 [R1+0x8170], R8 ;  /* 0x0081700801007387 */ /* 0x000fe80000100a00 */
[----:B------:R-:W-:Y:S01]  /*8b8d0*/  STL [R1+0x7b40], R0 ;  /* 0x007b400001007387 */ /* 0x000fe20000100800 */
[----:B----4-:R-:W-:-:S15]  /*8b8e0*/  HMMA.16816.F32.BF16 R4, R16, R4, R20 ;  /* 0x000000041004723c */ /* 0x010fde0000041814 */
[----:B------:R-:W-:-:S08]  /*8b8f0*/  NOP ;  /* 0x0000000000007918 */ /* 0x000fd00000000000 */
[----:B------:R0:W-:Y:S01]  /*8b900*/  STL.64 [R1+0x1d0], R4 ;  /* 0x0001d00401007387 */ /* 0x0001e20000100a00 */
[----:B------:R-:W-:Y:S02]  /*8b910*/  IMAD.MOV.U32 R29, RZ, RZ, R6 ;  /* 0x000000ffff1d7224 */ /* 0x000fe400078e0006 */
[----:B------:R-:W-:Y:S02]  /*8b920*/  IMAD.MOV.U32 R28, RZ, RZ, R7 ;  /* 0x000000ffff1c7224 */ /* 0x000fe400078e0007 */
[----:B------:R-:W2:Y:S04]  /*8b930*/  LDL.64 R6, [R1+0x188] ;  /* 0x0001880001067983 */ /* 0x000ea80000100a00 */
[----:B--2---:R1:W-:Y:S04]  /*8b940*/  STL.64 [R1+0x8308], R6 ;  /* 0x0083080601007387 */ /* 0x0043e80000100a00 */
[----:B0-----:R-:W2:Y:S04]  /*8b950*/  LDL.LU R4, [R1+0x970] ;  /* 0x0009700001047983 */ /* 0x001ea80000300800 */
[----:B------:R-:W2:Y:S04]  /*8b960*/  LDL.LU R5, [R1+0x974] ;  /* 0x0009740001057983 */ /* 0x000ea80000300800 */
[----:B-1----:R-:W3:Y:S04]  /*8b970*/  LDL.LU R6, [R1+0x978] ;  /* 0x0009780001067983 */ /* 0x002ee80000300800 */
[----:B------:R-:W3:Y:S04]  /*8b980*/  LDL.LU R7, [R1+0x97c] ;  /* 0x00097c0001077983 */ /* 0x000ee80000300800 */
[----:B------:R-:W4:Y:S04]  /*8b990*/  LDL.LU.64 R20, [R1+0x9b0] ;  /* 0x0009b00001147983 */ /* 0x000f280000300a00 */
[----:B------:R-:W2:Y:S04]  /*8b9a0*/  LDL.LU.64 R22, [R1+0x9b8] ;  /* 0x0009b80001167983 */ /* 0x000ea80000300a00 */
[----:B--2---:R-:W-:Y:S04]  /*8b9b0*/  STL.64 [R1+0x8350], R22 ;  /* 0x0083501601007387 */ /* 0x004fe80000100a00 */
[----:B----4-:R-:W-:Y:S04]  /*8b9c0*/  STL.64 [R1+0x8348], R20 ;  /* 0x0083481401007387 */ /* 0x010fe80000100a00 */
[----:B---3--:R0:W-:Y:S04]  /*8b9d0*/  STL.64 [R1+0x8328], R6 ;  /* 0x0083280601007387 */ /* 0x0081e80000100a00 */
[----:B------:R1:W-:Y:S04]  /*8b9e0*/  STL.64 [R1+0x8320], R4 ;  /* 0x0083200401007387 */ /* 0x0003e80000100a00 */
[----:B0-----:R-:W2:Y:S01]  /*8b9f0*/  LDL.64 R6, [R1+0x1a8] ;  /* 0x0001a80001067983 */ /* 0x001ea20000100a00 */
[----:B------:R-:W-:-:S03]  /*8ba00*/  IMAD.MOV.U32 R9, RZ, RZ, R3 ;  /* 0x000000ffff097224 */ /* 0x000fc600078e0003 */
[----:B--2---:R0:W-:Y:S04]  /*8ba10*/  STL.64 [R1+0x8358], R6 ;  /* 0x0083580601007387 */ /* 0x0041e80000100a00 */
[----:B-1----:R-:W2:Y:S04]  /*8ba20*/  LDL.LU.64 R4, [R1+0x9c0] ;  /* 0x0009c00001047983 */ /* 0x002ea80000300a00 */
[----:B0-----:R-:W2:Y:S04]  /*8ba30*/  LDL.LU.64 R6, [R1+0x9c8] ;  /* 0x0009c80001067983 */ /* 0x001ea80000300a00 */
[----:B------:R-:W3:Y:S04]  /*8ba40*/  LDL.LU R8, [R1+0x950] ;  /* 0x0009500001087983 */ /* 0x000ee80000300800 */
[----:B------:R-:W4:Y:S04]  /*8ba50*/  LDL.LU R3, [R1+0x8364] ;  /* 0x0083640001037983 */ /* 0x000f280000300800 */
[----:B------:R-:W3:Y:S04]  /*8ba60*/  LDL.LU R10, [R1+0x958] ;  /* 0x00095800010a7983 */ /* 0x000ee80000300800 */
[----:B------:R-:W3:Y:S01]  /*8ba70*/  LDL.LU R11, [R1+0x95c] ;  /* 0x00095c00010b7983 */ /* 0x000ee20000300800 */
[----:B------:R-:W-:-:S02]  /*8ba80*/  IMAD.MOV.U32 R20, RZ, RZ, R13 ;  /* 0x000000ffff147224 */ /* 0x000fc400078e000d */
[----:B------:R-:W-:Y:S02]  /*8ba90*/  IMAD.MOV.U32 R21, RZ, RZ, R12 ;  /* 0x000000ffff157224 */ /* 0x000fe400078e000c */
[----:B----4-:R-:W0:Y:S05]  /*8baa0*/  LDSM.16.MT88.4 R12, [R3+UR4+0x20800] ;  /* 0x02080004030c783b */ /* 0x010e2a0008004200 */
[----:B--2---:R-:W-:Y:S01]  /*8bab0*/  HMMA.16816.F32.BF16 R20, R16, R20, R4 ;  /* 0x000000141014723c */ /* 0x004fe20000041804 */
[----:B---3--:R1:W-:Y:S04]  /*8bac0*/  STL.64 [R1+0x8318], R10 ;  /* 0x0083180a01007387 */ /* 0x0083e80000100a00 */
[----:B------:R-:W-:Y:S04]  /*8bad0*/  STL.64 [R1+0x8310], R8 ;  /* 0x0083100801007387 */ /* 0x000fe80000100a00 */
[----:B------:R-:W2:Y:S04]  /*8bae0*/  LDL.64 R26, [R1+0x178] ;  /* 0x00017800011a7983 */ /* 0x000ea80000100a00 */
[----:B-1----:R-:W3:Y:S04]  /*8baf0*/  LDL.64 R10, [R1+0x198] ;  /* 0x00019800010a7983 */ /* 0x002ee80000100a00 */
[----:B------:R-:W-:Y:S04]  /*8bb00*/  STL [R1+0x7b48], R28 ;  /* 0x007b481c01007387 */ /* 0x000fe80000100800 */
[----:B------:R-:W-:Y:S04]  /*8bb10*/  STL [R1+0x7b44], R29 ;  /* 0x007b441d01007387 */ /* 0x000fe80000100800 */
[----:B0-----:R-:W-:Y:S04]  /*8bb20*/  STL.64 [R1+0x80f0], R14 ;  /* 0x0080f00e01007387 */ /* 0x001fe80000100a00 */
[----:B------:R0:W-:Y:S04]  /*8bb30*/  STL.64 [R1+0x80e8], R12 ;  /* 0x0080e80c01007387 */ /* 0x0001e80000100a00 */
[----:B0-----:R-:W4:Y:S01]  /*8bb40*/  LDL.LU R12, [R1+0x1b0] ;  /* 0x0001b000010c7983 */ /* 0x001f220000300800 */
[----:B------:R-:W-:-:S03]  /*8bb50*/  IMAD.MOV.U32 R13, RZ, RZ, R2 ;  /* 0x000000ffff0d7224 */ /* 0x000fc600078e0002 */
[----:B------:R-:W2:Y:S04]  /*8bb60*/  LDL.LU R2, [R1+0x8360] ;  /* 0x0083600001027983 */ /* 0x000ea80000300800 */
[----:B------:R-:W3:Y:S04]  /*8bb70*/  LDL R14, [R1+0x1b8] ;  /* 0x0001b800010e7983 */ /* 0x000ee80000100800 */
[----:B------:R-:W3:Y:S04]  /*8bb80*/  LDL R15, [R1+0x1bc] ;  /* 0x0001bc00010f7983 */ /* 0x000ee80000100800 */
[----:B------:R-:W-:Y:S04]  /*8bb90*/  STL [R1+0x78bc], R3 ;  /* 0x0078bc0301007387 */ /* 0x000fe80000100800 */
[----:B------:R-:W3:Y:S04]  /*8bba0*/  LDL.LU.64 R6, [R1+0x8358] ;  /* 0x0083580001067983 */ /* 0x000ee80000300a00 */
[----:B------:R-:W-:Y:S04]  /*8bbb0*/  STL.64 [R1+0x9d0], R20 ;  /* 0x0009d01401007387 */ /* 0x000fe80000100a00 */
[----:B------:R0:W-:Y:S04]  /*8bbc0*/  STL.64 [R1+0x9d8], R22 ;  /* 0x0009d81601007387 */ /* 0x0001e80000100a00 */
[----:B0-----:R-:W4:Y:S04]  /*8bbd0*/  LDL.LU.64 R22, [R1+0x8350] ;  /* 0x0083500001167983 */ /* 0x001f280000300a00 */
[----:B------:R-:W4:Y:S02]  /*8bbe0*/  LDL.LU.64 R20, [R1+0x8348] ;  /* 0x0083480001147983 */ /* 0x000f240000300a00 */
[----:B----4-:R-:W-:Y:S02]  /*8bbf0*/  HMMA.16816.F32.BF16 R16, R16, R12, R20 ;  /* 0x0000000c1010723c */ /* 0x010fe40000041814 */
[----:B------:R-:W4:Y:S04]  /*8bc00*/  LDL.LU.64 R22, [R1+0x8340] ;  /* 0x0083400001167983 */ /* 0x000f280000300a00 */
[----:B------:R-:W4:-:S15]  /*8bc10*/  LDL.LU.64 R20, [R1+0x8338] ;  /* 0x0083380001147983 */ /* 0x000f1e0000300a00 */
[----:B------:R-:W-:-:S02]  /*8bc20*/  NOP ;  /* 0x0000000000007918 */ /* 0x000fc40000000000 */
[----:B------:R0:W-:Y:S04]  /*8bc30*/  STL.64 [R1+0x9b0], R16 ;  /* 0x0009b01001007387 */ /* 0x0001e80000100a00 */
[----:B------:R1:W-:Y:S04]  /*8bc40*/  STL.64 [R1+0x9b8], R18 ;  /* 0x0009b81201007387 */ /* 0x0003e80000100a00 */
[----:B0-----:R-:W4:Y:S01]  /*8bc50*/  LDL.LU R16, [R1+0x960] ;  /* 0x0009600001107983 */ /* 0x001f220000300800 */
[----:B--2---:R-:W-:-:S03]  /*8bc60*/  IMAD.MOV.U32 R17, RZ, RZ, R2 ;  /* 0x000000ffff117224 */ /* 0x004fc600078e0002 */
[----:B------:R-:W2:Y:S04]  /*8bc70*/  LDL.LU R2, [R1+0x8330] ;  /* 0x0083300001027983 */ /* 0x000ea80000300800 */
[----:B-1----:R-:W4:Y:S04]  /*8bc80*/  LDL.LU R18, [R1+0x968] ;  /* 0x0009680001127983 */ /* 0x002f280000300800 */
[----:B------:R-:W4:Y:S04]  /*8bc90*/  LDL.LU R19, [R1+0x96c] ;  /* 0x00096c0001137983 */ /* 0x000f280000300800 */
[----:B---3--:R0:W-:Y:S04]  /*8bca0*/  STL.64 [R1+0x8100], R14 ;  /* 0x0081000e01007387 */ /* 0x0081e80000100a00 */
[----:B------:R-:W4:Y:S04]  /*8bcb0*/  LDL.LU R12, [R1+0x980] ;  /* 0x00098000010c7983 */ /* 0x000f280000300800 */
[----:B------:R-:W4:Y:S04]  /*8bcc0*/  LDL.LU R13, [R1+0x984] ;  /* 0x00098400010d7983 */ /* 0x000f280000300800 */
[----:B0-----:R-:W4:Y:S01]  /*8bcd0*/  LDL.LU R14, [R1+0x988] ;  /* 0x00098800010e7983 */ /* 0x001f220000300800 */
[----:B------:R-:W-:-:S02]  /*8bce0*/  IMAD.MOV.U32 R0, RZ, RZ, R7 ;  /* 0x000000ffff007224 */ /* 0x000fc400078e0007 */
[----:B--2---:R-:W-:-:S07]  /*8bcf0*/  IMAD.MOV.U32 R15, RZ, RZ, R2 ;  /* 0x000000ffff0f7224 */ /* 0x004fce00078e0002 */
[----:B----4-:R-:W-:-:S15]  /*8bd00*/  HMMA.16816.F32.BF16 R12, R20, R6, R12 ;  /* 0x00000006140c723c */ /* 0x010fde000004180c */
[----:B------:R-:W-:-:S08]  /*8bd10*/  NOP ;  /* 0x0000000000007918 */ /* 0x000fd00000000000 */
[----:B------:R0:W-:Y:S04]  /*8bd20*/  STL.64 [R1+0x980], R12 ;  /* 0x0009800c01007387 */ /* 0x0001e80000100a00 */
[----:B------:R1:W-:Y:S01]  /*8bd30*/  STL.64 [R1+0x988], R14 ;  /* 0x0009880e01007387 */ /* 0x0003e20000100a00 */
[----:B0-----:R-:W-:-:S03]  /*8bd40*/  IMAD.MOV.U32 R12, RZ, RZ, R6 ;  /* 0x000000ffff0c7224 */ /* 0x001fc600078e0006 */
[----:B------:R-:W2:Y:S04]  /*8bd50*/  LDL.LU.64 R6, [R1+0x8328] ;  /* 0x0083280001067983 */ /* 0x000ea80000300a00 */
[----:B------:R-:W2:Y:S01]  /*8bd60*/  LDL.LU.64 R4, [R1+0x8320] ;  /* 0x0083200001047983 */ /* 0x000ea20000300a00 */
[----:B-1----:R-:W-:Y:S02]  /*8bd70*/  IMAD.MOV.U32 R14, RZ, RZ, R10 ;  /* 0x000000ffff0e7224 */ /* 0x002fe400078e000a */
[----:B------:R-:W-:Y:S01]  /*8bd80*/  IMAD.MOV.U32 R13, RZ, RZ, R11 ;  /* 0x000000ffff0d7224 */ /* 0x000fe200078e000b */
[----:B------:R-:W-:Y:S04]  /*8bd90*/  STL [R1+0x8144], R0 ;  /* 0x0081440001007387 */ /* 0x000fe80000100800 */
[----:B------:R-:W-:Y:S01]  /*8bda0*/  STL [R1+0x8140], R12 ;  /* 0x0081400c01007387 */ /* 0x000fe20000100800 */
[----:B--2---:R-:W-:Y:S03]  /*8bdb0*/  HMMA.16816.F32.BF16 R4, R20, R10, R4 ;  /* 0x0000000a1404723c */ /* 0x004fe60000041804 */
[----:B------:R-:W2:Y:S04]  /*8bdc0*/  LDL.LU.64 R10, [R1+0x8318] ;  /* 0x00831800010a7983 */ /* 0x000ea80000300a00 */
[----:B------:R-:W2:-:S15]  /*8bdd0*/  LDL.LU.64 R8, [R1+0x8310] ;  /* 0x0083100001087983 */ /* 0x000e9e0000300a00 */
[----:B------:R-:W-:-:S01]  /*8bde0*/  NOP ;  /* 0x0000000000007918 */ /* 0x000fc20000000000 */
[----:B------:R-:W-:Y:S01]  /*8bdf0*/  STL.64 [R1+0x970], R4 ;  /* 0x0009700401007387 */ /* 0x000fe20000100a00 */
[----:B------:R-:W-:-:S03]  /*8be00*/  IMAD.MOV.U32 R2, RZ, RZ, R7 ;  /* 0x000000ffff027224 */ /* 0x000fc600078e0007 */
[----:B------:R0:W-:Y:S04]  /*8be10*/  STL [R1+0x978], R6 ;  /* 0x0009780601007387 */ /* 0x0001e80000100800 */
[----:B0-----:R-:W3:Y:S04]  /*8be20*/  LDL.LU.64 R6, [R1+0x8308] ;  /* 0x0083080001067983 */ /* 0x001ee80000300a00 */
[----:B------:R-:W-:Y:S04]  /*8be30*/  STL [R1+0x814c], R13 ;  /* 0x00814c0d01007387 */ /* 0x000fe80000100800 */
[----:B------:R-:W-:Y:S04]  /*8be40*/  STL [R1+0x8148], R14 ;  /* 0x0081480e01007387 */ /* 0x000fe80000100800 */
[----:B------:R0:W-:Y:S01]  /*8be50*/  STL [R1+0x78b8], R2 ;  /* 0x0078b80201007387 */ /* 0x0001e20000100800 */
[----:B---3--:R-:W-:Y:S06]  /*8be60*/  HMMA.16816.F32.BF16 R16, R20, R6, R16 ;  /* 0x000000061410723c */ /* 0x008fec0000041810 */
[----:B------:R-:W-:-:S02]  /*8be70*/  IMAD.MOV.U32 R15, RZ, RZ, R6 ;  /* 0x000000ffff0f7224 */ /* 0x000fc400078e0006 */
[----:B0-----:R-:W-:Y:S02]  /*8be80*/  IMAD.MOV.U32 R2, RZ, RZ, R7 ;  /* 0x000000ffff027224 */ /* 0x001fe400078e0007 */
[----:B--2---:R-:W-:-:S13]  /*8be90*/  HMMA.16816.F32.BF16 R4, R20, R26, R8 ;  /* 0x0000001a1404723c */ /* 0x004fda0000041808 */
[----:B------:R-:W-:Y:S04]  /*8bea0*/  STL.64 [R1+0x960], R16 ;  /* 0x0009601001007387 */ /* 0x000fe80000100a00 */
[----:B------:R-:W-:Y:S04]  /*8beb0*/  STL.64 [R1+0x968], R18 ;  /* 0x0009681201007387 */ /* 0x000fe80000100a00 */
[----:B------:R-:W-:Y:S04]  /*8bec0*/  STL [R1+0x8154], R2 ;  /* 0x0081540201007387 */ /* 0x000fe80000100800 */
[----:B------:R-:W-:Y:S04]  /*8bed0*/  STL [R1+0x8150], R15 ;  /* 0x0081500f01007387 */ /* 0x000fe80000100800 */
[----:B------:R0:W-:Y:S04]  /*8bee0*/  STL [R1+0x950], R4 ;  /* 0x0009500401007387 */ /* 0x0001e80000100800 */
[----:B------:R1:W-:Y:S04]  /*8bef0*/  STL.64 [R1+0x958], R6 ;  /* 0x0009580601007387 */ /* 0x0003e80000100a00 */
[----:B------:R-:W2:Y:S01]  /*8bf00*/  LDL.LU R8, [R1+0x8c0] ;  /* 0x0008c00001087983 */ /* 0x000ea20000300800 */
[----:B------:R-:W-:-:S03]  /*8bf10*/  IMAD.MOV.U32 R3, RZ, RZ, R5 ;  /* 0x000000ffff037224 */ /* 0x000fc600078e0005 */
[----:B------:R-:W2:Y:S04]  /*8bf20*/  LDL.LU R9, [R1+0x8c4] ;  /* 0x0008c40001097983 */ /* 0x000ea80000300800 */
[----:B------:R-:W3:Y:S04]  /*8bf30*/  LDL.LU R10, [R1+0x8c8] ;  /* 0x0008c800010a7983 */ /* 0x000ee80000300800 */
[----:B------:R-:W3:Y:S04]  /*8bf40*/  LDL.LU R11, [R1+0x8cc] ;  /* 0x0008cc00010b7983 */ /* 0x000ee80000300800 */
[----:B0-----:R-:W4:Y:S04]  /*8bf50*/  LDL.LU R4, [R1+0x930] ;  /* 0x0009300001047983 */ /* 0x001f280000300800 */
[----:B------:R-:W4:Y:S04]  /*8bf60*/  LDL.LU R5, [R1+0x934] ;  /* 0x0009340001057983 */ /* 0x000f280000300800 */
[----:B-1----:R-:W2:Y:S04]  /*8bf70*/  LDL.LU R6, [R1+0x938] ;  /* 0x0009380001067983 */ /* 0x002ea80000300800 */
[----:B------:R-:W2:Y:S04]  /*8bf80*/  LDL.LU R7, [R1+0x93c] ;  /* 0x00093c0001077983 */ /* 0x000ea80000300800 */
[----:B--2---:R0:W-:Y:S04]  /*8bf90*/  STL.64 [R1+0x8300], R6 ;  /* 0x0083000601007387 */ /* 0x0041e80000100a00 */
[----:B----4-:R-:W-:Y:S04]  /*8bfa0*/  STL.64 [R1+0x82f8], R4 ;  /* 0x0082f80401007387 */ /* 0x010fe80000100a00 */
[----:B------:R-:W2:Y:S04]  /*8bfb0*/  LDL.64 R14, [R1+0x148] ;  /* 0x00014800010e7983 */ /* 0x000ea80000100a00 */
[----:B0-----:R-:W4:Y:S04]  /*8bfc0*/  LDL.64 R6, [R1+0x168] ;  /* 0x0001680001067983 */ /* 0x001f280000100a00 */
[----:B--2---:R0:W-:Y:S04]  /*8bfd0*/  STL.64 [R1+0x82f0], R14 ;  /* 0x0082f00e01007387 */ /* 0x0041e80000100a00 */
[----:B0-----:R-:W2:Y:S04]  /*8bfe0*/  LDL.64 R14, [R1+0x158] ;  /* 0x00015800010e7983 */ /* 0x001ea80000100a00 */
[----:B---3--:R0:W-:Y:S04]  /*8bff0*/  STL.64 [R1+0x82b0], R10 ;  /* 0x0082b00a01007387 */ /* 0x0081e80000100a00 */
[----:B------:R-:W-:Y:S04]  /*8c000*/  STL.64 [R1+0x82a8], R8 ;  /* 0x0082a80801007387 */ /* 0x000fe80000100a00 */
[----:B0-----:R-:W3:Y:S04]  /*8c010*/  LDL.64 R10, [R1+0x108] ;  /* 0x00010800010a7983 */ /* 0x001ee80000100a00 */
[----:B---3--:R0:W-:Y:S04]  /*8c020*/  STL.64 [R1+0x82b8], R10 ;  /* 0x0082b80a01007387 */ /* 0x0081e80000100a00 */
[----:B0-----:R-:W3:Y:S04]  /*8c030*/  LDL.64 R10, [R1+0x118] ;  /* 0x00011800010a7983 */ /* 0x001ee80000100a00 */
[----:B---3--:R0:W-:Y:S04]  /*8c040*/  STL.64 [R1+0x82c0], R10 ;  /* 0x0082c00a01007387 */ /* 0x0081e80000100a00 */
[----:B0-----:R-:W3:Y:S04]  /*8c050*/  LDL.64 R10, [R1+0x128] ;  /* 0x00012800010a7983 */ /* 0x001ee80000100a00 */
[----:B---3--:R0:W-:Y:S04]  /*8c060*/  STL.64 [R1+0x82d0], R10 ;  /* 0x0082d00a01007387 */ /* 0x0081e80000100a00 */
[----:B0-----:R-:W3:Y:S01]  /*8c070*/  LDL.64 R10, [R1+0x138] ;  /* 0x00013800010a7983 */ /* 0x001ee20000100a00 */
[----:B------:R-:W-:-:S02]  /*8c080*/  IMAD.MOV.U32 R17, RZ, RZ, R26 ;  /* 0x000000ffff117224 */ /* 0x000fc400078e001a */
[----:B------:R-:W-:Y:S01]  /*8c090*/  IMAD.MOV.U32 R16, RZ, RZ, R27 ;  /* 0x000000ffff107224 */ /* 0x000fe200078e001b */
[----:B---3--:R0:W-:Y:S04]  /*8c0a0*/  STL.64 [R1+0x82e8], R10 ;  /* 0x0082e80a01007387 */ /* 0x0081e80000100a00 */
[----:B------:R-:W3:Y:S04]  /*8c0b0*/  LDL.LU R8, [R1+0x920] ;  /* 0x0009200001087983 */ /* 0x000ee80000300800 */
[----:B------:R-:W3:Y:S04]  /*8c0c0*/  LDL.LU R9, [R1+0x924] ;  /* 0x0009240001097983 */ /* 0x000ee80000300800 */
[----:B0-----:R-:W3:Y:S04]  /*8c0d0*/  LDL.LU R10, [R1+0x928] ;  /* 0x00092800010a7983 */ /* 0x001ee80000300800 */
[----:B------:R-:W3:Y:S04]  /*8c0e0*/  LDL.LU R11, [R1+0x92c] ;  /* 0x00092c00010b7983 */ /* 0x000ee80000300800 */
[----:B------:R-:W4:Y:S04]  /*8c0f0*/  LDL.64 R26, [R1+0xe8] ;  /* 0x0000e800011a7983 */ /* 0x000f280000100a00 */
[----:B----4-:R0:W-:Y:S04]  /*8c100*/  STL.64 [R1+0x82c8], R26 ;  /* 0x0082c81a01007387 */ /* 0x0101e80000100a00 */
[----:B------:R-:W4:Y:S04]  /*8c110*/  LDL.LU R24, [R1+0x900] ;  /* 0x0009000001187983 */ /* 0x000f280000300800 */
[----:B------:R-:W4:Y:S04]  /*8c120*/  LDL.LU R25, [R1+0x904] ;  /* 0x0009040001197983 */ /* 0x000f280000300800 */
[----:B0-----:R-:W2:Y:S04]  /*8c130*/  LDL.LU R26, [R1+0x908] ;  /* 0x00090800011a7983 */ /* 0x001ea80000300800 */
[----:B------:R-:W2:Y:S04]  /*8c140*/  LDL.LU R27, [R1+0x90c] ;  /* 0x00090c00011b7983 */ /* 0x000ea80000300800 */
[----:B--2---:R-:W-:Y:S04]  /*8c150*/  STL.64 [R1+0x82e0], R26 ;  /* 0x0082e01a01007387 */ /* 0x004fe80000100a00 */
[----:B----4-:R0:W-:Y:S04]  /*8c160*/  STL.64 [R1+0x82d8], R24 ;  /* 0x0082d81801007387 */ /* 0x0101e80000100a00 */
[----:B0-----:R-:W2:Y:S04]  /*8c170*/  LDL.LU R24, [R1+0x910] ;  /* 0x0009100001187983 */ /* 0x001ea80000300800 */
[----:B------:R-:W2:Y:S04]  /*8c180*/  LDL.LU R25, [R1+0x914] ;  /* 0x0009140001197983 */ /* 0x000ea80000300800 */
[----:B------:R-:W2:Y:S04]  /*8c190*/  LDL.LU R26, [R1+0x918] ;  /* 0x00091800011a7983 */ /* 0x000ea80000300800 */
[----:B------:R-:W2:Y:S04]  /*8c1a0*/  LDL.LU R27, [R1+0x91c] ;  /* 0x00091c00011b7983 */ /* 0x000ea80000300800 */
[----:B------:R0:W-:Y:S04]  /*8c1b0*/  STL [R1+0x815c], R16 ;  /* 0x00815c1001007387 */ /* 0x0001e80000100800 */
[----:B------:R1:W-:Y:S04]  /*8c1c0*/  STL [R1+0x8158], R17 ;  /* 0x0081581101007387 */ /* 0x0003e80000100800 */
[----:B0-----:R-:W4:Y:S04]  /*8c1d0*/  LDL.LU R16, [R1+0x940] ;  /* 0x0009400001107983 */ /* 0x001f280000300800 */
[----:B-1----:R-:W4:Y:S04]  /*8c1e0*/  LDL.LU R17, [R1+0x944] ;  /* 0x0009440001117983 */ /* 0x002f280000300800 */
[----:B------:R-:W4:Y:S04]  /*8c1f0*/  LDL.LU R18, [R1+0x948] ;  /* 0x0009480001127983 */ /* 0x000f280000300800 */
[----:B------:R-:W4:Y:S04]  /*8c200*/  LDL.LU R19, [R1+0x94c] ;  /* 0x00094c0001137983 */ /* 0x000f280000300800 */
[----:B------:R-:W-:Y:S01]  /*8c210*/  STL [R1+0x7b4c], R3 ;  /* 0x007b4c0301007387 */ /* 0x000fe20000100800 */
[----:B----4-:R-:W-:-:S15]  /*8c220*/  HMMA.16816.F32.BF16 R16, R20, R6, R16 ;  /* 0x000000061410723c */ /* 0x010fde0000041810 */
[----:B------:R-:W-:-:S08]  /*8c230*/  NOP ;  /* 0x0000000000007918 */ /* 0x000fd00000000000 */
[----:B------:R-:W-:Y:S04]  /*8c240*/  STL.64 [R1+0x940], R16 ;  /* 0x0009401001007387 */ /* 0x000fe80000100a00 */
[----:B------:R0:W-:Y:S02]  /*8c250*/  STL.64 [R1+0x948], R18 ;  /* 0x0009481201007387 */ /* 0x0001e40000100a00 */
[----:B0-----:R-:W-:Y:S02]  /*8c260*/  IMAD.MOV.U32 R19, RZ, RZ, R6 ;  /* 0x000000ffff137224 */ /* 0x001fe400078e0006 */
[----:B------:R-:W-:Y:S02]  /*8c270*/  IMAD.MOV.U32 R18, RZ, RZ, R7 ;  /* 0x000000ffff127224 */ /* 0x000fe400078e0007 */
[----:B------:R-:W4:Y:S04]  /*8c280*/  LDL.LU.64 R6, [R1+0x8300] ;  /* 0x0083000001067983 */ /* 0x000f280000300a00 */
[----:B------:R-:W4:Y:S04]  /*8c290*/  LDL.LU.64 R4, [R1+0x82f8] ;  /* 0x0082f80001047983 */ /* 0x000f280000300a00 */
[----:B------:R0:W-:Y:S04]  /*8c2a0*/  STL [R1+0x8164], R18 ;  /* 0x0081641201007387 */ /* 0x0001e80000100800 */
[----:B------:R1:W-:Y:S04]  /*8c2b0*/  STL [R1+0x8160], R19 ;  /* 0x0081601301007387 */ /* 0x0003e80000100800 */
[----:B------:R-:W2:Y:S04]  /*8c2c0*/  LDL.LU R16, [R1+0x8f0] ;  /* 0x0008f00001107983 */ /* 0x000ea80000300800 */
[----:B------:R-:W2:Y:S04]  /*8c2d0*/  LDL.LU R17, [R1+0x8f4] ;  /* 0x0008f40001117983 */ /* 0x000ea80000300800 */
[----:B0-----:R-:W2:Y:S04]  /*8c2e0*/  LDL.LU R18, [R1+0x8f8] ;  /* 0x0008f80001127983 */ /* 0x001ea80000300800 */
[----:B-1----:R-:W2:Y:S01]  /*8c2f0*/  LDL.LU R19, [R1+0x8fc] ;  /* 0x0008fc0001137983 */ /* 0x002ea20000300800 */
[----:B----4-:R-:W-:-:S15]  /*8c300*/  HMMA.16816.F32.BF16 R4, R20, R14, R4 ;  /* 0x0000000e1404723c */ /* 0x010fde0000041804 */
[----:B------:R-:W-:-:S08]  /*8c310*/  NOP ;  /* 0x0000000000007918 */ /* 0x000fd00000000000 */
[----:B------:R-:W-:Y:S04]  /*8c320*/  STL.64 [R1+0x930], R4 ;  /* 0x0009300401007387 */ /* 0x000fe80000100a00 */
[----:B------:R0:W-:Y:S02]  /*8c330*/  STL.64 [R1+0x938], R6 ;  /* 0x0009380601007387 */ /* 0x0001e40000100a00 */
[----:B0-----:R-:W-:Y:S02]  /*8c340*/  IMAD.MOV.U32 R7, RZ, RZ, R14 ;  /* 0x000000ffff077224 */ /* 0x001fe400078e000e */
[----:B------:R-:W-:Y:S02]  /*8c350*/  IMAD.MOV.U32 R6, RZ, RZ, R15 ;  /* 0x000000ffff067224 */ /* 0x000fe400078e000f */
[----:B------:R-:W3:Y:S04]  /*8c360*/  LDL.LU.64 R14, [R1+0x82f0] ;  /* 0x0082f000010e7983 */ /* 0x000ee80000300a00 */
[----:B------:R0:W-:Y:S04]  /*8c370*/  STL [R1+0x816c], R6 ;  /* 0x00816c0601007387 */ /* 0x0001e80000100800 */
[----:B------:R1:W-:Y:S04]  /*8c380*/  STL [R1+0x8168], R7 ;  /* 0x0081680701007387 */ /* 0x0003e80000100800 */
[----:B------:R-:W4:Y:S04]  /*8c390*/  LDL.LU R4, [R1+0x8e0] ;  /* 0x0008e00001047983 */ /* 0x000f280000300800 */
[----:B------:R-:W4:Y:S04]  /*8c3a0*/  LDL.LU R5, [R1+0x8e4] ;  /* 0x0008e40001057983 */ /* 0x000f280000300800 */
[----:B0-----:R-:W4:Y:S04]  /*8c3b0*/  LDL.LU R6, [R1+0x8e8] ;  /* 0x0008e80001067983 */ /* 0x001f280000300800 */
[----:B-1----:R-:W4:Y:S01]  /*8c3c0*/  LDL.LU R7, [R1+0x8ec] ;  /* 0x0008ec0001077983 */ /* 0x002f220000300800 */
[----:B---3--:R-:W-:-:S15]  /*8c3d0*/  HMMA.16816.F32.BF16 R8, R20, R14, R8 ;  /* 0x0000000e1408723c */ /* 0x008fde0000041808 */
[----:B------:R-:W-:-:S08]  /*8c3e0*/  NOP ;  /* 0x0000000000007918 */ /* 0x000fd00000000000 */
[----:B------:R-:W-:Y:S04]  /*8c3f0*/  STL.64 [R1+0x920], R8 ;  /* 0x0009200801007387 */ /* 0x000fe80000100a00 */
[----:B------:R0:W-:Y:S04]  /*8c400*/  STL.64 [R1+0x928], R10 ;  /* 0x0009280a01007387 */ /* 0x0001e80000100a00 */
[----:B0-----:R-:W2:Y:S01]  /*8c410*/  LDL.LU.64 R10, [R1+0x82e8] ;  /* 0x0082e800010a7983 */ /* 0x001ea20000300a00 */
[----:B------:R-:W-:Y:S01]  /*8c420*/  IMAD.MOV.U32 R0, RZ, RZ, R14 ;  /* 0x000000ffff007224 */ /* 0x000fe200078e000e */
[----:B--2---:R-:W-:Y:S06]  /*8c430*/  HMMA.16816.F32.BF16 R24, R20, R10, R24 ;  /* 0x0000000a1418723c */ /* 0x004fec0000041818 */
[----:B------:R-:W-:-:S02]  /*8c440*/  IMAD.MOV.U32 R13, RZ, RZ, R10 ;  /* 0x000000ffff0d7224 */ /* 0x000fc400078e000a */
[----:B------:R-:W-:-:S15]  /*8c450*/  IMAD.MOV.U32 R14, RZ, RZ, R11 ;  /* 0x000000ffff0e7224 */ /* 0x000fde00078e000b */
[----:B------:R-:W-:Y:S04]  /*8c460*/  STL.64 [R1+0x910], R24 ;  /* 0x0009101801007387 */ /* 0x000fe80000100a00 */
[----:B------:R0:W-:Y:S04]  /*8c470*/  STL.64 [R1+0x918], R26 ;  /* 0x0009181a01007387 */ /* 0x0001e80000100a00 */
[----:B0-----:R-:W2:Y:S04]  /*8c480*/  LDL.LU.64 R26, [R1+0x82e0] ;  /* 0x0082e000011a7983 */ /* 0x001ea80000300a00 */
[----:B------:R-:W2:Y:S04]  /*8c490*/  LDL.LU.64 R24, [R1+0x82d8] ;  /* 0x0082d80001187983 */ /* 0x000ea80000300a00 */
[----:B------:R-:W2:Y:S01]  /*8c4a0*/  LDL.LU.64 R10, [R1+0x82d0] ;  /* 0x0082d000010a7983 */ /* 0x000ea20000300a00 */
[----:B------:R-:W-:Y:S01]  /*8c4b0*/  IMAD.MOV.U32 R12, RZ, RZ, R15 ;  /* 0x000000ffff0c7224 */ /* 0x000fe200078e000f */
[----:B--2---:R-:W-:Y:S06]  /*8c4c0*/  HMMA.16816.F32.BF16 R24, R20, R10, R24 ;  /* 0x0000000a1418723c */ /* 0x004fec0000041818 */
[----:B------:R-:W-:-:S02]  /*8c4d0*/  IMAD.MOV.U32 R2, RZ, RZ, R10 ;  /* 0x000000ffff027224 */ /* 0x000fc400078e000a */
[----:B------:R-:W-:-:S15]  /*8c4e0*/  IMAD.MOV.U32 R15, RZ, RZ, R11 ;  /* 0x000000ffff0f7224 */ /* 0x000fde00078e000b */
[----:B------:R-:W-:Y:S04]  /*8c4f0*/  STL.64 [R1+0x900], R24 ;  /* 0x0009001801007387 */ /* 0x000fe80000100a00 */
[----:B------:R0:W-:Y:S04]  /*8c500*/  STL.64 [R1+0x908], R26 ;  /* 0x0009081a01007387 */ /* 0x0001e80000100a00 */
[----:B0-----:R-:W2:Y:S04]  /*8c510*/  LDL.LU.64 R26, [R1+0x82c8] ;  /* 0x0082c800011a7983 */ /* 0x001ea80000300a00 */
[----:B------:R-:W3:Y:S04]  /*8c520*/  LDL.LU.64 R10, [R1+0x82c0] ;  /* 0x0082c000010a7983 */ /* 0x000ee80000300a00 */
[----:B------:R0:W-:Y:S04]  /*8c530*/  STL.64 [R1+0x8188], R14 ;  /* 0x0081880e01007387 */ /* 0x0001e80000100a00 */
[----:B------:R-:W-:Y:S04]  /*8c540*/  STL.64 [R1+0x8180], R12 ;  /* 0x0081800c01007387 */ /* 0x000fe80000100a00 */
[----:B0-----:R-:W2:Y:S04]  /*8c550*/  LDL R14, [R1+0xf8] ;  /* 0x0000f800010e7983 */ /* 0x001ea80000100800 */
[----:B------:R-:W2:Y:S01]  /*8c560*/  LDL R15, [R1+0xfc] ;  /* 0x0000fc00010f7983 */ /* 0x000ea20000100800 */
[----:B---3--:R-:W-:-:S15]  /*8c570*/  HMMA.16816.F32.BF16 R16, R20, R10, R16 ;  /* 0x0000000a1410723c */ /* 0x008fde0000041810 */
[----:B------:R-:W-:-:S08]  /*8c580*/  NOP ;  /* 0x0000000000007918 */ /* 0x000fd00000000000 */
[----:B------:R-:W-:Y:S04]  /*8c590*/  STL.64 [R1+0x8f0], R16 ;  /* 0x0008f01001007387 */ /* 0x000fe80000100a00 */
[----:B------:R0:W-:Y:S02]  /*8c5a0*/  STL.64 [R1+0x8f8], R18 ;  /* 0x0008f81201007387 */ /* 0x0001e40000100a00 */
[----:B0-----:R-:W-:Y:S02]  /*8c5b0*/  IMAD.MOV.U32 R18, RZ, RZ, R10 ;  /* 0x000000ffff127224 */ /* 0x001fe400078e000a */
[----:B------:R-:W-:Y:S02]  /*8c5c0*/  IMAD.MOV.U32 R19, RZ, RZ, R11 ;  /* 0x000000ffff137224 */ /* 0x000fe400078e000b */
[----:B------:R-:W4:Y:S02]  /*8c5d0*/  LDL.LU.64 R10, [R1+0x82b8] ;  /* 0x0082b800010a7983 */ /* 0x000f240000300a00 */
[----:B----4-:R-:W-:-:S15]  /*8c5e0*/  HMMA.16816.F32.BF16 R4, R20, R10, R4 ;  /* 0x0000000a1404723c */ /* 0x010fde0000041804 */
[----:B------:R-:W-:-:S08]  /*8c5f0*/  NOP ;  /* 0x0000000000007918 */ /* 0x000fd00000000000 */
[----:B------:R-:W-:Y:S04]  /*8c600*/  STL.64 [R1+0x8e0], R4 ;  /* 0x0008e00401007387 */ /* 0x000fe80000100a00 */
[----:B------:R0:W-:Y:S02]  /*8c610*/  STL.64 [R1+0x8e8], R6 ;  /* 0x0008e80601007387 */ /* 0x0001e40000100a00 */
[----:B0-----:R-:W-:Y:S02]  /*8c620*/  IMAD.MOV.U32 R6, RZ, RZ, R10 ;  /* 0x000000ffff067224 */ /* 0x001fe400078e000a */
[----:B------:R-:W-:Y:S02]  /*8c630*/  IMAD.MOV.U32 R7, RZ, RZ, R11 ;  /* 0x000000ffff077224 */ /* 0x000fe400078e000b */
[----:B------:R-:W3:Y:S04]  /*8c640*/  LDL.LU.64 R10, [R1+0x82b0] ;  /* 0x0082b000010a7983 */ /* 0x000ee80000300a00 */
[----:B------:R-:W3:Y:S04]  /*8c650*/  LDL.LU.64 R8, [R1+0x82a8] ;  /* 0x0082a80001087983 */ /* 0x000ee80000300a00 */
[----:B------:R0:W-:Y:S04]  /*8c660*/  STL.64 [R1+0x82a0], R6 ;  /* 0x0082a00601007387 */ /* 0x0001e80000100a00 */
[----:B------:R-:W2:Y:S04]  /*8c670*/  LDL.LU R4, [R1+0x8d0] ;  /* 0x0008d00001047983 */ /* 0x000ea80000300800 */
[----:B------:R-:W2:Y:S04]  /*8c680*/  LDL.LU R5, [R1+0x8d4] ;  /* 0x0008d40001057983 */ /* 0x000ea80000300800 */
[----:B0-----:R-:W2:Y:S04]  /*8c690*/  LDL.LU R6, [R1+0x8d8] ;  /* 0x0008d80001067983 */ /* 0x001ea80000300800 */
[----:B------:R-:W2:Y:S02]  /*8c6a0*/  LDL.LU R7, [R1+0x8dc] ;  /* 0x0008dc0001077983 */ /* 0x000ea40000300800 */
[C---:B--2---:R-:W-:Y:S06]  /*8c6b0*/  HMMA.16816.F32.BF16 R12, R20.reuse, R14, R4 ;  /* 0x0000000e140c723c */ /* 0x044fec0000041804 */
[----:B---3--:R-:W-:-:S15]  /*8c6c0*/  HMMA.16816.F32.BF16 R4, R20, R26, R8 ;  /* 0x0000001a1404723c */ /* 0x008fde0000041808 */
[----:B------:R-:W-:-:S02]  /*8c6d0*/  NOP ;  /* 0x0000000000007918 */ /* 0x000fc40000000000 */
[----:B------:R-:W-:Y:S04]  /*8c6e0*/  STL.64 [R1+0x8d0], R12 ;  /* 0x0008d00c01007387 */ /* 0x000fe80000100a00 */
[----:B------:R0:W-:Y:S04]  /*8c6f0*/  STL.64 [R1+0x8d8], R14 ;  /* 0x0008d80e01007387 */ /* 0x0001e80000100a00 */
[----:B------:R-:W-:Y:S04]  /*8c700*/  STL.64 [R1+0x8c0], R4 ;  /* 0x0008c00401007387 */ /* 0x000fe80000100a00 */
[----:B------:R-:W-:Y:S04]  /*8c710*/  STL.64 [R1+0x8c8], R6 ;  /* 0x0008c80601007387 */ /* 0x000fe80000100a00 */
[----:B0-----:R-:W2:Y:S04]  /*8c720*/  LDL.64 R14, [R1+0x88] ;  /* 0x00008800010e7983 */ /* 0x001ea80000100a00 */
[----:B--2---:R0:W-:Y:S04]  /*8c730*/  STL.64 [R1+0x8238], R14 ;  /* 0x0082380e01007387 */ /* 0x0041e80000100a00 */
[----:B0-----:R-:W2:Y:S04]  /*8c740*/  LDL.64 R14, [R1+0x98] ;  /* 0x00009800010e7983 */ /* 0x001ea80000100a00 */
[----:B--2---:R0:W-:Y:S04]  /*8c750*/  STL.64 [R1+0x8250], R14 ;  /* 0x0082500e01007387 */ /* 0x0041e80000100a00 */
[----:B0-----:R-:W2:Y:S04]  /*8c760*/  LDL.64 R14, [R1+0xa8] ;  /* 0x0000a800010e7983 */ /* 0x001ea80000100a00 */
[----:B--2---:R0:W-:Y:S04]  /*8c770*/  STL.64 [R1+0x8268], R14 ;  /* 0x0082680e01007387 */ /* 0x0041e80000100a00 */
[----:B0-----:R-:W2:Y:S04]  /*8c780*/  LDL.64 R14, [R1+0xb8] ;  /* 0x0000b800010e7983 */ /* 0x001ea80000100a00 */
[----:B--2---:R0:W-:Y:S04]  /*8c790*/  STL.64 [R1+0x8280], R14 ;  /* 0x0082800e01007387 */ /* 0x0041e80000100a00 */
[----:B------:R-:W2:Y:S04]  /*8c7a0*/  LDL.LU R8, [R1+0x850] ;  /* 0x0008500001087983 */ /* 0x000ea80000300800 */
[----:B------:R-:W2:Y:S04]  /*8c7b0*/  LDL.LU R9, [R1+0x854] ;  /* 0x0008540001097983 */ /* 0x000ea80000300800 */
[----:B------:R-:W3:Y:S04]  /*8c7c0*/  LDL.LU R10, [R1+0x858] ;  /* 0x00085800010a7983 */ /* 0x000ee80000300800 */
[----:B------:R-:W3:Y:S04]  /*8c7d0*/  LDL.LU R11, [R1+0x85c] ;  /* 0x00085c00010b7983 */ /* 0x000ee80000300800 */
[----:B------:R-:W4:Y:S04]  /*8c7e0*/  LDL.LU R4, [R1+0x8b0] ;  /* 0x0008b00001047983 */ /* 0x000f280000300800 */
[----:B------:R-:W4:Y:S04]  /*8c7f0*/  LDL.LU R5, [R1+0x8b4] ;  /* 0x0008b40001057983 */ /* 0x000f280000300800 */
[----:B------:R-:W4:Y:S04]  /*8c800*/  LDL.LU R6, [R1+0x8b8] ;  /* 0x0008b80001067983 */ /* 0x000f280000300800 */
[----:B------:R-:W4:Y:S04]  /*8c810*/  LDL.LU R7, [R1+0x8bc] ;  /* 0x0008bc0001077983 */ /* 0x000f280000300800 */
[----:B0-----:R-:W2:Y:S04]  /*8c820*/  LDL.64 R14, [R1+0xc8] ;  /* 0x0000c800010e7983 */ /* 0x001ea80000100a00 */
[----:B--2---:R0:W-:Y:S04]  /*8c830*/  STL.64 [R1+0x8298], R14 ;  /* 0x0082980e01007387 */ /* 0x0041e80000100a00 */
[----:B0-----:R-:W4:Y:S04]  /*8c840*/  LDL.64 R14, [R1+0xd8] ;  /* 0x0000d800010e7983 */ /* 0x001f280000100a00 */
[----:B---3--:R-:W-:Y:S04]  /*8c850*/  STL.64 [R1+0x8248], R10 ;  /* 0x0082480a01007387 */ /* 0x008fe80000100a00 */
[----:B------:R0:W-:Y:S04]  /*8c860*/  STL.64 [R1+0x8240], R8 ;  /* 0x0082400801007387 */ /* 0x0001e80000100a00 */
[----:B0-----:R-:W2:Y:S04]  /*8c870*/  LDL.LU R8, [R1+0x870] ;  /* 0x0008700001087983 */ /* 0x001ea80000300800 */
[----:B------:R-:W2:Y:S04]  /*8c880*/  LDL.LU R9, [R1+0x874] ;  /* 0x0008740001097983 */ /* 0x000ea80000300800 */
[----:B------:R-:W3:Y:S04]  /*8c890*/  LDL.LU R10, [R1+0x878] ;  /* 0x00087800010a7983 */ /* 0x000ee80000300800 */
[----:B------:R-:W3:Y:S04]  /*8c8a0*/  LDL.LU R11, [R1+0x87c] ;  /* 0x00087c00010b7983 */ /* 0x000ee80000300800 */
[----:B---3--:R-:W-:Y:S04]  /*8c8b0*/  STL.64 [R1+0x8260], R10 ;  /* 0x0082600a01007387 */ /* 0x008fe80000100a00 */
[----:B--2---:R0:W-:Y:S04]  /*8c8c0*/  STL.64 [R1+0x8258], R8 ;  /* 0x0082580801007387 */ /* 0x0041e80000100a00 */
[----:B0-----:R-:W2:Y:S04]  /*8c8d0*/  LDL.LU R8, [R1+0x880] ;  /* 0x0008800001087983 */ /* 0x001ea80000300800 */
[----:B------:R-:W2:Y:S04]  /*8c8e0*/  LDL.LU R9, [R1+0x884] ;  /* 0x0008840001097983 */ /* 0x000ea80000300800 */
[----:B------:R-:W3:Y:S04]  /*8c8f0*/  LDL.LU R10, [R1+0x888] ;  /* 0x00088800010a7983 */ /* 0x000ee80000300800 */
[----:B------:R-:W3:Y:S01]  /*8c900*/  LDL.LU R11, [R1+0x88c] ;  /* 0x00088c00010b7983 */ /* 0x000ee20000300800 */
[----:B----4-:R-:W-:Y:S03]  /*8c910*/  HMMA.16816.F32.BF16 R4, R20, R14, R4 ;  /* 0x0000000e1404723c */ /* 0x010fe60000041804 */
[----:B---3--:R-:W-:Y:S04]  /*8c920*/  STL.64 [R1+0x8278], R10 ;  /* 0x0082780a01007387 */ /* 0x008fe80000100a00 */
[----:B--2---:R0:W-:Y:S04]  /*8c930*/  STL.64 [R1+0x8270], R8 ;  /* 0x0082700801007387 */ /* 0x0041e80000100a00 */
[----:B0-----:R-:W2:Y:S04]  /*8c940*/  LDL.LU R8, [R1+0x890] ;  /* 0x0008900001087983 */ /* 0x001ea80000300800 */
[----:B------:R-:W2:Y:S04]  /*8c950*/  LDL.LU R9, [R1+0x894] ;  /* 0x0008940001097983 */ /* 0x000ea80000300800 */
[----:B------:R-:W3:Y:S04]  /*8c960*/  LDL.LU R10, [R1+0x898] ;  /* 0x00089800010a7983 */ /* 0x000ee80000300800 */
[----:B------:R-:W3:Y:S01]  /*8c970*/  LDL.LU R11, [R1+0x89c] ;  /* 0x00089c00010b7983 */ /* 0x000ee20000300800 */
[----:B------:R-:W-:Y:S01]  /*8c980*/  IMAD.MOV.U32 R16, RZ, RZ, R26 ;  /* 0x000000ffff107224 */ /* 0x000fe200078e001a */
[----:B------:R-:W-:Y:S01]  /*8c990*/  MOV R17, R27 ;  /* 0x0000001b00117202 */ /* 0x000fe20000000f00 */
[----:B------:R-:W-:Y:S01]  /*8c9a0*/  IMAD.MOV.U32 R3, RZ, RZ, R15 ;  /* 0x000000ffff037224 */ /* 0x000fe200078e000f */
[----:B---3--:R-:W-:Y:S04]  /*8c9b0*/  STL.64 [R1+0x8290], R10 ;  /* 0x0082900a01007387 */ /* 0x008fe80000100a00 */
[----:B--2---:R0:W-:Y:S04]  /*8c9c0*/  STL.64 [R1+0x8288], R8 ;  /* 0x0082880801007387 */ /* 0x0041e80000100a00 */
[----:B0-----:R-:W2:Y:S04]  /*8c9d0*/  LDL.LU R8, [R1+0x8a0] ;  /* 0x0008a00001087983 */ /* 0x001ea80000300800 */
[----:B------:R-:W2:Y:S04]  /*8c9e0*/  LDL.LU R9, [R1+0x8a4] ;  /* 0x0008a40001097983 */ /* 0x000ea80000300800 */
[----:B------:R-:W2:Y:S04]  /*8c9f0*/  LDL.LU R10, [R1+0x8a8] ;  /* 0x0008a800010a7983 */ /* 0x000ea80000300800 */
[----:B------:R-:W2:Y:S04]  /*8ca00*/  LDL.LU R11, [R1+0x8ac] ;  /* 0x0008ac00010b7983 */ /* 0x000ea80000300800 */
[----:B------:R-:W3:Y:S04]  /*8ca10*/  LDL.64 R26, [R1+0x78] ;  /* 0x00007800011a7983 */ /* 0x000ee80000100a00 */
[----:B------:R-:W-:Y:S04]  /*8ca20*/  STL.64 [R1+0x8198], R18 ;  /* 0x0081981201007387 */ /* 0x000fe80000100a00 */
[----:B------:R0:W-:Y:S04]  /*8ca30*/  STL.64 [R1+0x8190], R16 ;  /* 0x0081901001007387 */ /* 0x0001e80000100a00 */
[----:B0-----:R-:W4:Y:S04]  /*8ca40*/  LDL.LU R16, [R1+0x860] ;  /* 0x0008600001107983 */ /* 0x001f280000300800 */
[----:B------:R-:W4:Y:S04]  /*8ca50*/  LDL.LU R17, [R1+0x864] ;  /* 0x0008640001117983 */ /* 0x000f280000300800 */
[----:B------:R-:W4:Y:S04]  /*8ca60*/  LDL.LU R18, [R1+0x868] ;  /* 0x0008680001127983 */ /* 0x000f280000300800 */
[----:B------:R-:W4:Y:S04]  /*8ca70*/  LDL.LU R19, [R1+0x86c] ;  /* 0x00086c0001137983 */ /* 0x000f280000300800 */
[----:B------:R0:W-:Y:S04]  /*8ca80*/  STL.64 [R1+0x8b0], R4 ;  /* 0x0008b00401007387 */ /* 0x0001e80000100a00 */
[----:B------:R1:W-:Y:S01]  /*8ca90*/  STL.64 [R1+0x8b8], R6 ;  /* 0x0008b80601007387 */ /* 0x0003e20000100a00 */
[----:B0-----:R-:W-:-:S03]  /*8caa0*/  IMAD.MOV.U32 R4, RZ, RZ, R14 ;  /* 0x000000ffff047224 */ /* 0x001fc600078e000e */
[----:B-1----:R-:W4:Y:S04]  /*8cab0*/  LDL.LU.64 R6, [R1+0x82a0] ;  /* 0x0082a00001067983 */ /* 0x002f280000300a00 */
[----:B------:R-:W2:Y:S04]  /*8cac0*/  LDL.LU.64 R14, [R1+0x8298] ;  /* 0x00829800010e7983 */ /* 0x000ea80000300a00 */
[----:B------:R-:W-:Y:S04]  /*8cad0*/  STL [R1+0x7f84], R3 ;  /* 0x007f840301007387 */ /* 0x000fe80000100800 */
[----:B------:R-:W-:Y:S01]  /*8cae0*/  STL [R1+0x7f80], R4 ;  /* 0x007f800401007387 */ /* 0x000fe20000100800 */
        /* <DEDUP_REMOVED lines=35> */
[----:B0-----:R-:W3:Y:S04]  /*8cd20*/  LDL.LU.64 R10, [R1+0x8248] ;  /* 0x00824800010a7983 */ /* 0x001ee80000300a00 */
[----:B------:R-:W3:Y:S04]  /*8cd30*/  LDL.LU.64 R8, [R1+0x8240] ;  /* 0x0082400001087983 */ /* 0x000ee80000300a00 */
[----:B------:R-:W4:Y:S04]  /*8cd40*/  LDL.LU.64 R14, [R1+0x8238] ;  /* 0x00823800010e7983 */ /* 0x000f280000300a00 */
[----:B------:R-:W-:Y:S04]  /*8cd50*/  STL [R1+0x7fa4], R5 ;  /* 0x007fa40501007387 */ /* 0x000fe80000100800 */
[----:B------:R-:W-:Y:S01]  /*8cd60*/  STL [R1+0x7fa0], R4 ;  /* 0x007fa00401007387 */ /* 0x000fe20000100800 */
[C---:B---3--:R-:W-:Y:S06]  /*8cd70*/  HMMA.16816.F32.BF16 R8, R20.reuse, R26, R8 ;  /* 0x0000001a1408723c */ /* 0x048fec0000041808 */
[----:B----4-:R-:W-:Y:S06]  /*8cd80*/  HMMA.16816.F32.BF16 R16, R20, R14, R16 ;  /* 0x0000000e1410723c */ /* 0x010fec0000041810 */
[----:B------:R-:W-:-:S02]  /*8cd90*/  IMAD.MOV.U32 R29, RZ, RZ, R15 ;  /* 0x000000ffff1d7224 */ /* 0x000fc400078e000f */
[----:B------:R-:W-:-:S15]  /*8cda0*/  IMAD.MOV.U32 R28, RZ, RZ, R14 ;  /* 0x000000ffff1c7224 */ /* 0x000fde00078e000e */
[----:B------:R0:W-:Y:S04]  /*8cdb0*/  STL.64 [R1+0x860], R16 ;  /* 0x0008601001007387 */ /* 0x0001e80000100a00 */
[----:B------:R1:W-:Y:S04]  /*8cdc0*/  STL.64 [R1+0x868], R18 ;  /* 0x0008681201007387 */ /* 0x0003e80000100a00 */
[----:B------:R-:W-:Y:S04]  /*8cdd0*/  STL [R1+0x7fac], R29 ;  /* 0x007fac1d01007387 */ /* 0x000fe80000100800 */
[----:B------:R-:W-:Y:S04]  /*8cde0*/  STL [R1+0x7fa8], R28 ;  /* 0x007fa81c01007387 */ /* 0x000fe80000100800 */
[----:B------:R-:W-:Y:S04]  /*8cdf0*/  STL.64 [R1+0x850], R8 ;  /* 0x0008500801007387 */ /* 0x000fe80000100a00 */
[----:B------:R-:W-:Y:S04]  /*8ce00*/  STL.64 [R1+0x858], R10 ;  /* 0x0008580a01007387 */ /* 0x000fe80000100a00 */
[----:B0-----:R-:W2:Y:S04]  /*8ce10*/  LDL.LU R16, [R1+0x7e0] ;  /* 0x0007e00001107983 */ /* 0x001ea80000300800 */
[----:B------:R-:W2:Y:S04]  /*8ce20*/  LDL.LU R17, [R1+0x7e4] ;  /* 0x0007e40001117983 */ /* 0x000ea80000300800 */
[----:B-1----:R-:W3:Y:S04]  /*8ce30*/  LDL.LU R18, [R1+0x7e8] ;  /* 0x0007e80001127983 */ /* 0x002ee80000300800 */
[----:B------:R-:W3:Y:S04]  /*8ce40*/  LDL.LU R19, [R1+0x7ec] ;  /* 0x0007ec0001137983 */ /* 0x000ee80000300800 */
[----:B---3--:R-:W-:Y:S04]  /*8ce50*/  STL.64 [R1+0x81b8], R18 ;  /* 0x0081b81201007387 */ /* 0x008fe80000100a00 */
[----:B--2---:R0:W-:Y:S04]  /*8ce60*/  STL.64 [R1+0x81b0], R16 ;  /* 0x0081b01001007387 */ /* 0x0041e80000100a00 */
[----:B0-----:R-:W2:Y:S04]  /*8ce70*/  LDL.LU R16, [R1+0x7f0] ;  /* 0x0007f00001107983 */ /* 0x001ea80000300800 */
[----:B------:R-:W2:Y:S04]  /*8ce80*/  LDL.LU R17, [R1+0x7f4] ;  /* 0x0007f40001117983 */ /* 0x000ea80000300800 */
[----:B------:R-:W3:Y:S04]  /*8ce90*/  LDL.LU R18, [R1+0x7f8] ;  /* 0x0007f80001127983 */ /* 0x000ee80000300800 */
[----:B------:R-:W3:Y:S04]  /*8cea0*/  LDL.LU R19, [R1+0x7fc] ;  /* 0x0007fc0001137983 */ /* 0x000ee80000300800 */
[----:B---3--:R0:W-:Y:S04]  /*8ceb0*/  STL.64 [R1+0x81c8], R18 ;  /* 0x0081c81201007387 */ /* 0x0081e80000100a00 */
[----:B--2---:R-:W-:Y:S04]  /*8cec0*/  STL.64 [R1+0x81c0], R16 ;  /* 0x0081c01001007387 */ /* 0x004fe80000100a00 */
[----:B0-----:R-:W2:Y:S04]  /*8ced0*/  LDL.64 R18, [R1+0x28] ;  /* 0x0000280001127983 */ /* 0x001ea80000100a00 */
[----:B--2---:R0:W-:Y:S04]  /*8cee0*/  STL.64 [R1+0x81d8], R18 ;  /* 0x0081d81201007387 */ /* 0x0041e80000100a00 */
[----:B0-----:R-:W2:Y:S04]  /*8cef0*/  LDL.64 R18, [R1+0x38] ;  /* 0x0000380001127983 */ /* 0x001ea80000100a00 */
[----:B--2---:R0:W-:Y:S04]  /*8cf00*/  STL.64 [R1+0x81f0], R18 ;  /* 0x0081f01201007387 */ /* 0x0041e80000100a00 */
[----:B0-----:R-:W2:Y:S04]  /*8cf10*/  LDL.64 R18, [R1+0x48] ;  /* 0x0000480001127983 */ /* 0x001ea80000100a00 */
[----:B--2---:R0:W-:Y:S04]  /*8cf20*/  STL.64 [R1+0x8208], R18 ;  /* 0x0082081201007387 */ /* 0x0041e80000100a00 */
[----:B0-----:R-:W2:Y:S01]  /*8cf30*/  LDL.64 R18, [R1+0x58] ;  /* 0x0000580001127983 */ /* 0x001ea20000100a00 */
[----:B------:R-:W-:-:S02]  /*8cf40*/  IMAD.MOV.U32 R4, RZ, RZ, R26 ;  /* 0x000000ffff047224 */ /* 0x000fc400078e001a */
[----:B------:R-:W-:Y:S01]  /*8cf50*/  IMAD.MOV.U32 R3, RZ, RZ, R27 ;  /* 0x000000ffff037224 */ /* 0x000fe200078e001b */
[----:B--2---:R0:W-:Y:S04]  /*8cf60*/  STL.64 [R1+0x8220], R18 ;  /* 0x0082201201007387 */ /* 0x0041e80000100a00 */
[----:B------:R-:W2:Y:S04]  /*8cf70*/  LDL.64 R26, [R1+0x18] ;  /* 0x00001800011a7983 */ /* 0x000ea80000100a00 */
[----:B0-----:R-:W3:Y:S04]  /*8cf80*/  LDL.64 R18, [R1+0x68] ;  /* 0x0000680001127983 */ /* 0x001ee80000100a00 */
[----:B--2---:R0:W-:Y:S04]  /*8cf90*/  STL.64 [R1+0x81d0], R26 ;  /* 0x0081d01a01007387 */ /* 0x0041e80000100a00 */
[----:B------:R-:W2:Y:S04]  /*8cfa0*/  LDL.LU R24, [R1+0x800] ;  /* 0x0008000001187983 */ /* 0x000ea80000300800 */
[----:B------:R-:W2:Y:S04]  /*8cfb0*/  LDL.LU R25, [R1+0x804] ;  /* 0x0008040001197983 */ /* 0x000ea80000300800 */
[----:B0-----:R-:W4:Y:S04]  /*8cfc0*/  LDL.LU R26, [R1+0x808] ;  /* 0x00080800011a7983 */ /* 0x001f280000300800 */
[----:B------:R-:W4:Y:S04]  /*8cfd0*/  LDL.LU R27, [R1+0x80c] ;  /* 0x00080c00011b7983 */ /* 0x000f280000300800 */
[----:B----4-:R-:W-:Y:S04]  /*8cfe0*/  STL.64 [R1+0x81e8], R26 ;  /* 0x0081e81a01007387 */ /* 0x010fe80000100a00 */
[----:B--2---:R0:W-:Y:S04]  /*8cff0*/  STL.64 [R1+0x81e0], R24 ;  /* 0x0081e01801007387 */ /* 0x0041e80000100a00 */
[----:B0-----:R-:W2:Y:S04]  /*8d000*/  LDL.LU R24, [R1+0x810] ;  /* 0x0008100001187983 */ /* 0x001ea80000300800 */
[----:B------:R-:W2:Y:S04]  /*8d010*/  LDL.LU R25, [R1+0x814] ;  /* 0x0008140001197983 */ /* 0x000ea80000300800 */
[----:B------:R-:W4:Y:S04]  /*8d020*/  LDL.LU R26, [R1+0x818] ;  /* 0x00081800011a7983 */ /* 0x000f280000300800 */
        /* <DEDUP_REMOVED lines=17> */
[----:B------:R-:W2:Y:S04]  /*8d140*/  LDL.LU R26, [R1+0x848] ;  /* 0x00084800011a7983 */ /* 0x000ea80000300800 */
[----:B------:R-:W2:Y:S04]  /*8d150*/  LDL.LU R27, [R1+0x84c] ;  /* 0x00084c00011b7983 */ /* 0x000ea80000300800 */
[----:B------:R-:W4:Y:S04]  /*8d160*/  LDL.64 R14, [R1+0x8] ;  /* 0x00000800010e7983 */ /* 0x000f280000100a00 */
[----:B------:R-:W4:Y:S04]  /*8d170*/  LDL.LU R8, [R1+0x7d0] ;  /* 0x0007d00001087983 */ /* 0x000f280000300800 */
[----:B------:R-:W4:Y:S04]  /*8d180*/  LDL.LU R9, [R1+0x7d4] ;  /* 0x0007d40001097983 */ /* 0x000f280000300800 */
[----:B------:R-:W4:Y:S04]  /*8d190*/  LDL.LU R10, [R1+0x7d8] ;  /* 0x0007d800010a7983 */ /* 0x000f280000300800 */
[----:B------:R-:W4:Y:S04]  /*8d1a0*/  LDL.LU R11, [R1+0x7dc] ;  /* 0x0007dc00010b7983 */ /* 0x000f280000300800 */
[----:B------:R-:W-:Y:S04]  /*8d1b0*/  STL [R1+0x7fb4], R3 ;  /* 0x007fb40301007387 */ /* 0x000fe80000100800 */
[----:B------:R-:W-:Y:S01]  /*8d1c0*/  STL [R1+0x7fb0], R4 ;  /* 0x007fb00401007387 */ /* 0x000fe20000100800 */
[----:B---3--:R-:W-:-:S02]  /*8d1d0*/  IMAD.MOV.U32 R28, RZ, RZ, R18 ;  /* 0x000000ffff1c7224 */ /* 0x008fc400078e0012 */
        /* <DEDUP_REMOVED lines=47> */
[----:B------:R-:W2:Y:S02]  /*8d4d0*/  LDL.LU.64 R16, [R1+0x81c0] ;  /* 0x0081c00001107983 */ /* 0x000ea40000300a00 */
[----:B--2---:R-:W-:Y:S06]  /*8d4e0*/  HMMA.16816.F32.BF16 R16, R20, R26, R16 ;  /* 0x0000001a1410723c */ /* 0x004fec0000041810 */
[----:B------:R-:W-:-:S02]  /*8d4f0*/  IMAD.MOV.U32 R3, RZ, RZ, R26 ;  /* 0x000000ffff037224 */ /* 0x000fc400078e001a */
[----:B------:R-:W-:-:S15]  /*8d500*/  IMAD.MOV.U32 R25, RZ, RZ, R27 ;  /* 0x000000ffff197224 */ /* 0x000fde00078e001b */
[----:B------:R-:W-:Y:S04]  /*8d510*/  STL.64 [R1+0x7f0], R16 ;  /* 0x0007f01001007387 */ /* 0x000fe80000100a00 */
[----:B------:R0:W-:Y:S04]  /*8d520*/  STL.64 [R1+0x7f8], R18 ;  /* 0x0007f81201007387 */ /* 0x0001e80000100a00 */
[----:B0-----:R-:W2:Y:S04]  /*8d530*/  LDL.LU.64 R18, [R1+0x81b8] ;  /* 0x0081b80001127983 */ /* 0x001ea80000300a00 */
[----:B------:R-:W2:Y:S04]  /*8d540*/  LDL.LU.64 R16, [R1+0x81b0] ;  /* 0x0081b00001107983 */ /* 0x000ea80000300a00 */
[----:B------:R-:W3:Y:S04]  /*8d550*/  LDL.LU.64 R26, [R1+0x81a8] ;  /* 0x0081a800011a7983 */ /* 0x000ee80000300a00 */
[----:B------:R-:W3:Y:S01]  /*8d560*/  LDL.LU R24, [R1+0x81a0] ;  /* 0x0081a00001187983 */ /* 0x000ee20000300800 */
[----:B----4-:R-:W-:-:S02]  /*8d570*/  IMAD.MOV.U32 R5, RZ, RZ, R14 ;  /* 0x000000ffff057224 */ /* 0x010fc400078e000e */
[----:B------:R-:W-:Y:S01]  /*8d580*/  IMAD.MOV.U32 R4, RZ, RZ, R15 ;  /* 0x000000ffff047224 */ /* 0x000fe200078e000f */
[C---:B--2---:R-:W-:Y:S06]  /*8d590*/  HMMA.16816.F32.BF16 R16, R20.reuse, R14, R16 ;  /* 0x0000000e1410723c */ /* 0x044fec0000041810 */
[----:B---3--:R-:W-:-:S15]  /*8d5a0*/  HMMA.16816.F32.BF16 R8, R20, R26, R8 ;  /* 0x0000001a1408723c */ /* 0x008fde0000041808 */
[----:B------:R-:W-:-:S02]  /*8d5b0*/  NOP ;  /* 0x0000000000007918 */ /* 0x000fc40000000000 */
[----:B------:R-:W-:Y:S04]  /*8d5c0*/  STL.64 [R1+0x7e0], R16 ;  /* 0x0007e01001007387 */ /* 0x000fe80000100a00 */
[----:B------:R0:W-:Y:S04]  /*8d5d0*/  STL.64 [R1+0x7e8], R18 ;  /* 0x0007e81201007387 */ /* 0x0001e80000100a00 */
[----:B0-----:R-:W2:Y:S04]  /*8d5e0*/  LDL.LU.64 R18, [R1+0x8198] ;  /* 0x0081980001127983 */ /* 0x001ea80000300a00 */
[----:B------:R-:W3:Y:S04]  /*8d5f0*/  LDL.LU.64 R16, [R1+0x8190] ;  /* 0x0081900001107983 */ /* 0x000ee80000300a00 */
[----:B------:R-:W4:Y:S04]  /*8d600*/  LDL.LU.64 R14, [R1+0x8188] ;  /* 0x00818800010e7983 */ /* 0x000f280000300a00 */
[----:B------:R-:W3:Y:S04]  /*8d610*/  LDL.LU.64 R12, [R1+0x8180] ;  /* 0x00818000010c7983 */ /* 0x000ee80000300a00 */
[----:B------:R-:W-:Y:S04]  /*8d620*/  STL.64 [R1+0x7d0], R8 ;  /* 0x0007d00801007387 */ /* 0x000fe80000100a00 */
[----:B------:R0:W-:Y:S04]  /*8d630*/  STL.64 [R1+0x7d8], R10 ;  /* 0x0007d80a01007387 */ /* 0x0001e80000100a00 */
[----:B0-----:R-:W2:Y:S04]  /*8d640*/  LDL.LU.64 R10, [R1+0x8178] ;  /* 0x00817800010a7983 */ /* 0x001ea80000300a00 */
[----:B------:R-:W4:Y:S04]  /*8d650*/  LDL.LU.64 R8, [R1+0x8170] ;  /* 0x0081700001087983 */ /* 0x000f280000300a00 */
[----:B------:R-:W-:Y:S04]  /*8d660*/  STL.64 [R1+0x7e38], R26 ;  /* 0x007e381a01007387 */ /* 0x000fe80000100a00 */
[----:B------:R0:W-:Y:S04]  /*8d670*/  STL [R1+0x7e30], R24 ;  /* 0x007e301801007387 */ /* 0x0001e80000100800 */
[----:B------:R1:W-:Y:S04]  /*8d680*/  STL [R1+0x7fd8], R25 ;  /* 0x007fd81901007387 */ /* 0x0003e80000100800 */
[----:B0-----:R-:W2:Y:S04]  /*8d690*/  LDL.LU R24, [R1+0x7c0] ;  /* 0x0007c00001187983 */ /* 0x001ea80000300800 */
[----:B-1----:R-:W2:Y:S04]  /*8d6a0*/  LDL.LU R25, [R1+0x7c4] ;  /* 0x0007c40001197983 */ /* 0x002ea80000300800 */
[----:B------:R-:W2:Y:S04]  /*8d6b0*/  LDL.LU R26, [R1+0x7c8] ;  /* 0x0007c800011a7983 */ /* 0x000ea80000300800 */
[----:B------:R-:W2:Y:S02]  /*8d6c0*/  LDL.LU R27, [R1+0x7cc] ;  /* 0x0007cc00011b7983 */ /* 0x000ea40000300800 */
[----:B--2---:R-:W-:-:S15]  /*8d6d0*/  HMMA.16816.F32.BF16 R24, R20, R10, R24 ;  /* 0x0000000a1418723c */ /* 0x004fde0000041818 */
[----:B------:R-:W-:-:S08]  /*8d6e0*/  NOP ;  /* 0x0000000000007918 */ /* 0x000fd00000000000 */
[----:B------:R0:W-:Y:S04]  /*8d6f0*/  STL.64 [R1+0x7c0], R24 ;  /* 0x0007c01801007387 */ /* 0x0001e80000100a00 */
[----:B------:R1:W-:Y:S04]  /*8d700*/  STL.64 [R1+0x7c8], R26 ;  /* 0x0007c81a01007387 */ /* 0x0003e80000100a00 */
[----:B0-----:R-:W2:Y:S04]  /*8d710*/  LDL.LU R24, [R1+0x700] ;  /* 0x0007000001187983 */ /* 0x001ea80000300800 */
[----:B------:R-:W2:Y:S04]  /*8d720*/  LDL.LU R25, [R1+0x704] ;  /* 0x0007040001197983 */ /* 0x000ea80000300800 */
[----:B-1----:R-:W3:Y:S04]  /*8d730*/  LDL.LU R26, [R1+0x708] ;  /* 0x00070800011a7983 */ /* 0x002ee80000300800 */
[----:B------:R-:W3:Y:S04]  /*8d740*/  LDL.LU R27, [R1+0x70c] ;  /* 0x00070c00011b7983 */ /* 0x000ee80000300800 */
[----:B---3--:R0:W-:Y:S04]  /*8d750*/  STL.64 [R1+0x7fe8], R26 ;  /* 0x007fe81a01007387 */ /* 0x0081e80000100a00 */
[----:B--2---:R-:W-:Y:S01]  /*8d760*/  STL.64 [R1+0x7fe0], R24 ;  /* 0x007fe01801007387 */ /* 0x004fe20000100a00 */
[----:B0-----:R-:W-:-:S02]  /*8d770*/  IMAD.MOV.U32 R26, RZ, RZ, R6 ;  /* 0x000000ffff1a7224 */ /* 0x001fc400078e0006 */
[----:B------:R-:W-:Y:S01]  /*8d780*/  IMAD.MOV.U32 R27, RZ, RZ, R7 ;  /* 0x000000ffff1b7224 */ /* 0x000fe200078e0007 */
[----:B------:R-:W2:Y:S04]  /*8d790*/  LDL.LU R6, [R1+0x816c] ;  /* 0x00816c0001067983 */ /* 0x000ea80000300800 */
[----:B------:R-:W3:Y:S04]  /*8d7a0*/  LDL.LU R7, [R1+0x8168] ;  /* 0x0081680001077983 */ /* 0x000ee80000300800 */
[----:B------:R0:W-:Y:S02]  /*8d7b0*/  STL.64 [R1+0x7ff8], R26 ;  /* 0x007ff81a01007387 */ /* 0x0001e40000100a00 */
[----:B0-----:R-:W-:-:S02]  /*8d7c0*/  IMAD.MOV.U32 R26, RZ, RZ, R18 ;  /* 0x000000ffff1a7224 */ /* 0x001fc400078e0012 */
[----:B------:R-:W-:Y:S01]  /*8d7d0*/  IMAD.MOV.U32 R27, RZ, RZ, R19 ;  /* 0x000000ffff1b7224 */ /* 0x000fe200078e0013 */
[----:B------:R-:W2:Y:S04]  /*8d7e0*/  LDL.LU R18, [R1+0x8164] ;  /* 0x0081640001127983 */ /* 0x000ea80000300800 */
[----:B------:R-:W2:Y:S04]  /*8d7f0*/  LDL.LU R19, [R1+0x8160] ;  /* 0x0081600001137983 */ /* 0x000ea80000300800 */
[----:B------:R0:W-:Y:S04]  /*8d800*/  STL.64 [R1+0x8010], R26 ;  /* 0x0080101a01007387 */ /* 0x0001e80000100a00 */
[----:B------:R1:W-:Y:S04]  /*8d810*/  STL.64 [R1+0x7e28], R10 ;  /* 0x007e280a01007387 */ /* 0x0003e80000100a00 */
[----:B----4-:R4:W-:Y:S01]  /*8d820*/  STL.64 [R1+0x7e20], R8 ;  /* 0x007e200801007387 */ /* 0x0109e20000100a00 */
[----:B0-----:R-:W-:-:S02]  /*8d830*/  IMAD.MOV.U32 R26, RZ, RZ, R2 ;  /* 0x000000ffff1a7224 */ /* 0x001fc400078e0002 */
[----:B------:R-:W-:Y:S02]  /*8d840*/  IMAD.MOV.U32 R27, RZ, RZ, R15 ;  /* 0x000000ffff1b7224 */ /* 0x000fe400078e000f */
[----:B-1----:R-:W-:Y:S02]  /*8d850*/  IMAD.MOV.U32 R10, RZ, RZ, R16 ;  /* 0x000000ffff0a7224 */ /* 0x002fe400078e0010 */
[----:B------:R-:W2:Y:S01]  /*8d860*/  LDL.LU R16, [R1+0x815c] ;  /* 0x00815c0001107983 */ /* 0x000ea20000300800 */
[----:B------:R-:W-:-:S03]  /*8d870*/  IMAD.MOV.U32 R11, RZ, RZ, R17 ;  /* 0x000000ffff0b7224 */ /* 0x000fc600078e0011 */
[----:B------:R-:W2:Y:S04]  /*8d880*/  LDL.LU R17, [R1+0x8158] ;  /* 0x0081580001117983 */ /* 0x000ea80000300800 */
[----:B------:R-:W2:Y:S04]  /*8d890*/  LDL.LU R2, [R1+0x8154] ;  /* 0x0081540001027983 */ /* 0x000ea80000300800 */
[----:B------:R-:W2:Y:S04]  /*8d8a0*/  LDL.LU R15, [R1+0x8150] ;  /* 0x00815000010f7983 */ /* 0x000ea80000300800 */
[----:B------:R-:W-:Y:S04]  /*8d8b0*/  STL.64 [R1+0x8028], R26 ;  /* 0x0080281a01007387 */ /* 0x000fe80000100a00 */
[----:B------:R0:W-:Y:S04]  /*8d8c0*/  STL.64 [R1+0x7ff0], R10 ;  /* 0x007ff00a01007387 */ /* 0x0001e80000100a00 */
[----:B----4-:R-:W4:Y:S04]  /*8d8d0*/  LDL.LU R8, [R1+0x710] ;  /* 0x0007100001087983 */ /* 0x010f280000300800 */
[----:B------:R-:W4:Y:S04]  /*8d8e0*/  LDL.LU R9, [R1+0x714] ;  /* 0x0007140001097983 */ /* 0x000f280000300800 */
[----:B0-----:R-:W3:Y:S04]  /*8d8f0*/  LDL.LU R10, [R1+0x718] ;  /* 0x00071800010a7983 */ /* 0x001ee80000300800 */
[----:B------:R-:W3:Y:S01]  /*8d900*/  LDL.LU R11, [R1+0x71c] ;  /* 0x00071c00010b7983 */ /* 0x000ee20000300800 */
[----:B------:R-:W-:-:S02]  /*8d910*/  IMAD.MOV.U32 R26, RZ, RZ, R13 ;  /* 0x000000ffff1a7224 */ /* 0x000fc400078e000d */
[----:B------:R-:W-:Y:S01]  /*8d920*/  IMAD.MOV.U32 R27, RZ, RZ, R14 ;  /* 0x000000ffff1b7224 */ /* 0x000fe200078e000e */
[----:B------:R-:W2:Y:S04]  /*8d930*/  LDL.LU R13, [R1+0x814c] ;  /* 0x00814c00010d7983 */ /* 0x000ea80000300800 */
[----:B------:R-:W2:Y:S04]  /*8d940*/  LDL.LU R14, [R1+0x8148] ;  /* 0x00814800010e7983 */ /* 0x000ea80000300800 */
[----:B------:R-:W-:Y:S04]  /*8d950*/  STL.64 [R1+0x8040], R26 ;  /* 0x0080401a01007387 */ /* 0x000fe80000100a00 */
[----:B---3--:R-:W-:Y:S04]  /*8d960*/  STL.64 [R1+0x8008], R10 ;  /* 0x0080080a01007387 */ /* 0x008fe80000100a00 */
[----:B----4-:R0:W-:Y:S04]  /*8d970*/  STL.64 [R1+0x8000], R8 ;  /* 0x0080000801007387 */ /* 0x0101e80000100a00 */
[----:B0-----:R-:W3:Y:S04]  /*8d980*/  LDL.LU R8, [R1+0x720] ;  /* 0x0007200001087983 */ /* 0x001ee80000300800 */
[----:B------:R-:W3:Y:S04]  /*8d990*/  LDL.LU R9, [R1+0x724] ;  /* 0x0007240001097983 */ /* 0x000ee80000300800 */
[----:B------:R-:W4:Y:S04]  /*8d9a0*/  LDL.LU R10, [R1+0x728] ;  /* 0x00072800010a7983 */ /* 0x000f280000300800 */
[----:B------:R-:W4:Y:S01]  /*8d9b0*/  LDL.LU R11, [R1+0x72c] ;  /* 0x00072c00010b7983 */ /* 0x000f220000300800 */
[----:B------:R-:W-:-:S02]  /*8d9c0*/  IMAD.MOV.U32 R26, RZ, RZ, R0 ;  /* 0x000000ffff1a7224 */ /* 0x000fc400078e0000 */
[----:B------:R-:W-:Y:S01]  /*8d9d0*/  IMAD.MOV.U32 R27, RZ, RZ, R12 ;  /* 0x000000ffff1b7224 */ /* 0x000fe200078e000c */
[----:B------:R-:W2:Y:S04]  /*8d9e0*/  LDL.LU R0, [R1+0x8144] ;  /* 0x0081440001007983 */ /* 0x000ea80000300800 */
[----:B------:R-:W2:Y:S04]  /*8d9f0*/  LDL.LU R12, [R1+0x8140] ;  /* 0x00814000010c7983 */ /* 0x000ea80000300800 */
[----:B------:R-:W-:Y:S04]  /*8da00*/  STL.64 [R1+0x8058], R26 ;  /* 0x0080581a01007387 */ /* 0x000fe80000100a00 */
[----:B----4-:R-:W-:Y:S04]  /*8da10*/  STL.64 [R1+0x8020], R10 ;  /* 0x0080200a01007387 */ /* 0x010fe80000100a00 */
[----:B---3--:R0:W-:Y:S04]  /*8da20*/  STL.64 [R1+0x8018], R8 ;  /* 0x0080180801007387 */ /* 0x0081e80000100a00 */
[----:B0-----:R-:W3:Y:S04]  /*8da30*/  LDL.LU R8, [R1+0x730] ;  /* 0x0007300001087983 */ /* 0x001ee80000300800 */
[----:B------:R-:W3:Y:S04]  /*8da40*/  LDL.LU R9, [R1+0x734] ;  /* 0x0007340001097983 */ /* 0x000ee80000300800 */
[----:B------:R-:W4:Y:S04]  /*8da50*/  LDL.LU R10, [R1+0x738] ;  /* 0x00073800010a7983 */ /* 0x000f280000300800 */
[----:B------:R-:W4:Y:S01]  /*8da60*/  LDL.LU R11, [R1+0x73c] ;  /* 0x00073c00010b7983 */ /* 0x000f220000300800 */
[----:B------:R-:W-:-:S02]  /*8da70*/  IMAD.MOV.U32 R26, RZ, RZ, R7 ;  /* 0x000000ffff1a7224 */ /* 0x000fc400078e0007 */
[----:B--2---:R-:W-:Y:S01]  /*8da80*/  IMAD.MOV.U32 R27, RZ, RZ, R6 ;  /* 0x000000ffff1b7224 */ /* 0x004fe200078e0006 */
        /* <DEDUP_REMOVED lines=10> */
[----:B------:R-:W-:-:S05]  /*8db30*/  IMAD.MOV.U32 R27, RZ, RZ, R18 ;  /* 0x000000ffff1b7224 */ /* 0x000fca00078e0012 */
[----:B------:R-:W-:Y:S04]  /*8db40*/  STL.64 [R1+0x8088], R26 ;  /* 0x0080881a01007387 */ /* 0x000fe80000100a00 */
[----:B----4-:R-:W-:Y:S04]  /*8db50*/  STL.64 [R1+0x8050], R10 ;  /* 0x0080500a01007387 */ /* 0x010fe80000100a00 */
[----:B---3--:R0:W-:Y:S04]  /*8db60*/  STL.64 [R1+0x8048], R8 ;  /* 0x0080480801007387 */ /* 0x0081e80000100a00 */
[----:B0-----:R-:W3:Y:S04]  /*8db70*/  LDL.LU R8, [R1+0x750] ;  /* 0x0007500001087983 */ /* 0x001ee80000300800 */
[----:B------:R-:W3:Y:S01]  /*8db80*/  LDL.LU R9, [R1+0x754] ;  /* 0x0007540001097983 */ /* 0x000ee20000300800 */
[----:B------:R-:W-:Y:S01]  /*8db90*/  MOV R26, R17 ;  /* 0x00000011001a7202 */ /* 0x000fe20000000f00 */
[----:B------:R-:W-:-:S02]  /*8dba0*/  IMAD.MOV.U32 R27, RZ, RZ, R16 ;  /* 0x000000ffff1b7224 */ /* 0x000fc400078e0010 */
[----:B--2---:R-:W-:Y:S02]  /*8dbb0*/  IMAD.MOV.U32 R10, RZ, RZ, R6 ;  /* 0x000000ffff0a7224 */ /* 0x004fe400078e0006 */
[----:B------:R-:W2:Y:S01]  /*8dbc0*/  LDL.LU R6, [R1+0x8134] ;  /* 0x0081340001067983 */ /* 0x000ea20000300800 */
[----:B------:R-:W-:-:S03]  /*8dbd0*/  IMAD.MOV.U32 R11, RZ, RZ, R7 ;  /* 0x000000ffff0b7224 */ /* 0x000fc600078e0007 */
[----:B------:R-:W4:Y:S04]  /*8dbe0*/  LDL.LU R7, [R1+0x8130] ;  /* 0x0081300001077983 */ /* 0x000f280000300800 */
[----:B------:R0:W-:Y:S02]  /*8dbf0*/  STL.64 [R1+0x80a0], R26 ;  /* 0x0080a01a01007387 */ /* 0x0001e40000100a00 */
[----:B0-----:R-:W-:Y:S02]  /*8dc00*/  IMAD.MOV.U32 R26, RZ, RZ, R15 ;  /* 0x000000ffff1a7224 */ /* 0x001fe400078e000f */
[----:B------:R-:W-:-:S05]  /*8dc10*/  IMAD.MOV.U32 R27, RZ, RZ, R2 ;  /* 0x000000ffff1b7224 */ /* 0x000fca00078e0002 */
[----:B------:R-:W-:Y:S04]  /*8dc20*/  STL.64 [R1+0x80b8], R26 ;  /* 0x0080b81a01007387 */ /* 0x000fe80000100a00 */
[----:B------:R-:W-:Y:S04]  /*8dc30*/  STL.64 [R1+0x8068], R10 ;  /* 0x0080680a01007387 */ /* 0x000fe80000100a00 */
[----:B---3--:R0:W-:Y:S04]  /*8dc40*/  STL.64 [R1+0x8060], R8 ;  /* 0x0080600801007387 */ /* 0x0081e80000100a00 */
[----:B0-----:R-:W3:Y:S04]  /*8dc50*/  LDL.LU R8, [R1+0x760] ;  /* 0x0007600001087983 */ /* 0x001ee80000300800 */
[----:B------:R-:W3:Y:S04]  /*8dc60*/  LDL.LU R9, [R1+0x764] ;  /* 0x0007640001097983 */ /* 0x000ee80000300800 */
[----:B------:R-:W2:Y:S04]  /*8dc70*/  LDL.LU R10, [R1+0x768] ;  /* 0x00076800010a7983 */ /* 0x000ea80000300800 */
[----:B------:R-:W2:Y:S01]  /*8dc80*/  LDL.LU R11, [R1+0x76c] ;  /* 0x00076c00010b7983 */ /* 0x000ea20000300800 */
[----:B------:R-:W-:-:S02]  /*8dc90*/  IMAD.MOV.U32 R26, RZ, RZ, R14 ;  /* 0x000000ffff1a7224 */ /* 0x000fc400078e000e */
[----:B------:R-:W-:-:S05]  /*8dca0*/  IMAD.MOV.U32 R27, RZ, RZ, R13 ;  /* 0x000000ffff1b7224 */ /* 0x000fca00078e000d */
[----:B------:R0:W-:Y:S02]  /*8dcb0*/  STL.64 [R1+0x80d0], R26 ;  /* 0x0080d01a01007387 */ /* 0x0001e40000100a00 */
[----:B0-----:R-:W-:Y:S02]  /*8dcc0*/  IMAD.MOV.U32 R26, RZ, RZ, R12 ;  /* 0x000000ffff1a7224 */ /* 0x001fe400078e000c */
[----:B------:R-:W-:Y:S01]  /*8dcd0*/  IMAD.MOV.U32 R27, RZ, RZ, R0 ;  /* 0x000000ffff1b7224 */ /* 0x000fe200078e0000 */
[----:B--2---:R4:W-:Y:S04]  /*8dce0*/  STL.64 [R1+0x8080], R10 ;  /* 0x0080800a01007387 */ /* 0x0049e80000100a00 */
[----:B---3--:R0:W-:Y:S01]  /*8dcf0*/  STL.64 [R1+0x8078], R8 ;  /* 0x0080780801007387 */ /* 0x0081e20000100a00 */
[----:B----4-:R-:W-:-:S02]  /*8dd00*/  IMAD.MOV.U32 R10, RZ, RZ, R7 ;  /* 0x000000ffff0a7224 */ /* 0x010fc400078e0007 */
[----:B------:R-:W-:Y:S01]  /*8dd10*/  IMAD.MOV.U32 R11, RZ, RZ, R6 ;  /* 0x000000ffff0b7224 */ /* 0x000fe200078e0006 */
[----:B0-----:R-:W2:Y:S04]  /*8dd20*/  LDL.LU R8, [R1+0x770] ;  /* 0x0007700001087983 */ /* 0x001ea80000300800 */
[----:B------:R-:W2:Y:S04]  /*8dd30*/  LDL.LU R9, [R1+0x774] ;  /* 0x0007740001097983 */ /* 0x000ea80000300800 */
[----:B------:R-:W3:Y:S04]  /*8dd40*/  LDL.LU R7, [R1+0x812c] ;  /* 0x00812c0001077983 */ /* 0x000ee80000300800 */
[----:B------:R-:W4:Y:S04]  /*8dd50*/  LDL.LU R6, [R1+0x8128] ;  /* 0x0081280001067983 */ /* 0x000f280000300800 */
[----:B------:R-:W4:Y:S04]  /*8dd60*/  LDL.64 R14, [R1+0x1c8] ;  /* 0x0001c800010e7983 */ /* 0x000f280000100a00 */
[----:B------:R0:W-:Y:S04]  /*8dd70*/  STL.64 [R1+0x80f8], R26 ;  /* 0x0080f81a01007387 */ /* 0x0001e80000100a00 */
[----:B------:R-:W2:Y:S04]  /*8dd80*/  LDL.LU R24, [R1+0x3e0] ;  /* 0x0003e00001187983 */ /* 0x000ea80000300800 */
[----:B------:R-:W2:Y:S04]  /*8dd90*/  LDL.LU R25, [R1+0x3e4] ;  /* 0x0003e40001197983 */ /* 0x000ea80000300800 */
[----:B0-----:R-:W3:Y:S04]  /*8dda0*/  LDL.LU R26, [R1+0x3e8] ;  /* 0x0003e800011a7983 */ /* 0x001ee80000300800 */
[----:B------:R-:W3:Y:S04]  /*8ddb0*/  LDL.LU R27, [R1+0x3ec] ;  /* 0x0003ec00011b7983 */ /* 0x000ee80000300800 */
[----:B------:R-:W4:Y:S04]  /*8ddc0*/  LDL.LU R16, [R1+0x7b0] ;  /* 0x0007b00001107983 */ /* 0x000f280000300800 */
[----:B------:R-:W4:Y:S04]  /*8ddd0*/  LDL.LU R17, [R1+0x7b4] ;  /* 0x0007b40001117983 */ /* 0x000f280000300800 */
[----:B------:R-:W4:Y:S04]  /*8dde0*/  LDL.LU R18, [R1+0x7b8] ;  /* 0x0007b80001127983 */ /* 0x000f280000300800 */
[----:B------:R-:W4:Y:S04]  /*8ddf0*/  LDL.LU R19, [R1+0x7bc] ;  /* 0x0007bc0001137983 */ /* 0x000f280000300800 */
[----:B---3--:R-:W-:Y:S04]  /*8de00*/  STL.64 [R1+0x8110], R26 ;  /* 0x0081101a01007387 */ /* 0x008fe80000100a00 */
[----:B--2---:R0:W-:Y:S04]  /*8de10*/  STL.64 [R1+0x8108], R24 ;  /* 0x0081081801007387 */ /* 0x0041e80000100a00 */
[----:B0-----:R-:W2:Y:S04]  /*8de20*/  LDL.LU R24, [R1+0x7a0] ;  /* 0x0007a00001187983 */ /* 0x001ea80000300800 */
[----:B------:R-:W2:Y:S04]  /*8de30*/  LDL.LU R25, [R1+0x7a4] ;  /* 0x0007a40001197983 */ /* 0x000ea80000300800 */
[----:B------:R-:W2:Y:S04]  /*8de40*/  LDL.LU R26, [R1+0x7a8] ;  /* 0x0007a800011a7983 */ /* 0x000ea80000300800 */
[----:B------:R-:W2:Y:S04]  /*8de50*/  LDL.LU R27, [R1+0x7ac] ;  /* 0x0007ac00011b7983 */ /* 0x000ea80000300800 */
[----:B------:R-:W-:Y:S04]  /*8de60*/  STL.64 [R1+0x8098], R10 ;  /* 0x0080980a01007387 */ /* 0x000fe80000100a00 */
[----:B------:R0:W-:Y:S04]  /*8de70*/  STL.64 [R1+0x8090], R8 ;  /* 0x0080900801007387 */ /* 0x0001e80000100a00 */
[----:B0-----:R-:W3:Y:S04]  /*8de80*/  LDL.LU R8, [R1+0x780] ;  /* 0x0007800001087983 */ /* 0x001ee80000300800 */
[----:B------:R-:W3:Y:S04]  /*8de90*/  LDL.LU R9, [R1+0x784] ;  /* 0x0007840001097983 */ /* 0x000ee80000300800 */
[----:B------:R-:W4:Y:S04]  /*8dea0*/  LDL.LU R10, [R1+0x788] ;  /* 0x00078800010a7983 */ /* 0x000f280000300800 */
[----:B------:R-:W4:Y:S04]  /*8deb0*/  LDL.LU R11, [R1+0x78c] ;  /* 0x00078c00010b7983 */ /* 0x000f280000300800 */
[----:B----4-:R0:W-:Y:S04]  /*8dec0*/  STL.64 [R1+0x80b0], R10 ;  /* 0x0080b00a01007387 */ /* 0x0101e80000100a00 */
[----:B---3--:R1:W-:Y:S01]  /*8ded0*/  STL.64 [R1+0x80a8], R8 ;  /* 0x0080a80801007387 */ /* 0x0083e20000100a00 */
[----:B0-----:R-:W-:-:S03]  /*8dee0*/  IMAD.MOV.U32 R10, RZ, RZ, R7 ;  /* 0x000000ffff0a7224 */ /* 0x001fc600078e0007 */
[----:B-1----:R-:W3:Y:S01]  /*8def0*/  LDL.LU R8, [R1+0x790] ;  /* 0x0007900001087983 */ /* 0x002ee20000300800 */
[----:B------:R-:W-:-:S03]  /*8df00*/  IMAD.MOV.U32 R9, RZ, RZ, R6 ;  /* 0x000000ffff097224 */ /* 0x000fc600078e0006 */
[----:B------:R-:W4:Y:S04]  /*8df10*/  LDL.LU R6, [R1+0x8124] ;  /* 0x0081240001067983 */ /* 0x000f280000300800 */
[----:B------:R-:W2:Y:S04]  /*8df20*/  LDL.LU R7, [R1+0x8120] ;  /* 0x0081200001077983 */ /* 0x000ea80000300800 */
[----:B------:R-:W3:Y:S04]  /*8df30*/  LDL.LU R11, [R1+0x79c] ;  /* 0x00079c00010b7983 */ /* 0x000ee80000300800 */
[----:B---3--:R4:W-:Y:S04]  /*8df40*/  STL.64 [R1+0x80c8], R10 ;  /* 0x0080c80a01007387 */ /* 0x0089e80000100a00 */
[----:B------:R0:W-:Y:S01]  /*8df50*/  STL.64 [R1+0x80c0], R8 ;  /* 0x0080c00801007387 */ /* 0x0001e20000100a00 */
[----:B----4-:R-:W-:-:S02]  /*8df60*/  IMAD.MOV.U32 R10, RZ, RZ, R6 ;  /* 0x000000ffff0a7224 */ /* 0x010fc400078e0006 */
[----:B--2---:R-:W-:Y:S01]  /*8df70*/  IMAD.MOV.U32 R11, RZ, RZ, R7 ;  /* 0x000000ffff0b7224 */ /* 0x004fe200078e0007 */
[----:B0-----:R-:W2:Y:S04]  /*8df80*/  LDL.LU R8, [R1+0x3c0] ;  /* 0x0003c00001087983 */ /* 0x001ea80000300800 */
[----:B------:R-:W2:Y:S04]  /*8df90*/  LDL.LU R9, [R1+0x3c4] ;  /* 0x0003c40001097983 */ /* 0x000ea80000300800 */
[----:B------:R-:W3:Y:S04]  /*8dfa0*/  LDL.LU R6, [R1+0x811c] ;  /* 0x00811c0001067983 */ /* 0x000ee80000300800 */
[----:B------:R-:W3:Y:S01]  /*8dfb0*/  LDL.LU R7, [R1+0x8118] ;  /* 0x0081180001077983 */ /* 0x000ee20000300800 */
[----:B------:R-:W-:Y:S03]  /*8dfc0*/  HMMA.16816.F32.BF16 R24, R20, R14, R24 ;  /* 0x0000000e1418723c */ /* 0x000fe60000041818 */
[----:B------:R-:W-:Y:S03]  /*8dfd0*/  STL.64 [R1+0x80e0], R10 ;  /* 0x0080e00a01007387 */ /* 0x000fe60000100a00 */
[----:B------:R-:W-:-:S02]  /*8dfe0*/  IMAD.MOV.U32 R2, RZ, RZ, R14 ;  /* 0x000000ffff027224 */ /* 0x000fc400078e000e */
[----:B------:R-:W-:Y:S01]  /*8dff0*/  IMAD.MOV.U32 R0, RZ, RZ, R15 ;  /* 0x000000ffff007224 */ /* 0x000fe200078e000f */
[C---:B---3--:R-:W-:Y:S01]  /*8e000*/  HMMA.16816.F32.BF16 R16, R20.reuse, R6, R16 ;  /* 0x000000061410723c */ /* 0x048fe20000041810 */
[----:B--2---:R0:W-:Y:S04]  /*8e010*/  STL.64 [R1+0x80d8], R8 ;  /* 0x0080d80801007387 */ /* 0x0041e80000100a00 */
[----:B0-----:R-:W2:Y:S04]  /*8e020*/  LDL.LU R8, [R1+0x3d0] ;  /* 0x0003d00001087983 */ /* 0x001ea80000300800 */
[----:B------:R-:W2:Y:S04]  /*8e030*/  LDL.LU R9, [R1+0x3d4] ;  /* 0x0003d40001097983 */ /* 0x000ea80000300800 */
[----:B------:R-:W2:Y:S04]  /*8e040*/  LDL.LU R10, [R1+0x3d8] ;  /* 0x0003d800010a7983 */ /* 0x000ea80000300800 */
[----:B------:R-:W2:Y:S04]  /*8e050*/  LDL.LU R11, [R1+0x3dc] ;  /* 0x0003dc00010b7983 */ /* 0x000ea80000300800 */
[----:B------:R-:W-:Y:S04]  /*8e060*/  STL.64 [R1+0x7e40], R6 ;  /* 0x007e400601007387 */ /* 0x000fe80000100a00 */
[----:B------:R-:W-:Y:S04]  /*8e070*/  STL.64 [R1+0x7b0], R16 ;  /* 0x0007b01001007387 */ /* 0x000fe80000100a00 */
[----:B------:R-:W-:Y:S04]  /*8e080*/  STL.64 [R1+0x7b8], R18 ;  /* 0x0007b81201007387 */ /* 0x000fe80000100a00 */
[----:B------:R-:W-:Y:S04]  /*8e090*/  STL.64 [R1+0x7a0], R24 ;  /* 0x0007a01801007387 */ /* 0x000fe80000100a00 */
[----:B------:R0:W-:Y:S04]  /*8e0a0*/  STL.64 [R1+0x7a8], R26 ;  /* 0x0007a81a01007387 */ /* 0x0001e80000100a00 */
[----:B0-----:R-:W3:Y:S04]  /*8e0b0*/  LDL.LU.64 R26, [R1+0x8110] ;  /* 0x00811000011a7983 */ /* 0x001ee80000300a00 */
[----:B------:R-:W3:Y:S04]  /*8e0c0*/  LDL.LU.64 R24, [R1+0x8108] ;  /* 0x0081080001187983 */ /* 0x000ee80000300a00 */
[----:B------:R-:W3:Y:S02]  /*8e0d0*/  LDL.LU.64 R14, [R1+0x8100] ;  /* 0x00810000010e7983 */ /* 0x000ee40000300a00 */
[----:B---3--:R-:W-:Y:S02]  /*8e0e0*/  HMMA.16816.F32.BF16 R20, R20, R14, R24 ;  /* 0x0000000e1414723c */ /* 0x008fe40000041818 */
[----:B------:R-:W2:Y:S04]  /*8e0f0*/  LDL.LU.64 R26, [R1+0x80f8] ;  /* 0x0080f800011a7983 */ /* 0x000ea80000300a00 */
[----:B------:R-:W2:Y:S04]  /*8e100*/  LDL.LU.64 R14, [R1+0x80f0] ;  /* 0x0080f000010e7983 */ /* 0x000ea80000300a00 */
[----:B------:R-:W2:-:S13]  /*8e110*/  LDL.LU.64 R12, [R1+0x80e8] ;  /* 0x0080e800010c7983 */ /* 0x000e9a0000300a00 */
[----:B------:R0:W-:Y:S04]  /*8e120*/  STL.64 [R1+0x3e0], R20 ;  /* 0x0003e01401007387 */ /* 0x0001e80000100a00 */
[----:B------:R1:W-:Y:S04]  /*8e130*/  STL.64 [R1+0x3e8], R22 ;  /* 0x0003e81601007387 */ /* 0x0003e80000100a00 */
[----:B0-----:R-:W3:Y:S04]  /*8e140*/  LDL.LU R20, [R1+0x6f0] ;  /* 0x0006f00001147983 */ /* 0x001ee80000300800 */
[----:B------:R-:W3:Y:S04]  /*8e150*/  LDL.LU R21, [R1+0x6f4] ;  /* 0x0006f40001157983 */ /* 0x000ee80000300800 */
[----:B-1----:R-:W3:Y:S04]  /*8e160*/  LDL.LU R22, [R1+0x6f8] ;  /* 0x0006f80001167983 */ /* 0x002ee80000300800 */
[----:B------:R-:W3:Y:S01]  /*8e170*/  LDL.LU R23, [R1+0x6fc] ;  /* 0x0006fc0001177983 */ /* 0x000ee20000300800 */
[----:B--2---:R-:W-:Y:S03]  /*8e180*/  HMMA.16816.F32.BF16 R24, R12, R26, R8 ;  /* 0x0000001a0c18723c */ /* 0x004fe60000041808 */
[----:B------:R-:W2:Y:S04]  /*8e190*/  LDL.LU.64 R10, [R1+0x80e0] ;  /* 0x0080e000010a7983 */ /* 0x000ea80000300a00 */
[----:B------:R-:W2:-:S15]  /*8e1a0*/  LDL.LU.64 R8, [R1+0x80d8] ;  /* 0x0080d80001087983 */ /* 0x000e9e0000300a00 */
[----:B------:R-:W-:-:S01]  /*8e1b0*/  NOP ;  /* 0x0000000000007918 */ /* 0x000fc20000000000 */
[----:B------:R-:W-:Y:S04]  /*8e1c0*/  STL.64 [R1+0x3d0], R24 ;  /* 0x0003d01801007387 */ /* 0x000fe80000100a00 */
[----:B------:R0:W-:Y:S04]  /*8e1d0*/  STL.64 [R1+0x3d8], R26 ;  /* 0x0003d81a01007387 */ /* 0x0001e80000100a00 */
[----:B0-----:R-:W2:Y:S01]  /*8e1e0*/  LDL.LU.64 R26, [R1+0x80d0] ;  /* 0x0080d000011a7983 */ /* 0x001ea20000300a00 */
[----:B------:R-:W0:Y:S01]  /*8e1f0*/  S2R R19, SR_TID.X ;  /* 0x0000000000137919 */ /* 0x000e220000002100 */
[----:B--2---:R-:W-:Y:S02]  /*8e200*/  HMMA.16816.F32.BF16 R24, R12, R26, R8 ;  /* 0x0000001a0c18723c */ /* 0x004fe40000041808 */
[----:B------:R-:W2:Y:S04]  /*8e210*/  LDL.LU.64 R10, [R1+0x80c8] ;  /* 0x0080c800010a7983 */ /* 0x000ea80000300a00 */
[----:B------:R-:W2:-:S15]  /*8e220*/  LDL.LU.64 R8, [R1+0x80c0] ;  /* 0x0080c00001087983 */ /* 0x000e9e0000300a00 */
[----:B------:R-:W-:-:S02]  /*8e230*/  NOP ;  /* 0x0000000000007918 */ /* 0x000fc40000000000 */
[----:B------:R-:W-:Y:S04]  /*8e240*/  STL.64 [R1+0x3c0], R24 ;  /* 0x0003c01801007387 */ /* 0x000fe80000100a00 */
[----:B------:R1:W-:Y:S04]  /*8e250*/  STL.64 [R1+0x3c8], R26 ;  /* 0x0003c81a01007387 */ /* 0x0003e80000100a00 */
[----:B-1----:R-:W2:Y:S01]  /*8e260*/  LDL.LU.64 R26, [R1+0x80b8] ;  /* 0x0080b800011a7983 */ /* 0x002ea20000300a00 */
[----:B0-----:R-:W-:-:S05]  /*8e270*/  LOP3.LUT R18, R19, 0x7, RZ, 0xc0, !PT ;  /* 0x0000000713127812 */ /* 0x001fca00078ec0ff */
[----:B------:R-:W-:Y:S02]  /*8e280*/  IMAD R17, R18, 0x90, RZ ;  /* 0x0000009012117824 */ /* 0x000fe400078e02ff */
[C---:B------:R-:W-:Y:S02]  /*8e290*/  IMAD.SHL.U32 R18, R19.reuse, 0x40, RZ ;  /* 0x0000004013127824 */ /* 0x040fe400078e00ff */
[----:B------:R-:W-:-:S05]  /*8e2a0*/  IMAD.SHL.U32 R19, R19, 0x2, RZ ;  /* 0x0000000213137824 */ /* 0x000fca00078e00ff */
[----:B------:R-:W-:-:S04]  /*8e2b0*/  LOP3.LUT R19, R17, 0x10, R19, 0x78, !PT ;  /* 0x0000001011137812 */ /* 0x000fc800078e7813 */
[----:B------:R-:W-:-:S04]  /*8e2c0*/  LOP3.LUT R19, R19, 0x400, R18, 0xf8, !PT ;  /* 0x0000040013137812 */ /* 0x000fc800078ef812 */
[----:B------:R-:W-:-:S06]  /*8e2d0*/  LOP3.LUT R19, R19, 0x40, RZ, 0x3c, !PT ;  /* 0x0000004013137812 */ /* 0x000fcc00078e3cff */
[----:B------:R-:W0:Y:S04]  /*8e2e0*/  LDSM.16.MT88.4 R16, [R19+UR4+0x20800] ;  /* 0x020800041310783b */ /* 0x000e280008004200 */
[----:B0-----:R0:W-:Y:S04]  /*8e2f0*/  STL.64 [R1+0x7df0], R18 ;  /* 0x007df01201007387 */ /* 0x0011e80000100a00 */
[----:B------:R-:W-:Y:S04]  /*8e300*/  STL.64 [R1+0x7de8], R16 ;  /* 0x007de81001007387 */ /* 0x000fe80000100a00 */
[----:B0-----:R-:W4:Y:S04]  /*8e310*/  LDL R18, [R1+0xf8] ;  /* 0x0000f80001127983 */ /* 0x001f280000100800 */
[----:B------:R-:W4:Y:S01]  /*8e320*/  LDL R19, [R1+0xfc] ;  /* 0x0000fc0001137983 */ /* 0x000f220000100800 */
[----:B--2---:R-:W-:Y:S03]  /*8e330*/  HMMA.16816.F32.BF16 R24, R12, R26, R8 ;  /* 0x0000001a0c18723c */ /* 0x004fe60000041808 */
[----:B------:R-:W2:Y:S04]  /*8e340*/  LDL.LU.64 R10, [R1+0x80b0] ;  /* 0x0080b000010a7983 */ /* 0x000ea80000300a00 */
[----:B------:R-:W2:-:S15]  /*8e350*/  LDL.LU.64 R8, [R1+0x80a8] ;  /* 0x0080a80001087983 */ /* 0x000e9e0000300a00 */
[----:B------:R-:W-:-:S01]  /*8e360*/  NOP ;  /* 0x0000000000007918 */ /* 0x000fc20000000000 */
[----:B------:R-:W-:Y:S04]  /*8e370*/  STL.64 [R1+0x790], R24 ;  /* 0x0007901801007387 */ /* 0x000fe80000100a00 */
        /* <DEDUP_REMOVED lines=52> */
[----:B------:R-:W3:-:S15]  /*8e6c0*/  LDL.LU.64 R10, [R1+0x7ff0] ;  /* 0x007ff000010a7983 */ /* 0x000ede0000300a00 */
[----:B------:R-:W-:-:S06]  /*8e6d0*/  NOP ;  /* 0x0000000000007918 */ /* 0x000fcc0000000000 */
[----:B------:R-:W-:Y:S04]  /*8e6e0*/  STL.64 [R1+0x710], R24 ;  /* 0x0007101801007387 */ /* 0x000fe80000100a00 */
[----:B------:R0:W-:Y:S04]  /*8e6f0*/  STL.64 [R1+0x718], R26 ;  /* 0x0007181a01007387 */ /* 0x0001e80000100a00 */
[----:B0-----:R-:W4:Y:S04]  /*8e700*/  LDL.LU.64 R26, [R1+0x7fe8] ;  /* 0x007fe800011a7983 */ /* 0x001f280000300a00 */
[----:B------:R-:W4:Y:S02]  /*8e710*/  LDL.LU.64 R24, [R1+0x7fe0] ;  /* 0x007fe00001187983 */ /* 0x000f240000300a00 */
[----:B----4-:R-:W-:Y:S02]  /*8e720*/  HMMA.16816.F32.BF16 R16, R12, R18, R24 ;  /* 0x000000120c10723c */ /* 0x010fe40000041818 */
[----:B------:R-:W2:-:S15]  /*8e730*/  LDL.LU R25, [R1+0x7fd8] ;  /* 0x007fd80001197983 */ /* 0x000e9e0000300800 */
[----:B------:R-:W-:-:S06]  /*8e740*/  NOP ;  /* 0x0000000000007918 */ /* 0x000fcc0000000000 */
[----:B------:R-:W-:Y:S04]  /*8e750*/  STL.64 [R1+0x700], R16 ;  /* 0x0007001001007387 */ /* 0x000fe80000100a00 */
[----:B------:R3:W-:Y:S04]  /*8e760*/  STL.64 [R1+0x708], R18 ;  /* 0x0007081201007387 */ /* 0x0007e80000100a00 */
[----:B------:R-:W4:Y:S01]  /*8e770*/  LDL.LU R8, [R1+0x600] ;  /* 0x0006000001087983 */ /* 0x000f220000300800 */
[----:B---3--:R-:W-:-:S15]  /*8e780*/  HMMA.16816.F32.BF16 R16, R12, R10, R20 ;  /* 0x0000000a0c10723c */ /* 0x008fde0000041814 */
[----:B------:R-:W-:-:S08]  /*8e790*/  NOP ;  /* 0x0000000000007918 */ /* 0x000fd00000000000 */
[----:B------:R-:W-:Y:S04]  /*8e7a0*/  STL.64 [R1+0x6f0], R16 ;  /* 0x0006f01001007387 */ /* 0x000fe80000100a00 */
[----:B------:R-:W-:Y:S04]  /*8e7b0*/  STL.64 [R1+0x6f8], R18 ;  /* 0x0006f81201007387 */ /* 0x000fe80000100a00 */
[----:B------:R-:W4:Y:S04]  /*8e7c0*/  LDL.LU R9, [R1+0x604] ;  /* 0x0006040001097983 */ /* 0x000f280000300800 */
[----:B------:R-:W3:Y:S04]  /*8e7d0*/  LDL.LU R10, [R1+0x608] ;  /* 0x00060800010a7983 */ /* 0x000ee80000300800 */
[----:B------:R-:W3:Y:S01]  /*8e7e0*/  LDL.LU R11, [R1+0x60c] ;  /* 0x00060c00010b7983 */ /* 0x000ee20000300800 */
[----:B------:R-:W-:-:S02]  /*8e7f0*/  IMAD.MOV.U32 R26, RZ, RZ, R5 ;  /* 0x000000ffff1a7224 */ /* 0x000fc400078e0005 */
[----:B------:R-:W-:Y:S01]  /*8e800*/  IMAD.MOV.U32 R27, RZ, RZ, R4 ;  /* 0x000000ffff1b7224 */ /* 0x000fe200078e0004 */
[----:B---3--:R0:W-:Y:S04]  /*8e810*/  STL.64 [R1+0x7e50], R10 ;  /* 0x007e500a01007387 */ /* 0x0081e80000100a00 */
[----:B----4-:R-:W-:Y:S04]  /*8e820*/  STL.64 [R1+0x7e48], R8 ;  /* 0x007e480801007387 */ /* 0x010fe80000100a00 */
[----:B------:R-:W3:Y:S01]  /*8e830*/  LDL.LU R5, [R1+0x7fd4] ;  /* 0x007fd40001057983 */ /* 0x000ee20000300800 */
[----:B0-----:R-:W-:-:S03]  /*8e840*/  IMAD.MOV.U32 R10, RZ, RZ, R3 ;  /* 0x000000ffff0a7224 */ /* 0x001fc600078e0003 */
[----:B------:R-:W4:Y:S01]  /*8e850*/  LDL.LU R4, [R1+0x7fd0] ;  /* 0x007fd00001047983 */ /* 0x000f220000300800 */
[----:B--2---:R-:W-:-:S03]  /*8e860*/  IMAD.MOV.U32 R11, RZ, RZ, R25 ;  /* 0x000000ffff0b7224 */ /* 0x004fc600078e0019 */
[----:B------:R0:W-:Y:S04]  /*8e870*/  STL.64 [R1+0x7e58], R26 ;  /* 0x007e581a01007387 */ /* 0x0001e80000100a00 */
[----:B------:R-:W2:Y:S04]  /*8e880*/  LDL.LU R3, [R1+0x7fcc] ;  /* 0x007fcc0001037983 */ /* 0x000ea80000300800 */
[----:B------:R1:W-:Y:S04]  /*8e890*/  STL.64 [R1+0x7e60], R10 ;  /* 0x007e600a01007387 */ /* 0x0003e80000100a00 */
[----:B------:R-:W3:Y:S04]  /*8e8a0*/  LDL.LU R24, [R1+0x620] ;  /* 0x0006200001187983 */ /* 0x000ee80000300800 */
[----:B------:R-:W3:Y:S04]  /*8e8b0*/  LDL.LU R25, [R1+0x624] ;  /* 0x0006240001197983 */ /* 0x000ee80000300800 */
[----:B0-----:R-:W4:Y:S04]  /*8e8c0*/  LDL.LU R26, [R1+0x628] ;  /* 0x00062800011a7983 */ /* 0x001f280000300800 */
[----:B------:R-:W4:Y:S01]  /*8e8d0*/  LDL.LU R27, [R1+0x62c] ;  /* 0x00062c00011b7983 */ /* 0x000f220000300800 */
[----:B-1----:R-:W-:-:S02]  /*8e8e0*/  IMAD.MOV.U32 R10, RZ, RZ, R28 ;  /* 0x000000ffff0a7224 */ /* 0x002fc400078e001c */
[----:B------:R-:W-:Y:S01]  /*8e8f0*/  IMAD.MOV.U32 R11, RZ, RZ, R29 ;  /* 0x000000ffff0b7224 */ /* 0x000fe200078e001d */
[----:B----4-:R-:W-:Y:S04]  /*8e900*/  STL.64 [R1+0x7e70], R26 ;  /* 0x007e701a01007387 */ /* 0x010fe80000100a00 */
[----:B---3--:R0:W-:Y:S04]  /*8e910*/  STL.64 [R1+0x7e68], R24 ;  /* 0x007e681801007387 */ /* 0x0081e80000100a00 */
[----:B------:R-:W3:Y:S04]  /*8e920*/  LDL.LU R28, [R1+0x7fc8] ;  /* 0x007fc800011c7983 */ /* 0x000ee80000300800 */
[----:B------:R-:W4:Y:S04]  /*8e930*/  LDL.LU R29, [R1+0x7fc4] ;  /* 0x007fc400011d7983 */ /* 0x000f280000300800 */
[----:B------:R1:W-:Y:S04]  /*8e940*/  STL.64 [R1+0x7e78], R10 ;  /* 0x007e780a01007387 */ /* 0x0003e80000100a00 */
[----:B0-----:R-:W2:Y:S04]  /*8e950*/  LDL.LU R24, [R1+0x630] ;  /* 0x0006300001187983 */ /* 0x001ea80000300800 */
[----:B------:R-:W2:Y:S04]  /*8e960*/  LDL.LU R25, [R1+0x634] ;  /* 0x0006340001197983 */ /* 0x000ea80000300800 */
[----:B------:R-:W3:Y:S04]  /*8e970*/  LDL.LU R26, [R1+0x638] ;  /* 0x00063800011a7983 */ /* 0x000ee80000300800 */
[----:B------:R-:W3:Y:S01]  /*8e980*/  LDL.LU R27, [R1+0x63c] ;  /* 0x00063c00011b7983 */ /* 0x000ee20000300800 */
[----:B-1----:R-:W-:-:S02]  /*8e990*/  IMAD.MOV.U32 R10, RZ, RZ, R4 ;  /* 0x000000ffff0a7224 */ /* 0x002fc400078e0004 */
[----:B------:R-:W-:Y:S01]  /*8e9a0*/  IMAD.MOV.U32 R11, RZ, RZ, R5 ;  /* 0x000000ffff0b7224 */ /* 0x000fe200078e0005 */
[----:B---3--:R-:W-:Y:S04]  /*8e9b0*/  STL.64 [R1+0x7e88], R26 ;  /* 0x007e881a01007387 */ /* 0x008fe80000100a00 */
[----:B--2---:R0:W-:Y:S04]  /*8e9c0*/  STL.64 [R1+0x7e80], R24 ;  /* 0x007e801801007387 */ /* 0x0041e80000100a00 */
[----:B------:R-:W2:Y:S04]  /*8e9d0*/  LDL.LU R4, [R1+0x7fc0] ;  /* 0x007fc00001047983 */ /* 0x000ea80000300800 */
[----:B------:R-:W3:Y:S04]  /*8e9e0*/  LDL.LU R5, [R1+0x7fbc] ;  /* 0x007fbc0001057983 */ /* 0x000ee80000300800 */
[----:B------:R1:W-:Y:S04]  /*8e9f0*/  STL.64 [R1+0x7e90], R10 ;  /* 0x007e900a01007387 */ /* 0x0003e80000100a00 */
[----:B0-----:R-:W4:Y:S04]  /*8ea00*/  LDL.LU R24, [R1+0x640] ;  /* 0x0006400001187983 */ /* 0x001f280000300800 */
[----:B------:R-:W4:Y:S04]  /*8ea10*/  LDL.LU R25, [R1+0x644] ;  /* 0x0006440001197983 */ /* 0x000f280000300800 */
[----:B------:R-:W2:Y:S04]  /*8ea20*/  LDL.LU R26, [R1+0x648] ;  /* 0x00064800011a7983 */ /* 0x000ea80000300800 */
[----:B------:R-:W2:Y:S01]  /*8ea30*/  LDL.LU R27, [R1+0x64c] ;  /* 0x00064c00011b7983 */ /* 0x000ea20000300800 */
[----:B-1----:R-:W-:-:S02]  /*8ea40*/  IMAD.MOV.U32 R10, RZ, RZ, R28 ;  /* 0x000000ffff0a7224 */ /* 0x002fc400078e001c */
[----:B------:R-:W-:Y:S01]  /*8ea50*/  IMAD.MOV.U32 R11, RZ, RZ, R3 ;  /* 0x000000ffff0b7224 */ /* 0x000fe200078e0003 */
[----:B--2---:R-:W-:Y:S04]  /*8ea60*/  STL.64 [R1+0x7ea0], R26 ;  /* 0x007ea01a01007387 */ /* 0x004fe80000100a00 */
[----:B----4-:R-:W-:Y:S04]  /*8ea70*/  STL.64 [R1+0x7e98], R24 ;  /* 0x007e981801007387 */ /* 0x010fe80000100a00 */
[----:B------:R-:W2:Y:S04]  /*8ea80*/  LDL.LU R28, [R1+0x7fb8] ;  /* 0x007fb800011c7983 */ /* 0x000ea80000300800 */
[----:B------:R-:W4:Y:S04]  /*8ea90*/  LDL.LU R3, [R1+0x7fb4] ;  /* 0x007fb40001037983 */ /* 0x000f280000300800 */
[----:B------:R0:W-:Y:S02]  /*8eaa0*/  STL.64 [R1+0x7ea8], R10 ;  /* 0x007ea80a01007387 */ /* 0x0001e40000100a00 */
[----:B0-----:R-:W-:-:S02]  /*8eab0*/  IMAD.MOV.U32 R10, RZ, RZ, R4 ;  /* 0x000000ffff0a7224 */ /* 0x001fc400078e0004 */
[----:B------:R-:W-:Y:S01]  /*8eac0*/  IMAD.MOV.U32 R11, RZ, RZ, R29 ;  /* 0x000000ffff0b7224 */ /* 0x000fe200078e001d */
[----:B------:R-:W4:Y:S04]  /*8ead0*/  LDL.LU R4, [R1+0x7fb0] ;  /* 0x007fb00001047983 */ /* 0x000f280000300800 */
[----:B------:R-:W4:Y:S04]  /*8eae0*/  LDL.LU R29, [R1+0x7fac] ;  /* 0x007fac00011d7983 */ /* 0x000f280000300800 */
[----:B------:R3:W-:Y:S04]  /*8eaf0*/  STL.64 [R1+0x7ec0], R10 ;  /* 0x007ec00a01007387 */ /* 0x0007e80000100a00 */
[----:B------:R-:W4:Y:S04]  /*8eb00*/  LDL.LU R24, [R1+0x650] ;  /* 0x0006500001187983 */ /* 0x000f280000300800 */
[----:B------:R-:W4:Y:S04]  /*8eb10*/  LDL.LU R25, [R1+0x654] ;  /* 0x0006540001197983 */ /* 0x000f280000300800 */
[----:B------:R-:W4:Y:S04]  /*8eb20*/  LDL.LU R26, [R1+0x658] ;  /* 0x00065800011a7983 */ /* 0x000f280000300800 */
[----:B------:R-:W4:Y:S01]  /*8eb30*/  LDL.LU R27, [R1+0x65c] ;  /* 0x00065c00011b7983 */ /* 0x000f220000300800 */
[----:B---3--:R-:W-:-:S02]  /*8eb40*/  IMAD.MOV.U32 R11, RZ, RZ, R5 ;  /* 0x000000ffff0b7224 */ /* 0x008fc400078e0005 */
[----:B--2---:R-:W-:Y:S02]  /*8eb50*/  IMAD.MOV.U32 R10, RZ, RZ, R28 ;  /* 0x000000ffff0a7224 */ /* 0x004fe400078e001c */
[----:B------:R-:W2:Y:S04]  /*8eb60*/  LDL.LU R28, [R1+0x7fa8] ;  /* 0x007fa800011c7983 */ /* 0x000ea80000300800 */
[----:B------:R-:W3:Y:S04]  /*8eb70*/  LDL.LU R5, [R1+0x7fa4] ;  /* 0x007fa40001057983 */ /* 0x000ee80000300800 */
[----:B------:R-:W-:Y:S04]  /*8eb80*/  STL.64 [R1+0x7ed8], R10 ;  /* 0x007ed80a01007387 */ /* 0x000fe80000100a00 */
[----:B----4-:R-:W-:Y:S04]  /*8eb90*/  STL.64 [R1+0x7eb8], R26 ;  /* 0x007eb81a01007387 */ /* 0x010fe80000100a00 */
[----:B------:R0:W-:Y:S04]  /*8eba0*/  STL.64 [R1+0x7eb0], R24 ;  /* 0x007eb01801007387 */ /* 0x0001e80000100a00 */
[----:B0-----:R-:W4:Y:S04]  /*8ebb0*/  LDL.LU R24, [R1+0x660] ;  /* 0x0006600001187983 */ /* 0x001f280000300800 */
[----:B------:R-:W4:Y:S04]  /*8ebc0*/  LDL.LU R25, [R1+0x664] ;  /* 0x0006640001197983 */ /* 0x000f280000300800 */
[----:B------:R-:W2:Y:S04]  /*8ebd0*/  LDL.LU R26, [R1+0x668] ;  /* 0x00066800011a7983 */ /* 0x000ea80000300800 */
[----:B------:R-:W2:Y:S01]  /*8ebe0*/  LDL.LU R27, [R1+0x66c] ;  /* 0x00066c00011b7983 */ /* 0x000ea20000300800 */
[----:B------:R-:W-:-:S02]  /*8ebf0*/  IMAD.MOV.U32 R10, RZ, RZ, R4 ;  /* 0x000000ffff0a7224 */ /* 0x000fc400078e0004 */
[----:B------:R-:W-:Y:S01]  /*8ec00*/  IMAD.MOV.U32 R11, RZ, RZ, R3 ;  /* 0x000000ffff0b7224 */ /* 0x000fe200078e0003 */
[----:B------:R-:W3:Y:S04]  /*8ec10*/  LDL.LU R4, [R1+0x7fa0] ;  /* 0x007fa00001047983 */ /* 0x000ee80000300800 */
[----:B------:R-:W3:Y:S04]  /*8ec20*/  LDL.LU R3, [R1+0x7f9c] ;  /* 0x007f9c0001037983 */ /* 0x000ee80000300800 */
[----:B------:R-:W-:Y:S04]  /*8ec30*/  STL.64 [R1+0x7ef0], R10 ;  /* 0x007ef00a01007387 */ /* 0x000fe80000100a00 */
[----:B--2---:R-:W-:Y:S04]  /*8ec40*/  STL.64 [R1+0x7ed0], R26 ;  /* 0x007ed01a01007387 */ /* 0x004fe80000100a00 */
[----:B----4-:R0:W-:Y:S04]  /*8ec50*/  STL.64 [R1+0x7ec8], R24 ;  /* 0x007ec81801007387 */ /* 0x0101e80000100a00 */
[----:B0-----:R-:W2:Y:S04]  /*8ec60*/  LDL.LU R24, [R1+0x670] ;  /* 0x0006700001187983 */ /* 0x001ea80000300800 */
[----:B------:R-:W2:Y:S04]  /*8ec70*/  LDL.LU R25, [R1+0x674] ;  /* 0x0006740001197983 */ /* 0x000ea80000300800 */
[----:B------:R-:W4:Y:S04]  /*8ec80*/  LDL.LU R26, [R1+0x678] ;  /* 0x00067800011a7983 */ /* 0x000f280000300800 */
[----:B------:R-:W4:Y:S01]  /*8ec90*/  LDL.LU R27, [R1+0x67c] ;  /* 0x00067c00011b7983 */ /* 0x000f220000300800 */
[----:B------:R-:W-:-:S02]  /*8eca0*/  IMAD.MOV.U32 R10, RZ, RZ, R28 ;  /* 0x000000ffff0a7224 */ /* 0x000fc400078e001c */
[----:B------:R-:W-:Y:S01]  /*8ecb0*/  IMAD.MOV.U32 R11, RZ, RZ, R29 ;  /* 0x000000ffff0b7224 */ /* 0x000fe200078e001d */
[----:B------:R-:W3:Y:S04]  /*8ecc0*/  LDL.LU R28, [R1+0x7f98] ;  /* 0x007f9800011c7983 */ /* 0x000ee80000300800 */
[----:B------:R-:W3:Y:S04]  /*8ecd0*/  LDL.LU R29, [R1+0x7f94] ;  /* 0x007f9400011d7983 */ /* 0x000ee80000300800 */
[----:B------:R-:W-:Y:S04]  /*8ece0*/  STL.64 [R1+0x7f08], R10 ;  /* 0x007f080a01007387 */ /* 0x000fe80000100a00 */
[----:B----4-:R-:W-:Y:S04]  /*8ecf0*/  STL.64 [R1+0x7ee8], R26 ;  /* 0x007ee81a01007387 */ /* 0x010fe80000100a00 */
[----:B--2---:R0:W-:Y:S04]  /*8ed00*/  STL.64 [R1+0x7ee0], R24 ;  /* 0x007ee01801007387 */ /* 0x0041e80000100a00 */
[----:B0-----:R-:W2:Y:S04]  /*8ed10*/  LDL.LU R24, [R1+0x680] ;  /* 0x0006800001187983 */ /* 0x001ea80000300800 */
[----:B------:R-:W2:Y:S04]  /*8ed20*/  LDL.LU R25, [R1+0x684] ;  /* 0x0006840001197983 */ /* 0x000ea80000300800 */
[----:B------:R-:W4:Y:S04]  /*8ed30*/  LDL.LU R26, [R1+0x688] ;  /* 0x00068800011a7983 */ /* 0x000f280000300800 */
[----:B------:R-:W4:Y:S01]  /*8ed40*/  LDL.LU R27, [R1+0x68c] ;  /* 0x00068c00011b7983 */ /* 0x000f220000300800 */
[----:B---3--:R-:W-:-:S02]  /*8ed50*/  IMAD.MOV.U32 R10, RZ, RZ, R4 ;  /* 0x000000ffff0a7224 */ /* 0x008fc400078e0004 */
        /* <DEDUP_REMOVED lines=10> */
[----:B------:R-:W-:-:S02]  /*8ee00*/  IMAD.MOV.U32 R10, RZ, RZ, R28 ;  /* 0x000000ffff0a7224 */ /* 0x000fc400078e001c */
[----:B------:R-:W-:Y:S01]  /*8ee10*/  IMAD.MOV.U32 R11, RZ, RZ, R3 ;  /* 0x000000ffff0b7224 */ /* 0x000fe200078e0003 */
[----:B------:R-:W2:Y:S04]  /*8ee20*/  LDL.LU R28, [R1+0x7f88] ;  /* 0x007f8800011c7983 */ /* 0x000ea80000300800 */
[----:B------:R-:W2:Y:S04]  /*8ee30*/  LDL.LU R3, [R1+0x7f84] ;  /* 0x007f840001037983 */ /* 0x000ea80000300800 */
[----:B------:R3:W-:Y:S02]  /*8ee40*/  STL.64 [R1+0x7f38], R10 ;  /* 0x007f380a01007387 */ /* 0x0007e40000100a00 */
[----:B---3--:R-:W-:-:S02]  /*8ee50*/  IMAD.MOV.U32 R10, RZ, RZ, R4 ;  /* 0x000000ffff0a7224 */ /* 0x008fc400078e0004 */
[----:B------:R-:W-:Y:S01]  /*8ee60*/  IMAD.MOV.U32 R11, RZ, RZ, R29 ;  /* 0x000000ffff0b7224 */ /* 0x000fe200078e001d */
        /* <DEDUP_REMOVED lines=9> */
[----:B------:R-:W-:-:S05]  /*8ef00*/  IMAD.MOV.U32 R11, RZ, RZ, R5 ;  /* 0x000000ffff0b7224 */ /* 0x000fca00078e0005 */
[----:B------:R-:W-:Y:S04]  /*8ef10*/  STL.64 [R1+0x7f68], R10 ;  /* 0x007f680a01007387 */ /* 0x000fe80000100a00 */
        /* <DEDUP_REMOVED lines=17> */
[----:B------:R-:W4:Y:S01]  /*8f030*/  LDL.LU R27, [R1+0x6dc] ;  /* 0x0006dc00011b7983 */ /* 0x000f220000300800 */
[----:B---3--:R-:W-:-:S03]  /*8f040*/  IMAD.MOV.U32 R10, RZ, RZ, R4 ;  /* 0x000000ffff0a7224 */ /* 0x008fc600078e0004 */
[----:B----4-:R-:W-:Y:S04]  /*8f050*/  STL.64 [R1+0x7f78], R26 ;  /* 0x007f781a01007387 */ /* 0x010fe80000100a00 */
[----:B--2---:R0:W-:Y:S04]  /*8f060*/  STL.64 [R1+0x7f70], R24 ;  /* 0x007f701801007387 */ /* 0x0041e80000100a00 */
[----:B0-----:R-:W2:Y:S04]  /*8f070*/  LDL.LU R24, [R1+0x6e0] ;  /* 0x0006e00001187983 */ /* 0x001ea80000300800 */
[----:B------:R-:W2:Y:S04]  /*8f080*/  LDL.LU R25, [R1+0x6e4] ;  /* 0x0006e40001197983 */ /* 0x000ea80000300800 */
[----:B------:R-:W2:Y:S04]  /*8f090*/  LDL.LU R26, [R1+0x6e8] ;  /* 0x0006e800011a7983 */ /* 0x000ea80000300800 */
[----:B------:R-:W2:Y:S04]  /*8f0a0*/  LDL.LU R27, [R1+0x6ec] ;  /* 0x0006ec00011b7983 */ /* 0x000ea80000300800 */
[----:B------:R-:W3:Y:S04]  /*8f0b0*/  LDL.LU R4, [R1+0x610] ;  /* 0x0006100001047983 */ /* 0x000ee80000300800 */
[----:B------:R-:W3:Y:S04]  /*8f0c0*/  LDL.LU R5, [R1+0x614] ;  /* 0x0006140001057983 */ /* 0x000ee80000300800 */
[----:B------:R-:W3:Y:S04]  /*8f0d0*/  LDL.LU R6, [R1+0x618] ;  /* 0x0006180001067983 */ /* 0x000ee80000300800 */
[----:B------:R-:W3:Y:S04]  /*8f0e0*/  LDL.LU R7, [R1+0x61c] ;  /* 0x00061c0001077983 */ /* 0x000ee80000300800 */
[----:B------:R-:W4:Y:S04]  /*8f0f0*/  LDL.LU R16, [R1+0x5e0] ;  /* 0x0005e00001107983 */ /* 0x000f280000300800 */
[----:B------:R-:W4:Y:S04]  /*8f100*/  LDL.LU R17, [R1+0x5e4] ;  /* 0x0005e40001117983 */ /* 0x000f280000300800 */
[----:B------:R-:W3:Y:S04]  /*8f110*/  LDL.LU R18, [R1+0x5e8] ;  /* 0x0005e80001127983 */ /* 0x000ee80000300800 */
[----:B------:R-:W3:Y:S01]  /*8f120*/  LDL.LU R19, [R1+0x5ec] ;  /* 0x0005ec0001137983 */ /* 0x000ee20000300800 */
[----:B------:R-:W-:-:S03]  /*8f130*/  IMAD.MOV.U32 R11, RZ, RZ, R3 ;  /* 0x000000ffff0b7224 */ /* 0x000fc600078e0003 */
[----:B------:R-:W4:Y:S04]  /*8f140*/  LDL.LU R20, [R1+0x5f0] ;  /* 0x0005f00001147983 */ /* 0x000f280000300800 */
[----:B------:R-:W4:Y:S04]  /*8f150*/  LDL.LU R21, [R1+0x5f4] ;  /* 0x0005f40001157983 */ /* 0x000f280000300800 */
[----:B------:R-:W4:Y:S04]  /*8f160*/  LDL.LU R22, [R1+0x5f8] ;  /* 0x0005f80001167983 */ /* 0x000f280000300800 */
[----:B------:R-:W4:Y:S01]  /*8f170*/  LDL.LU R23, [R1+0x5fc] ;  /* 0x0005fc0001177983 */ /* 0x000f220000300800 */
[----:B--2---:R-:W-:Y:S03]  /*8f180*/  HMMA.16816.F32.BF16 R8, R12, R10, R24 ;  /* 0x0000000a0c08723c */ /* 0x004fe60000041818 */
[----:B---3--:R0:W-:Y:S04]  /*8f190*/  STL.64 [R1+0x7e00], R18 ;  /* 0x007e001201007387 */ /* 0x0081e80000100a00 */
[----:B----4-:R1:W-:Y:S01]  /*8f1a0*/  STL.64 [R1+0x7df8], R16 ;  /* 0x007df81001007387 */ /* 0x0103e20000100a00 */
[----:B0-----:R-:W-:Y:S01]  /*8f1b0*/  IMAD.MOV.U32 R18, RZ, RZ, R2 ;  /* 0x000000ffff127224 */ /* 0x001fe200078e0002 */
[----:B------:R-:W-:-:S05]  /*8f1c0*/  MOV R19, R0 ;  /* 0x0000000000137202 */ /* 0x000fca0000000f00 */
[----:B------:R0:W-:Y:S04]  /*8f1d0*/  STL.64 [R1+0x7e18], R18 ;  /* 0x007e181201007387 */ /* 0x0001e80000100a00 */
[----:B-1----:R-:W2:Y:S04]  /*8f1e0*/  LDL.LU R16, [R1+0x9a0] ;  /* 0x0009a00001107983 */ /* 0x002ea80000300800 */
[----:B------:R-:W2:Y:S04]  /*8f1f0*/  LDL.LU R17, [R1+0x9a4] ;  /* 0x0009a40001117983 */ /* 0x000ea80000300800 */
[----:B0-----:R-:W2:Y:S04]  /*8f200*/  LDL.LU R18, [R1+0x9a8] ;  /* 0x0009a80001127983 */ /* 0x001ea80000300800 */
[----:B------:R-:W2:Y:S04]  /*8f210*/  LDL.LU R19, [R1+0x9ac] ;  /* 0x0009ac0001137983 */ /* 0x000ea80000300800 */
[----:B------:R-:W3:Y:S04]  /*8f220*/  LDL.LU.64 R26, [R1+0x7f78] ;  /* 0x007f7800011a7983 */ /* 0x000ee80000300a00 */
[----:B------:R-:W3:Y:S04]  /*8f230*/  LDL.LU.64 R24, [R1+0x7f70] ;  /* 0x007f700001187983 */ /* 0x000ee80000300a00 */
[----:B------:R-:W-:Y:S04]  /*8f240*/  STL.64 [R1+0x6e0], R8 ;  /* 0x0006e00801007387 */ /* 0x000fe80000100a00 */
[----:B------:R0:W-:Y:S04]  /*8f250*/  STL.64 [R1+0x6e8], R10 ;  /* 0x0006e80a01007387 */ /* 0x0001e80000100a00 */
[----:B0-----:R-:W3:Y:S02]  /*8f260*/  LDL.LU.64 R10, [R1+0x7f68] ;  /* 0x007f6800010a7983 */ /* 0x001ee40000300a00 */
[----:B---3--:R-:W-:Y:S02]  /*8f270*/  HMMA.16816.F32.BF16 R8, R12, R10, R24 ;  /* 0x0000000a0c08723c */ /* 0x008fe40000041818 */
[----:B------:R-:W3:Y:S04]  /*8f280*/  LDL.LU.64 R26, [R1+0x7f60] ;  /* 0x007f6000011a7983 */ /* 0x000ee80000300a00 */
[----:B------:R-:W3:-:S15]  /*8f290*/  LDL.LU.64 R24, [R1+0x7f58] ;  /* 0x007f580001187983 */ /* 0x000ede0000300a00 */
[----:B------:R-:W-:-:S02]  /*8f2a0*/  NOP ;  /* 0x0000000000007918 */ /* 0x000fc40000000000 */
        /* <DEDUP_REMOVED lines=74> */
[----:B------:R-:W3:-:S15]  /*8f750*/  LDL.LU.64 R26, [R1+0x7e58] ;  /* 0x007e5800011a7983 */ /* 0x000ede0000300a00 */
[----:B------:R-:W-:-:S06]  /*8f760*/  NOP ;  /* 0x0000000000007918 */ /* 0x000fcc0000000000 */
[----:B------:R-:W-:Y:S04]  /*8f770*/  STL.64 [R1+0x620], R8 ;  /* 0x0006200801007387 */ /* 0x000fe80000100a00 */
[----:B------:R0:W-:Y:S04]  /*8f780*/  STL.64 [R1+0x628], R10 ;  /* 0x0006280a01007387 */ /* 0x0001e80000100a00 */
[----:B0-----:R-:W4:Y:S04]  /*8f790*/  LDL.LU.64 R10, [R1+0x7e50] ;  /* 0x007e5000010a7983 */ /* 0x001f280000300a00 */
[----:B------:R-:W4:Y:S01]  /*8f7a0*/  LDL.LU.64 R8, [R1+0x7e48] ;  /* 0x007e480001087983 */ /* 0x000f220000300a00 */
[----:B---3--:R-:W-:Y:S03]  /*8f7b0*/  HMMA.16816.F32.BF16 R24, R12, R26, R4 ;  /* 0x0000001a0c18723c */ /* 0x008fe60000041804 */
[----:B------:R-:W2:-:S15]  /*8f7c0*/  LDL.LU.64 R6, [R1+0x7e40] ;  /* 0x007e400001067983 */ /* 0x000e9e0000300a00 */
[----:B------:R-:W-:-:S05]  /*8f7d0*/  NOP ;  /* 0x0000000000007918 */ /* 0x000fca0000000000 */
[----:B------:R-:W-:Y:S04]  /*8f7e0*/  STL.64 [R1+0x610], R24 ;  /* 0x0006101801007387 */ /* 0x000fe80000100a00 */
[----:B------:R0:W-:Y:S04]  /*8f7f0*/  STL.64 [R1+0x618], R26 ;  /* 0x0006181a01007387 */ /* 0x0001e80000100a00 */
[----:B0-----:R-:W4:Y:S04]  /*8f800*/  LDL.LU.64 R26, [R1+0x7e38] ;  /* 0x007e3800011a7983 */ /* 0x001f280000300a00 */
[----:B------:R-:W3:Y:S01]  /*8f810*/  LDL.LU R24, [R1+0x7e30] ;  /* 0x007e300001187983 */ /* 0x000ee20000300800 */
[----:B----4-:R-:W-:-:S15]  /*8f820*/  HMMA.16816.F32.BF16 R8, R12, R26, R8 ;  /* 0x0000001a0c08723c */ /* 0x010fde0000041808 */
[----:B------:R-:W-:-:S08]  /*8f830*/  NOP ;  /* 0x0000000000007918 */ /* 0x000fd00000000000 */
[----:B------:R-:W-:Y:S04]  /*8f840*/  STL.64 [R1+0x600], R8 ;  /* 0x0006000801007387 */ /* 0x000fe80000100a00 */
[----:B------:R0:W-:Y:S04]  /*8f850*/  STL.64 [R1+0x608], R10 ;  /* 0x0006080a01007387 */ /* 0x0001e80000100a00 */
[----:B0-----:R-:W4:Y:S04]  /*8f860*/  LDL.LU.64 R10, [R1+0x7e28] ;  /* 0x007e2800010a7983 */ /* 0x001f280000300a00 */
[----:B------:R-:W4:Y:S01]  /*8f870*/  LDL.LU.64 R8, [R1+0x7e20] ;  /* 0x007e200001087983 */ /* 0x000f220000300a00 */
[----:B------:R-:W0:Y:S03]  /*8f880*/  S2R R0, SR_TID.X ;  /* 0x0000000000007919 */ /* 0x000e260000002100 */
[----:B------:R-:W-:Y:S04]  /*8f890*/  STL.64 [R1+0x7e10], R26 ;  /* 0x007e101a01007387 */ /* 0x000fe80000100a00 */
[----:B---3--:R1:W-:Y:S04]  /*8f8a0*/  STL [R1+0x7e08], R24 ;  /* 0x007e081801007387 */ /* 0x0083e80000100800 */
[----:B-1----:R-:W3:Y:S04]  /*8f8b0*/  LDL.LU R24, [R1+0x990] ;  /* 0x0009900001187983 */ /* 0x002ee80000300800 */
[----:B------:R-:W3:Y:S04]  /*8f8c0*/  LDL.LU R25, [R1+0x994] ;  /* 0x0009940001197983 */ /* 0x000ee80000300800 */
[----:B------:R-:W3:Y:S04]  /*8f8d0*/  LDL.LU R26, [R1+0x998] ;  /* 0x00099800011a7983 */ /* 0x000ee80000300800 */
[----:B------:R-:W3:Y:S01]  /*8f8e0*/  LDL.LU R27, [R1+0x99c] ;  /* 0x00099c00011b7983 */ /* 0x000ee20000300800 */
[----:B0-----:R-:W-:-:S05]  /*8f8f0*/  LOP3.LUT R5, R0, 0x7, RZ, 0xc0, !PT ;  /* 0x0000000700057812 */ /* 0x001fca00078ec0ff */
[----:B------:R-:W-:Y:S02]  /*8f900*/  IMAD R4, R5, 0x90, RZ ;  /* 0x0000009005047824 */ /* 0x000fe400078e02ff */
[C---:B------:R-:W-:Y:S02]  /*8f910*/  IMAD.SHL.U32 R5, R0.reuse, 0x40, RZ ;  /* 0x0000004000057824 */ /* 0x040fe400078e00ff */
[----:B------:R-:W-:-:S05]  /*8f920*/  IMAD.SHL.U32 R0, R0, 0x2, RZ ;  /* 0x0000000200007824 */ /* 0x000fca00078e00ff */
[----:B------:R-:W-:-:S04]  /*8f930*/  LOP3.LUT R0, R4, 0x10, R0, 0x78, !PT ;  /* 0x0000001004007812 */ /* 0x000fc800078e7800 */
[----:B------:R-:W-:-:S04]  /*8f940*/  LOP3.LUT R0, R0, 0x400, R5, 0xf8, !PT ;  /* 0x0000040000007812 */ /* 0x000fc800078ef805 */
[----:B------:R-:W-:Y:S01]  /*8f950*/  LOP3.LUT R0, R0, 0x60, RZ, 0x3c, !PT ;  /* 0x0000006000007812 */ /* 0x000fe200078e3cff */
[C---:B--2---:R-:W-:Y:S06]  /*8f960*/  HMMA.16816.F32.BF16 R16, R12.reuse, R6, R16 ;  /* 0x000000060c10723c */ /* 0x044fec0000041810 */
[----:B----4-:R-:W-:-:S15]  /*8f970*/  HMMA.16816.F32.BF16 R20, R12, R10, R20 ;  /* 0x0000000a0c14723c */ /* 0x010fde0000041814 */
[----:B------:R-:W-:-:S08]  /*8f980*/  NOP ;  /* 0x0000000000007918 */ /* 0x000fd00000000000 */
[----:B------:R-:W-:Y:S04]  /*8f990*/  STL.64 [R1+0x5f0], R20 ;  /* 0x0005f01401007387 */ /* 0x000fe80000100a00 */
[----:B------:R-:W-:Y:S04]  /*8f9a0*/  STL.64 [R1+0x5f8], R22 ;  /* 0x0005f81601007387 */ /* 0x000fe80000100a00 */
[----:B------:R-:W0:Y:S04]  /*8f9b0*/  LDSM.16.MT88.4 R20, [R0+UR4+0x20800] ;  /* 0x020800040014783b */ /* 0x000e280008004200 */
[----:B------:R1:W-:Y:S04]  /*8f9c0*/  STL.64 [R1+0x7c48], R10 ;  /* 0x007c480a01007387 */ /* 0x0003e80000100a00 */
[----:B------:R-:W-:Y:S04]  /*8f9d0*/  STL.64 [R1+0x7c40], R8 ;  /* 0x007c400801007387 */ /* 0x000fe80000100a00 */
[----:B-1----:R-:W2:Y:S04]  /*8f9e0*/  LDL.LU.64 R10, [R1+0x198] ;  /* 0x00019800010a7983 */ /* 0x002ea80000300a00 */
[----:B0-----:R0:W-:Y:S04]  /*8f9f0*/  STL.64 [R1+0x7c08], R22 ;  /* 0x007c081601007387 */ /* 0x0011e80000100a00 */
[----:B------:R-:W-:Y:S04]  /*8fa00*/  STL.64 [R1+0x7c00], R20 ;  /* 0x007c001401007387 */ /* 0x000fe80000100a00 */
[----:B0-----:R-:W4:Y:S04]  /*8fa10*/  LDL.64 R22, [R1+0x1b8] ;  /* 0x0001b80001167983 */ /* 0x001f280000100a00 */
[----:B------:R-:W-:Y:S04]  /*8fa20*/  STL.64 [R1+0xa00], R16 ;  /* 0x000a001001007387 */ /* 0x000fe80000100a00 */
[----:B------:R0:W-:Y:S04]  /*8fa30*/  STL.64 [R1+0xa08], R18 ;  /* 0x000a081201007387 */ /* 0x0001e80000100a00 */
[----:B0-----:R-:W3:Y:S04]  /*8fa40*/  LDL.LU.64 R18, [R1+0x7e18] ;  /* 0x007e180001127983 */ /* 0x001ee80000300a00 */
[----:B------:R0:W-:Y:S04]  /*8fa50*/  STL.64 [R1+0x7c60], R6 ;  /* 0x007c600601007387 */ /* 0x0001e80000100a00 */
[----:B------:R-:W2:Y:S04]  /*8fa60*/  LDL.LU R4, [R1+0x5c0] ;  /* 0x0005c00001047983 */ /* 0x000ea80000300800 */
[----:B------:R-:W2:Y:S04]  /*8fa70*/  LDL.LU R5, [R1+0x5c4] ;  /* 0x0005c40001057983 */ /* 0x000ea80000300800 */
[----:B0-----:R-:W2:Y:S04]  /*8fa80*/  LDL.LU R6, [R1+0x5c8] ;  /* 0x0005c80001067983 */ /* 0x001ea80000300800 */
[----:B------:R-:W2:Y:S01]  /*8fa90*/  LDL.LU R7, [R1+0x5cc] ;  /* 0x0005cc0001077983 */ /* 0x000ea20000300800 */
[----:B---3--:R-:W-:Y:S03]  /*8faa0*/  HMMA.16816.F32.BF16 R16, R12, R18, R24 ;  /* 0x000000120c10723c */ /* 0x008fe60000041818 */
[----:B------:R-:W3:Y:S04]  /*8fab0*/  LDL.LU.64 R26, [R1+0x7e10] ;  /* 0x007e1000011a7983 */ /* 0x000ee80000300a00 */
[----:B------:R-:W3:-:S15]  /*8fac0*/  LDL.LU R24, [R1+0x7e08] ;  /* 0x007e080001187983 */ /* 0x000ede0000300800 */
[----:B------:R-:W-:-:S01]  /*8fad0*/  NOP ;  /* 0x0000000000007918 */ /* 0x000fc20000000000 */
[----:B------:R-:W-:Y:S04]  /*8fae0*/  STL.64 [R1+0x9a0], R16 ;  /* 0x0009a01001007387 */ /* 0x000fe80000100a00 */
[----:B------:R0:W-:Y:S04]  /*8faf0*/  STL.64 [R1+0x9a8], R18 ;  /* 0x0009a81201007387 */ /* 0x0001e80000100a00 */
[----:B0-----:R-:W4:Y:S04]  /*8fb00*/  LDL.LU.64 R18, [R1+0x7e00] ;  /* 0x007e000001127983 */ /* 0x001f280000300a00 */
[----:B------:R-:W4:Y:S02]  /*8fb10*/  LDL.LU.64 R16, [R1+0x7df8] ;  /* 0x007df80001107983 */ /* 0x000f240000300a00 */
[----:B----4-:R-:W-:Y:S02]  /*8fb20*/  HMMA.16816.F32.BF16 R12, R12, R22, R16 ;  /* 0x000000160c0c723c */ /* 0x010fe40000041810 */
[----:B------:R-:W2:Y:S04]  /*8fb30*/  LDL.LU.64 R18, [R1+0x7df0] ;  /* 0x007df00001127983 */ /* 0x000ea80000300a00 */
[----:B------:R-:W2:-:S15]  /*8fb40*/  LDL.LU.64 R16, [R1+0x7de8] ;  /* 0x007de80001107983 */ /* 0x000e9e0000300a00 */
[----:B------:R-:W-:-:S02]  /*8fb50*/  NOP ;  /* 0x0000000000007918 */ /* 0x000fc40000000000 */
[----:B------:R-:W-:Y:S04]  /*8fb60*/  STL.64 [R1+0x5e0], R12 ;  /* 0x0005e00c01007387 */ /* 0x000fe80000100a00 */
[----:B------:R0:W-:Y:S04]  /*8fb70*/  STL.64 [R1+0x5e8], R14 ;  /* 0x0005e80e01007387 */ /* 0x0001e80000100a00 */
[----:B0-----:R-:W4:Y:S04]  /*8fb80*/  LDL.LU.64 R14, [R1+0x1a8] ;  /* 0x0001a800010e7983 */ /* 0x001f280000300a00 */
[----:B------:R0:W-:Y:S04]  /*8fb90*/  STL.64 [R1+0x7c18], R22 ;  /* 0x007c181601007387 */ /* 0x0001e80000100a00 */
[----:B------:R-:W4:Y:S04]  /*8fba0*/  LDL.LU R20, [R1+0x5d0] ;  /* 0x0005d00001147983 */ /* 0x000f280000300800 */
[----:B------:R-:W4:Y:S04]  /*8fbb0*/  LDL.LU R21, [R1+0x5d4] ;  /* 0x0005d40001157983 */ /* 0x000f280000300800 */
[----:B0-----:R-:W4:Y:S04]  /*8fbc0*/  LDL.LU R22, [R1+0x5d8] ;  /* 0x0005d80001167983 */ /* 0x001f280000300800 */
[----:B------:R-:W4:Y:S01]  /*8fbd0*/  LDL.LU R23, [R1+0x5dc] ;  /* 0x0005dc0001177983 */ /* 0x000f220000300800 */
[C---:B--2---:R-:W-:Y:S06]  /*8fbe0*/  HMMA.16816.F32.BF16 R4, R16.reuse, R10, R4 ;  /* 0x0000000a1004723c */ /* 0x044fec0000041804 */
[----:B----4-:R-:W-:Y:S06]  /*8fbf0*/  HMMA.16816.F32.BF16 R20, R16, R14, R20 ;  /* 0x0000000e1014723c */ /* 0x010fec0000041814 */
[----:B------:R-:W-:-:S15]  /*8fc00*/  IMAD.MOV.U32 R25, RZ, RZ, R14 ;  /* 0x000000ffff197224 */ /* 0x000fde00078e000e */
[----:B------:R-:W-:-:S02]  /*8fc10*/  NOP ;  /* 0x0000000000007918 */ /* 0x000fc40000000000 */
[----:B------:R-:W-:Y:S04]  /*8fc20*/  STL.64 [R1+0x5d0], R20 ;  /* 0x0005d01401007387 */ /* 0x000fe80000100a00 */
[----:B------:R-:W-:Y:S04]  /*8fc30*/  STL.64 [R1+0x5d8], R22 ;  /* 0x0005d81601007387 */ /* 0x000fe80000100a00 */
[----:B---3--:R0:W-:Y:S04]  /*8fc40*/  STL.64 [R1+0x7c58], R26 ;  /* 0x007c581a01007387 */ /* 0x0081e80000100a00 */
[----:B------:R-:W-:Y:S04]  /*8fc50*/  STL.64 [R1+0x7c50], R24 ;  /* 0x007c501801007387 */ /* 0x000fe80000100a00 */
[----:B------:R-:W-:Y:S04]  /*8fc60*/  STL.64 [R1+0x5c0], R4 ;  /* 0x0005c00401007387 */ /* 0x000fe80000100a00 */
[----:B------:R-:W-:Y:S04]  /*8fc70*/  STL.64 [R1+0x5c8], R6 ;  /* 0x0005c80601007387 */ /* 0x000fe80000100a00 */
[----:B0-----:R-:W2:Y:S04]  /*8fc80*/  LDL.LU.64 R26, [R1+0x148] ;  /* 0x00014800011a7983 */ /* 0x001ea80000300a00 */
[----:B--2---:R0:W-:Y:S04]  /*8fc90*/  STL.64 [R1+0x7d88], R26 ;  /* 0x007d881a01007387 */ /* 0x0041e80000100a00 */
[----:B0-----:R-:W2:Y:S04]  /*8fca0*/  LDL.LU.64 R26, [R1+0x158] ;  /* 0x00015800011a7983 */ /* 0x001ea80000300a00 */
[----:B--2---:R0:W-:Y:S04]  /*8fcb0*/  STL.64 [R1+0x7da0], R26 ;  /* 0x007da01a01007387 */ /* 0x0041e80000100a00 */
[----:B------:R-:W2:Y:S04]  /*8fcc0*/  LDL.LU R20, [R1+0x560] ;  /* 0x0005600001147983 */ /* 0x000ea80000300800 */
[----:B------:R-:W2:Y:S04]  /*8fcd0*/  LDL.LU R21, [R1+0x564] ;  /* 0x0005640001157983 */ /* 0x000ea80000300800 */
[----:B------:R-:W3:Y:S04]  /*8fce0*/  LDL.LU R22, [R1+0x568] ;  /* 0x0005680001167983 */ /* 0x000ee80000300800 */
[----:B------:R-:W3:Y:S04]  /*8fcf0*/  LDL.LU R23, [R1+0x56c] ;  /* 0x00056c0001177983 */ /* 0x000ee80000300800 */
[----:B0-----:R-:W4:Y:S04]  /*8fd00*/  LDL.LU.64 R26, [R1+0x168] ;  /* 0x00016800011a7983 */ /* 0x001f280000300a00 */
[----:B----4-:R0:W-:Y:S04]  /*8fd10*/  STL.64 [R1+0x7db8], R26 ;  /* 0x007db81a01007387 */ /* 0x0101e80000100a00 */
[----:B0-----:R-:W4:Y:S04]  /*8fd20*/  LDL.LU.64 R26, [R1+0x178] ;  /* 0x00017800011a7983 */ /* 0x001f280000300a00 */
[----:B----4-:R0:W-:Y:S04]  /*8fd30*/  STL.64 [R1+0x7dd0], R26 ;  /* 0x007dd01a01007387 */ /* 0x0101e80000100a00 */
[----:B0-----:R-:W4:Y:S04]  /*8fd40*/  LDL.LU.64 R26, [R1+0x188] ;  /* 0x00018800011a7983 */ /* 0x001f280000300a00 */
[----:B---3--:R-:W-:Y:S04]  /*8fd50*/  STL.64 [R1+0x7d80], R22 ;  /* 0x007d801601007387 */ /* 0x008fe80000100a00 */
[----:B--2---:R0:W-:Y:S04]  /*8fd60*/  STL.64 [R1+0x7d78], R20 ;  /* 0x007d781401007387 */ /* 0x0041e80000100a00 */
        /* <DEDUP_REMOVED lines=26> */
[----:B------:R-:W2:Y:S04]  /*8ff10*/  LDL.LU R22, [R1+0x5b8] ;  /* 0x0005b80001167983 */ /* 0x000ea80000300800 */
[----:B------:R-:W2:Y:S01]  /*8ff20*/  LDL.LU R23, [R1+0x5bc] ;  /* 0x0005bc0001177983 */ /* 0x000ea20000300800 */
[----:B------:R-:W-:-:S02]  /*8ff30*/  IMAD.MOV.U32 R2, RZ, RZ, R15 ;  /* 0x000000ffff027224 */ /* 0x000fc400078e000f */
[----:B------:R-:W-:Y:S01]  /*8ff40*/  IMAD.MOV.U32 R0, RZ, RZ, R11 ;  /* 0x000000ffff007224 */ /* 0x000fe200078e000b */
[----:B------:R-:W3:Y:S04]  /*8ff50*/  LDL.LU.64 R14, [R1+0x138] ;  /* 0x00013800010e7983 */ /* 0x000ee80000300a00 */
[----:B------:R-:W3:Y:S01]  /*8ff60*/  LDL.LU R4, [R1+0x550] ;  /* 0x0005500001047983 */ /* 0x000ee20000300800 */
[----:B------:R-:W-:-:S03]  /*8ff70*/  IMAD.MOV.U32 R29, RZ, RZ, R10 ;  /* 0x000000ffff1d7224 */ /* 0x000fc600078e000a */
[----:B------:R-:W3:Y:S04]  /*8ff80*/  LDL.LU R5, [R1+0x554] ;  /* 0x0005540001057983 */ /* 0x000ee80000300800 */
[----:B------:R-:W3:Y:S04]  /*8ff90*/  LDL.LU R6, [R1+0x558] ;  /* 0x0005580001067983 */ /* 0x000ee80000300800 */
[----:B------:R-:W3:Y:S04]  /*8ffa0*/  LDL.LU R7, [R1+0x55c] ;  /* 0x00055c0001077983 */ /* 0x000ee80000300800 */
[----:B------:R-:W3:Y:S04]  /*8ffb0*/  LDL.LU.64 R10, [R1+0x128] ;  /* 0x00012800010a7983 */ /* 0x000ee80000300a00 */
[----:B------:R-:W-:Y:S04]  /*8ffc0*/  STL [R1+0x7b54], R0 ;  /* 0x007b540001007387 */ /* 0x000fe80000100800 */
[----:B------:R-:W-:Y:S01]  /*8ffd0*/  STL [R1+0x7b50], R29 ;  /* 0x007b501d01007387 */ /* 0x000fe20000100800 */
[----:B----4-:R-:W-:-:S02]  /*8ffe0*/  IMAD.MOV.U32 R3, RZ, RZ, R26 ;  /* 0x000000ffff037224 */ /* 0x010fc400078e001a */
        /* <DEDUP_REMOVED lines=42> */
[----:B------:R-:W-:Y:S04]  /*90290*/  STL.64 [R1+0x570], R20 ;  /* 0x0005701401007387 */ /* 0x000fe80000100a00 */
[----:B------:R0:W-:Y:S04]  /*902a0*/  STL.64 [R1+0x578], R22 ;  /* 0x0005781601007387 */ /* 0x0001e80000100a00 */
[----:B0-----:R-:W2:Y:S04]  /*902b0*/  LDL.LU.64 R22, [R1+0x7d80] ;  /* 0x007d800001167983 */ /* 0x001ea80000300a00 */
[----:B------:R-:W2:Y:S01]  /*902c0*/  LDL.LU.64 R20, [R1+0x7d78] ;  /* 0x007d780001147983 */ /* 0x000ea20000300a00 */
[----:B---3--:R-:W-:Y:S01]  /*902d0*/  HMMA.16816.F32.BF16 R4, R16, R10, R4 ;  /* 0x0000000a1004723c */ /* 0x008fe20000041804 */
[----:B------:R-:W-:-:S02]  /*902e0*/  IMAD.MOV.U32 R28, RZ, RZ, R27 ;  /* 0x000000ffff1c7224 */ /* 0x000fc400078e001b */
[----:B------:R-:W-:Y:S02]  /*902f0*/  IMAD.MOV.U32 R3, RZ, RZ, R26 ;  /* 0x000000ffff037224 */ /* 0x000fe400078e001a */
[----:B------:R-:W-:Y:S02]  /*90300*/  IMAD.MOV.U32 R29, RZ, RZ, R15 ;  /* 0x000000ffff1d7224 */ /* 0x000fe400078e000f */
[----:B------:R-:W-:Y:S01]  /*90310*/  IMAD.MOV.U32 R0, RZ, RZ, R14 ;  /* 0x000000ffff007224 */ /* 0x000fe200078e000e */
[----:B------:R-:W-:Y:S04]  /*90320*/  STL [R1+0x7b7c], R28 ;  /* 0x007b7c1c01007387 */ /* 0x000fe80000100800 */
[----:B------:R-:W-:Y:S01]  /*90330*/  STL [R1+0x7b78], R3 ;  /* 0x007b780301007387 */ /* 0x000fe20000100800 */
[----:B--2---:R-:W-:-:S15]  /*90340*/  HMMA.16816.F32.BF16 R20, R16, R14, R20 ;  /* 0x0000000e1014723c */ /* 0x004fde0000041814 */
[----:B------:R-:W-:-:S08]  /*90350*/  NOP ;  /* 0x0000000000007918 */ /* 0x000fd00000000000 */
[----:B------:R-:W-:Y:S04]  /*90360*/  STL.64 [R1+0x560], R20 ;  /* 0x0005601401007387 */ /* 0x000fe80000100a00 */
[----:B------:R-:W-:Y:S04]  /*90370*/  STL.64 [R1+0x568], R22 ;  /* 0x0005681601007387 */ /* 0x000fe80000100a00 */
[----:B------:R-:W-:Y:S04]  /*90380*/  STL [R1+0x7b84], R29 ;  /* 0x007b841d01007387 */ /* 0x000fe80000100800 */
[----:B------:R-:W-:Y:S04]  /*90390*/  STL [R1+0x7b80], R0 ;  /* 0x007b800001007387 */ /* 0x000fe80000100800 */
[----:B------:R-:W-:Y:S04]  /*903a0*/  STL.64 [R1+0x550], R4 ;  /* 0x0005500401007387 */ /* 0x000fe80000100a00 */
[----:B------:R-:W-:Y:S04]  /*903b0*/  STL.64 [R1+0x558], R6 ;  /* 0x0005580601007387 */ /* 0x000fe80000100a00 */
[----:B------:R-:W2:Y:S04]  /*903c0*/  LDL.LU.64 R26, [R1+0xd8] ;  /* 0x0000d800011a7983 */ /* 0x000ea80000300a00 */
        /* <DEDUP_REMOVED lines=41> */
[----:B------:R-:W2:Y:S04]  /*90660*/  LDL.LU R23, [R1+0x54c] ;  /* 0x00054c0001177983 */ /* 0x000ea80000300800 */
[----:B------:R-:W3:Y:S01]  /*90670*/  LDL.LU.64 R14, [R1+0xc8] ;  /* 0x0000c800010e7983 */ /* 0x000ee20000300a00 */
[----:B------:R-:W-:-:S03]  /*90680*/  IMAD.MOV.U32 R3, RZ, RZ, R11 ;  /* 0x000000ffff037224 */ /* 0x000fc600078e000b */
        /* <DEDUP_REMOVED lines=185> */
[----:B------:R-:W2:Y:S04]  /*91220*/  LDL.LU R12, [R1+0x440] ;  /* 0x00044000010c7983 */ /* 0x000ea80000300800 */
[----:B------:R-:W2:Y:S04]  /*91230*/  LDL.LU R13, [R1+0x444] ;  /* 0x00044400010d7983 */ /* 0x000ea80000300800 */
[----:B------:R-:W3:Y:S04]  /*91240*/  LDL.LU R14, [R1+0x448] ;  /* 0x00044800010e7983 */ /* 0x000ee80000300800 */
[----:B------:R-:W3:Y:S04]  /*91250*/  LDL.LU R15, [R1+0x44c] ;  /* 0x00044c00010f7983 */ /* 0x000ee80000300800 */
[----:B---3--:R0:W-:Y:S04]  /*91260*/  STL.64 [R1+0x7c80], R14 ;  /* 0x007c800e01007387 */ /* 0x0081e80000100a00 */
[----:B--2---:R1:W-:Y:S04]  /*91270*/  STL.64 [R1+0x7c78], R12 ;  /* 0x007c780c01007387 */ /* 0x0043e80000100a00 */
[----:B0-----:R-:W2:Y:S04]  /*91280*/  LDL.LU.64 R14, [R1+0x28] ;  /* 0x00002800010e7983 */ /* 0x001ea80000300a00 */
[----:B--2---:R0:W-:Y:S04]  /*91290*/  STL.64 [R1+0x7c90], R14 ;  /* 0x007c900e01007387 */ /* 0x0041e80000100a00 */
[----:B-1----:R-:W2:Y:S04]  /*912a0*/  LDL.LU R12, [R1+0x460] ;  /* 0x00046000010c7983 */ /* 0x002ea80000300800 */
[----:B------:R-:W2:Y:S04]  /*912b0*/  LDL.LU R13, [R1+0x464] ;  /* 0x00046400010d7983 */ /* 0x000ea80000300800 */
[----:B0-----:R-:W2:Y:S04]  /*912c0*/  LDL.LU R14, [R1+0x468] ;  /* 0x00046800010e7983 */ /* 0x001ea80000300800 */
[----:B------:R-:W2:Y:S04]  /*912d0*/  LDL.LU R15, [R1+0x46c] ;  /* 0x00046c00010f7983 */ /* 0x000ea80000300800 */
[----:B------:R-:W3:Y:S04]  /*912e0*/  LDL.LU R4, [R1+0x430] ;  /* 0x0004300001047983 */ /* 0x000ee80000300800 */
[----:B------:R-:W3:Y:S04]  /*912f0*/  LDL.LU R5, [R1+0x434] ;  /* 0x0004340001057983 */ /* 0x000ee80000300800 */
[----:B------:R-:W4:Y:S04]  /*91300*/  LDL.LU R6, [R1+0x438] ;  /* 0x0004380001067983 */ /* 0x000f280000300800 */
[----:B------:R-:W4:Y:S04]  /*91310*/  LDL.LU R7, [R1+0x43c] ;  /* 0x00043c0001077983 */ /* 0x000f280000300800 */
[----:B----4-:R0:W-:Y:S04]  /*91320*/  STL.64 [R1+0x7c70], R6 ;  /* 0x007c700601007387 */ /* 0x0101e80000100a00 */
[----:B---3--:R1:W-:Y:S04]  /*91330*/  STL.64 [R1+0x7c68], R4 ;  /* 0x007c680401007387 */ /* 0x0083e80000100a00 */
[----:B0-----:R-:W3:Y:S01]  /*91340*/  LDL.LU.64 R6, [R1+0x18] ;  /* 0x0000180001067983 */ /* 0x001ee20000300a00 */
[----:B------:R-:W-:Y:S01]  /*91350*/  MOV R3, R10 ;  /* 0x0000000a00037202 */ /* 0x000fe20000000f00 */
[----:B------:R-:W-:-:S02]  /*91360*/  IMAD.MOV.U32 R28, RZ, RZ, R11 ;  /* 0x000000ffff1c7224 */ /* 0x000fc400078e000b */
[----:B---3--:R0:W-:Y:S04]  /*91370*/  STL.64 [R1+0x7c88], R6 ;  /* 0x007c880601007387 */ /* 0x0081e80000100a00 */
[----:B-1----:R-:W3:Y:S04]  /*91380*/  LDL.LU R4, [R1+0x450] ;  /* 0x0004500001047983 */ /* 0x002ee80000300800 */
[----:B------:R-:W3:Y:S04]  /*91390*/  LDL.LU R5, [R1+0x454] ;  /* 0x0004540001057983 */ /* 0x000ee80000300800 */
[----:B0-----:R-:W3:Y:S04]  /*913a0*/  LDL.LU R6, [R1+0x458] ;  /* 0x0004580001067983 */ /* 0x001ee80000300800 */
[----:B------:R-:W3:Y:S04]  /*913b0*/  LDL.LU R7, [R1+0x45c] ;  /* 0x00045c0001077983 */ /* 0x000ee80000300800 */
[----:B------:R-:W4:Y:S04]  /*913c0*/  LDL.LU.64 R26, [R1+0x8] ;  /* 0x00000800011a7983 */ /* 0x000f280000300a00 */
[----:B------:R-:W4:Y:S04]  /*913d0*/  LDL.LU R8, [R1+0x420] ;  /* 0x0004200001087983 */ /* 0x000f280000300800 */
[----:B------:R-:W4:Y:S04]  /*913e0*/  LDL.LU R9, [R1+0x424] ;  /* 0x0004240001097983 */ /* 0x000f280000300800 */
[----:B------:R-:W4:Y:S04]  /*913f0*/  LDL.LU R10, [R1+0x428] ;  /* 0x00042800010a7983 */ /* 0x000f280000300800 */
[----:B------:R-:W4:Y:S04]  /*91400*/  LDL.LU R11, [R1+0x42c] ;  /* 0x00042c00010b7983 */ /* 0x000f280000300800 */
[----:B------:R-:W2:Y:S04]  /*91410*/  LDL.LU.64 R22, [R1+0x1c8] ;  /* 0x0001c80001167983 */ /* 0x000ea80000300a00 */
[----:B--2---:R0:W-:Y:S04]  /*91420*/  STL.64 [R1+0x7c28], R22 ;  /* 0x007c281601007387 */ /* 0x0041e80000100a00 */
[----:B0-----:R-:W2:Y:S04]  /*91430*/  LDL.LU.64 R22, [R1+0x38] ;  /* 0x0000380001167983 */ /* 0x001ea80000300a00 */
        /* <DEDUP_REMOVED lines=8> */
[----:B------:R-:W2:Y:S04]  /*914c0*/  LDL.LU R20, [R1+0x400] ;  /* 0x0004000001147983 */ /* 0x000ea80000300800 */
[----:B------:R-:W2:Y:S04]  /*914d0*/  LDL.LU R21, [R1+0x404] ;  /* 0x0004040001157983 */ /* 0x000ea80000300800 */
[----:B------:R-:W4:Y:S04]  /*914e0*/  LDL.LU R22, [R1+0x408] ;  /* 0x0004080001167983 */ /* 0x000f280000300800 */
[----:B------:R-:W4:Y:S01]  /*914f0*/  LDL.LU R23, [R1+0x40c] ;  /* 0x00040c0001177983 */ /* 0x000f220000300800 */
[----:B---3--:R-:W-:Y:S03]  /*91500*/  HMMA.16816.F32.BF16 R4, R16, R14, R4 ;  /* 0x0000000e1004723c */ /* 0x008fe60000041804 */
[----:B----4-:R-:W-:Y:S04]  /*91510*/  STL.64 [R1+0x7c38], R22 ;  /* 0x007c381601007387 */ /* 0x010fe80000100a00 */
[----:B--2---:R0:W-:Y:S01]  /*91520*/  STL.64 [R1+0x7c30], R20 ;  /* 0x007c301401007387 */ /* 0x0041e20000100a00 */
[----:B------:R-:W-:-:S02]  /*91530*/  IMAD.MOV.U32 R28, RZ, RZ, R14 ;  /* 0x000000ffff1c7224 */ /* 0x000fc400078e000e */
[----:B------:R-:W-:Y:S01]  /*91540*/  IMAD.MOV.U32 R3, RZ, RZ, R15 ;  /* 0x000000ffff037224 */ /* 0x000fe200078e000f */
[----:B0-----:R-:W2:Y:S04]  /*91550*/  LDL.LU R20, [R1+0x410] ;  /* 0x0004100001147983 */ /* 0x001ea80000300800 */
[----:B------:R-:W2:Y:S04]  /*91560*/  LDL.LU R21, [R1+0x414] ;  /* 0x0004140001157983 */ /* 0x000ea80000300800 */
[----:B------:R-:W2:Y:S04]  /*91570*/  LDL.LU R22, [R1+0x418] ;  /* 0x0004180001167983 */ /* 0x000ea80000300800 */
[----:B------:R-:W2:Y:S04]  /*91580*/  LDL.LU R23, [R1+0x41c] ;  /* 0x00041c0001177983 */ /* 0x000ea80000300800 */
[----:B------:R-:W-:Y:S04]  /*91590*/  STL.64 [R1+0x450], R4 ;  /* 0x0004500401007387 */ /* 0x000fe80000100a00 */
[----:B------:R0:W-:Y:S04]  /*915a0*/  STL.64 [R1+0x458], R6 ;  /* 0x0004580601007387 */ /* 0x0001e80000100a00 */
[----:B0-----:R-:W3:Y:S04]  /*915b0*/  LDL.LU.64 R6, [R1+0x7c88] ;  /* 0x007c880001067983 */ /* 0x001ee80000300a00 */
[----:B------:R-:W3:Y:S04]  /*915c0*/  LDL.LU.64 R14, [R1+0x7c80] ;  /* 0x007c8000010e7983 */ /* 0x000ee80000300a00 */
[----:B------:R-:W3:Y:S02]  /*915d0*/  LDL.LU.64 R12, [R1+0x7c78] ;  /* 0x007c7800010c7983 */ /* 0x000ee40000300a00 */
[----:B---3--:R-:W-:-:S15]  /*915e0*/  HMMA.16816.F32.BF16 R12, R16, R6, R12 ;  /* 0x00000006100c723c */ /* 0x008fde000004180c */
        /* <DEDUP_REMOVED lines=8> */
[----:B------:R-:W4:Y:S04]  /*91670*/  LDL.LU R12, [R1+0x3f0] ;  /* 0x0003f000010c7983 */ /* 0x000f280000300800 */
[----:B------:R-:W4:Y:S04]  /*91680*/  LDL.LU R13, [R1+0x3f4] ;  /* 0x0003f400010d7983 */ /* 0x000f280000300800 */
[----:B0-----:R-:W4:Y:S04]  /*91690*/  LDL.LU R14, [R1+0x3f8] ;  /* 0x0003f800010e7983 */ /* 0x001f280000300800 */
[----:B------:R-:W4:Y:S01]  /*916a0*/  LDL.LU R15, [R1+0x3fc] ;  /* 0x0003fc00010f7983 */ /* 0x000f220000300800 */
[----:B---3--:R-:W-:-:S15]  /*916b0*/  HMMA.16816.F32.BF16 R4, R16, R26, R4 ;  /* 0x0000001a1004723c */ /* 0x008fde0000041804 */
[----:B------:R-:W-:-:S08]  /*916c0*/  NOP ;  /* 0x0000000000007918 */ /* 0x000fd00000000000 */
[----:B------:R0:W-:Y:S04]  /*916d0*/  STL.64 [R1+0x430], R4 ;  /* 0x0004300401007387 */ /* 0x0001e80000100a00 */
[----:B------:R1:W-:Y:S01]  /*916e0*/  STL.64 [R1+0x438], R6 ;  /* 0x0004380601007387 */ /* 0x0003e20000100a00 */
[----:B0-----:R-:W-:-:S03]  /*916f0*/  IMAD.MOV.U32 R5, RZ, RZ, R26 ;  /* 0x000000ffff057224 */ /* 0x001fc600078e001a */
[----:B-1----:R-:W3:Y:S01]  /*91700*/  LDL.LU.64 R6, [R1+0x7c60] ;  /* 0x007c600001067983 */ /* 0x002ee20000300a00 */
[----:B------:R-:W-:-:S03]  /*91710*/  IMAD.MOV.U32 R4, RZ, RZ, R27 ;  /* 0x000000ffff047224 */ /* 0x000fc600078e001b */
[----:B------:R-:W2:Y:S04]  /*91720*/  LDL.LU.64 R26, [R1+0x7c58] ;  /* 0x007c5800011a7983 */ /* 0x000ea80000300a00 */
[----:B------:R-:W4:Y:S01]  /*91730*/  LDL.LU.64 R24, [R1+0x7c50] ;  /* 0x007c500001187983 */ /* 0x000f220000300a00 */
[----:B--2---:R-:W-:-:S15]  /*91740*/  HMMA.16816.F32.BF16 R8, R16, R26, R8 ;  /* 0x0000001a1008723c */ /* 0x004fde0000041808 */
[----:B------:R-:W-:-:S08]  /*91750*/  NOP ;  /* 0x0000000000007918 */ /* 0x000fd00000000000 */
[----:B------:R-:W-:Y:S04]  /*91760*/  STL.64 [R1+0x420], R8 ;  /* 0x0004200801007387 */ /* 0x000fe80000100a00 */
[----:B------:R0:W-:Y:S04]  /*91770*/  STL.64 [R1+0x428], R10 ;  /* 0x0004280a01007387 */ /* 0x0001e80000100a00 */
[----:B0-----:R-:W2:Y:S04]  /*91780*/  LDL.LU.64 R10, [R1+0x7c48] ;  /* 0x007c4800010a7983 */ /* 0x001ea80000300a00 */
[----:B------:R-:W3:Y:S04]  /*91790*/  LDL.LU.64 R8, [R1+0x7c40] ;  /* 0x007c400001087983 */ /* 0x000ee80000300a00 */
[----:B------:R0:W-:Y:S04]  /*917a0*/  STL.64 [R1+0x78d8], R26 ;  /* 0x0078d81a01007387 */ /* 0x0001e80000100a00 */
[----:B----4-:R1:W-:Y:S01]  /*917b0*/  STL [R1+0x78d0], R24 ;  /* 0x0078d01801007387 */ /* 0x0103e20000100800 */
[----:B0-----:R-:W-:-:S02]  /*917c0*/  IMAD.MOV.U32 R26, RZ, RZ, R25 ;  /* 0x000000ffff1a7224 */ /* 0x001fc400078e0019 */
[----:B------:R-:W-:-:S05]  /*917d0*/  IMAD.MOV.U32 R27, RZ, RZ, R2 ;  /* 0x000000ffff1b7224 */ /* 0x000fca00078e0002 */
[----:B------:R0:W-:Y:S04]  /*917e0*/  STL.64 [R1+0x7c10], R26 ;  /* 0x007c101a01007387 */ /* 0x0001e80000100a00 */
[----:B-1----:R-:W4:Y:S04]  /*917f0*/  LDL.LU R24, [R1+0x3b0] ;  /* 0x0003b00001187983 */ /* 0x002f280000300800 */
[----:B------:R-:W4:Y:S04]  /*91800*/  LDL.LU R25, [R1+0x3b4] ;  /* 0x0003b40001197983 */ /* 0x000f280000300800 */
[----:B0-----:R-:W4:Y:S04]  /*91810*/  LDL.LU R26, [R1+0x3b8] ;  /* 0x0003b800011a7983 */ /* 0x001f280000300800 */
[----:B------:R-:W4:Y:S01]  /*91820*/  LDL.LU R27, [R1+0x3bc] ;  /* 0x0003bc00011b7983 */ /* 0x000f220000300800 */
[----:B--2---:R-:W-:-:S15]  /*91830*/  HMMA.16816.F32.BF16 R20, R16, R10, R20 ;  /* 0x0000000a1014723c */ /* 0x004fde0000041814 */
[----:B------:R-:W-:-:S08]  /*91840*/  NOP ;  /* 0x0000000000007918 */ /* 0x000fd00000000000 */
[----:B------:R-:W-:Y:S04]  /*91850*/  STL.64 [R1+0x410], R20 ;  /* 0x0004101401007387 */ /* 0x000fe80000100a00 */
[----:B------:R0:W-:Y:S04]  /*91860*/  STL.64 [R1+0x418], R22 ;  /* 0x0004181601007387 */ /* 0x0001e80000100a00 */
[----:B0-----:R-:W2:Y:S04]  /*91870*/  LDL.LU.64 R22, [R1+0x7c38] ;  /* 0x007c380001167983 */ /* 0x001ea80000300a00 */
[----:B------:R-:W2:Y:S04]  /*91880*/  LDL.LU.64 R20, [R1+0x7c30] ;  /* 0x007c300001147983 */ /* 0x000ea80000300a00 */
[----:B------:R-:W-:Y:S04]  /*91890*/  STL.64 [R1+0x78c8], R10 ;  /* 0x0078c80a01007387 */ /* 0x000fe80000100a00 */
[----:B---3--:R0:W-:Y:S04]  /*918a0*/  STL.64 [R1+0x78c0], R8 ;  /* 0x0078c00801007387 */ /* 0x0081e80000100a00 */
[----:B0-----:R-:W3:Y:S04]  /*918b0*/  LDL.LU R8, [R1+0x3a0] ;  /* 0x0003a00001087983 */ /* 0x001ee80000300800 */
[----:B------:R-:W3:Y:S04]  /*918c0*/  LDL.LU R9, [R1+0x3a4] ;  /* 0x0003a40001097983 */ /* 0x000ee80000300800 */
[----:B------:R-:W3:Y:S04]  /*918d0*/  LDL.LU R10, [R1+0x3a8] ;  /* 0x0003a800010a7983 */ /* 0x000ee80000300800 */
[----:B------:R-:W3:Y:S01]  /*918e0*/  LDL.LU R11, [R1+0x3ac] ;  /* 0x0003ac00010b7983 */ /* 0x000ee20000300800 */
[----:B--2---:R-:W-:-:S15]  /*918f0*/  HMMA.16816.F32.BF16 R20, R16, R6, R20 ;  /* 0x000000061014723c */ /* 0x004fde0000041814 */
[----:B------:R-:W-:-:S08]  /*91900*/  NOP ;  /* 0x0000000000007918 */ /* 0x000fd00000000000 */
[----:B------:R-:W-:Y:S04]  /*91910*/  STL.64 [R1+0x400], R20 ;  /* 0x0004001401007387 */ /* 0x000fe80000100a00 */
[----:B------:R0:W-:Y:S04]  /*91920*/  STL.64 [R1+0x408], R22 ;  /* 0x0004081601007387 */ /* 0x0001e80000100a00 */
[----:B0-----:R-:W2:Y:S04]  /*91930*/  LDL.LU.64 R22, [R1+0x7c28] ;  /* 0x007c280001167983 */ /* 0x001ea80000300a00 */
[----:B------:R-:W-:Y:S01]  /*91940*/  STL.64 [R1+0x78e0], R6 ;  /* 0x0078e00601007387 */ /* 0x000fe20000100a00 */
[----:B--2---:R-:W-:-:S15]  /*91950*/  HMMA.16816.F32.BF16 R12, R16, R22, R12 ;  /* 0x00000016100c723c */ /* 0x004fde000004180c */
[----:B------:R-:W-:-:S08]  /*91960*/  NOP ;  /* 0x0000000000007918 */ /* 0x000fd00000000000 */
[----:B------:R0:W-:Y:S04]  /*91970*/  STL.64 [R1+0x3f0], R12 ;  /* 0x0003f00c01007387 */ /* 0x0001e80000100a00 */
[----:B------:R1:W-:Y:S01]  /*91980*/  STL.64 [R1+0x3f8], R14 ;  /* 0x0003f80e01007387 */ /* 0x0003e20000100a00 */
[----:B0-----:R-:W-:-:S03]  /*91990*/  IMAD.MOV.U32 R13, RZ, RZ, R22 ;  /* 0x000000ffff0d7224 */ /* 0x001fc600078e0016 */
[----:B-1----:R-:W2:Y:S01]  /*919a0*/  LDL.LU.64 R14, [R1+0x7c20] ;  /* 0x007c2000010e7983 */ /* 0x002ea20000300a00 */
[----:B------:R-:W-:-:S03]  /*919b0*/  IMAD.MOV.U32 R12, RZ, RZ, R23 ;  /* 0x000000ffff0c7224 */ /* 0x000fc600078e0017 */
[----:B------:R-:W4:Y:S04]  /*919c0*/  LDL.LU.64 R22, [R1+0x7c18] ;  /* 0x007c180001167983 */ /* 0x000f280000300a00 */
[----:B------:R-:W-:Y:S01]  /*919d0*/  STL.64 [R1+0x78e8], R12 ;  /* 0x0078e80c01007387 */ /* 0x000fe20000100a00 */
[----:B----4-:R-:W-:Y:S03]  /*919e0*/  HMMA.16816.F32.BF16 R16, R16, R22, R24 ;  /* 0x000000161010723c */ /* 0x010fe60000041818 */
[----:B------:R-:W3:Y:S03]  /*919f0*/  LDL.LU.64 R26, [R1+0x7c10] ;  /* 0x007c1000011a7983 */ /* 0x000ee60000300a00 */
[----:B------:R-:W-:-:S02]  /*91a00*/  IMAD.MOV.U32 R2, RZ, RZ, R23 ;  /* 0x000000ffff027224 */ /* 0x000fc400078e0017 */
[----:B------:R-:W3:-:S15]  /*91a10*/  LDL.LU.64 R22, [R1+0x7c08] ;  /* 0x007c080001167983 */ /* 0x000ede0000300a00 */
[----:B------:R-:W-:Y:S04]  /*91a20*/  STL.64 [R1+0x3b0], R16 ;  /* 0x0003b01001007387 */ /* 0x000fe80000100a00 */
[----:B------:R-:W-:Y:S04]  /*91a30*/  STL.64 [R1+0x3b8], R18 ;  /* 0x0003b81201007387 */ /* 0x000fe80000100a00 */
[----:B------:R-:W3:Y:S02]  /*91a40*/  LDL.LU.64 R20, [R1+0x7c00] ;  /* 0x007c000001147983 */ /* 0x000ee40000300a00 */
[----:B---3--:R-:W-:Y:S07]  /*91a50*/  HMMA.16816.F32.BF16 R8, R20, R26, R8 ;  /* 0x0000001a1408723c */ /* 0x008fee0000041808 */
[----:B------:R-:W-:-:S02]  /*91a60*/  IMAD.MOV.U32 R26, RZ, RZ, R5 ;  /* 0x000000ffff1a7224 */ /* 0x000fc400078e0005 */
[----:B------:R-:W-:-:S14]  /*91a70*/  IMAD.MOV.U32 R27, RZ, RZ, R4 ;  /* 0x000000ffff1b7224 */ /* 0x000fdc00078e0004 */
[----:B------:R-:W-:Y:S04]  /*91a80*/  STL.64 [R1+0x3a0], R8 ;  /* 0x0003a00801007387 */ /* 0x000fe80000100a00 */
[----:B------:R-:W-:Y:S04]  /*91a90*/  STL.64 [R1+0x3a8], R10 ;  /* 0x0003a80a01007387 */ /* 0x000fe80000100a00 */
[----:B------:R0:W-:Y:S04]  /*91aa0*/  STL.64 [R1+0x78f0], R26 ;  /* 0x0078f01a01007387 */ /* 0x0001e80000100a00 */
[----:B------:R-:W3:Y:S04]  /*91ab0*/  LDL.LU R4, [R1+0x200] ;  /* 0x0002000001047983 */ /* 0x000ee80000300800 */
[----:B------:R-:W3:Y:S04]  /*91ac0*/  LDL.LU R5, [R1+0x204] ;  /* 0x0002040001057983 */ /* 0x000ee80000300800 */
[----:B------:R-:W4:Y:S04]  /*91ad0*/  LDL.LU R6, [R1+0x208] ;  /* 0x0002080001067983 */ /* 0x000f280000300800 */
[----:B------:R-:W4:Y:S04]  /*91ae0*/  LDL.LU R7, [R1+0x20c] ;  /* 0x00020c0001077983 */ /* 0x000f280000300800 */
[----:B----4-:R1:W-:Y:S04]  /*91af0*/  STL.64 [R1+0x7900], R6 ;  /* 0x0079000601007387 */ /* 0x0103e80000100a00 */
[----:B---3--:R-:W-:Y:S04]  /*91b00*/  STL.64 [R1+0x78f8], R4 ;  /* 0x0078f80401007387 */ /* 0x008fe80000100a00 */
[----:B--2---:R2:W-:Y:S04]  /*91b10*/  STL.64 [R1+0x7908], R14 ;  /* 0x0079080e01007387 */ /* 0x0045e80000100a00 */
[----:B------:R-:W3:Y:S04]  /*91b20*/  LDL.LU R24, [R1+0x210] ;  /* 0x0002100001187983 */ /* 0x000ee80000300800 */
[----:B------:R-:W3:Y:S04]  /*91b30*/  LDL.LU R25, [R1+0x214] ;  /* 0x0002140001197983 */ /* 0x000ee80000300800 */
[----:B0-----:R-:W4:Y:S04]  /*91b40*/  LDL.LU R26, [R1+0x218] ;  /* 0x00021800011a7983 */ /* 0x001f280000300800 */
[----:B------:R-:W4:Y:S01]  /*91b50*/  LDL.LU R27, [R1+0x21c] ;  /* 0x00021c00011b7983 */ /* 0x000f220000300800 */
[----:B-1----:R-:W-:-:S02]  /*91b60*/  IMAD.MOV.U32 R6, RZ, RZ, R28 ;  /* 0x000000ffff067224 */ /* 0x002fc400078e001c */
[----:B------:R-:W-:Y:S01]  /*91b70*/  IMAD.MOV.U32 R7, RZ, RZ, R3 ;  /* 0x000000ffff077224 */ /* 0x000fe200078e0003 */
[----:B----4-:R0:W-:Y:S04]  /*91b80*/  STL.64 [R1+0x7918], R26 ;  /* 0x0079181a01007387 */ /* 0x0101e80000100a00 */
[----:B---3--:R-:W-:Y:S04]  /*91b90*/  STL.64 [R1+0x7910], R24 ;  /* 0x0079101801007387 */ /* 0x008fe80000100a00 */
[----:B------:R-:W3:Y:S04]  /*91ba0*/  LDL.LU R28, [R1+0x7bfc] ;  /* 0x007bfc00011c7983 */ /* 0x000ee80000300800 */
[----:B------:R-:W4:Y:S04]  /*91bb0*/  LDL.LU R3, [R1+0x7bf8] ;  /* 0x007bf80001037983 */ /* 0x000f280000300800 */
[----:B------:R-:W-:Y:S04]  /*91bc0*/  STL.64 [R1+0x7920], R6 ;  /* 0x0079200601007387 */ /* 0x000fe80000100a00 */
[----:B------:R-:W3:Y:S04]  /*91bd0*/  LDL.LU R12, [R1+0x220] ;  /* 0x00022000010c7983 */ /* 0x000ee80000300800 */
[----:B------:R-:W3:Y:S04]  /*91be0*/  LDL.LU R13, [R1+0x224] ;  /* 0x00022400010d7983 */ /* 0x000ee80000300800 */
[----:B--2---:R-:W2:Y:S04]  /*91bf0*/  LDL.LU R14, [R1+0x228] ;  /* 0x00022800010e7983 */ /* 0x004ea80000300800 */
[----:B------:R-:W2:Y:S01]  /*91c00*/  LDL.LU R15, [R1+0x22c] ;  /* 0x00022c00010f7983 */ /* 0x000ea20000300800 */
[----:B0-----:R-:W-:-:S02]  /*91c10*/  IMAD.MOV.U32 R26, RZ, RZ, R0 ;  /* 0x000000ffff1a7224 */ /* 0x001fc400078e0000 */
[----:B------:R-:W-:Y:S01]  /*91c20*/  IMAD.MOV.U32 R27, RZ, RZ, R29 ;  /* 0x000000ffff1b7224 */ /* 0x000fe200078e001d */
[----:B--2---:R4:W-:Y:S04]  /*91c30*/  STL.64 [R1+0x7930], R14 ;  /* 0x0079300e01007387 */ /* 0x0049e80000100a00 */
[----:B---3--:R-:W-:Y:S04]  /*91c40*/  STL.64 [R1+0x7928], R12 ;  /* 0x0079280c01007387 */ /* 0x008fe80000100a00 */
[----:B------:R-:W2:Y:S04]  /*91c50*/  LDL.LU R0, [R1+0x7bf4] ;  /* 0x007bf40001007983 */ /* 0x000ea80000300800 */
[----:B------:R-:W3:Y:S04]  /*91c60*/  LDL.LU R29, [R1+0x7bf0] ;  /* 0x007bf000011d7983 */ /* 0x000ee80000300800 */
[----:B------:R0:W-:Y:S01]  /*91c70*/  STL.64 [R1+0x7938], R26 ;  /* 0x0079381a01007387 */ /* 0x0001e20000100a00 */
[----:B----4-:R-:W-:-:S02]  /*91c80*/  IMAD.MOV.U32 R14, RZ, RZ, R3 ;  /* 0x000000ffff0e7224 */ /* 0x010fc400078e0003 */
[----:B------:R-:W-:Y:S01]  /*91c90*/  IMAD.MOV.U32 R15, RZ, RZ, R28 ;  /* 0x000000ffff0f7224 */ /* 0x000fe200078e001c */
[----:B------:R-:W4:Y:S04]  /*91ca0*/  LDL.LU R3, [R1+0x7bec] ;  /* 0x007bec0001037983 */ /* 0x000f280000300800 */
[----:B------:R-:W4:Y:S04]  /*91cb0*/  LDL.LU R28, [R1+0x7be8] ;  /* 0x007be800011c7983 */ /* 0x000f280000300800 */
[----:B------:R2:W-:Y:S04]  /*91cc0*/  STL.64 [R1+0x7940], R14 ;  /* 0x0079400e01007387 */ /* 0x0005e80000100a00 */
[----:B------:R-:W4:Y:S04]  /*91cd0*/  LDL.LU R24, [R1+0x240] ;  /* 0x0002400001187983 */ /* 0x000f280000300800 */
[----:B------:R-:W4:Y:S04]  /*91ce0*/  LDL.LU R25, [R1+0x244] ;  /* 0x0002440001197983 */ /* 0x000f280000300800 */
[----:B0-----:R-:W4:Y:S04]  /*91cf0*/  LDL.LU R26, [R1+0x248] ;  /* 0x00024800011a7983 */ /* 0x001f280000300800 */
[----:B------:R-:W4:Y:S01]  /*91d00*/  LDL.LU R27, [R1+0x24c] ;  /* 0x00024c00011b7983 */ /* 0x000f220000300800 */
[----:B--2---:R-:W-:-:S02]  /*91d10*/  IMAD.MOV.U32 R15, RZ, RZ, R0 ;  /* 0x000000ffff0f7224 */ /* 0x004fc400078e0000 */
[----:B---3--:R-:W-:Y:S01]  /*91d20*/  IMAD.MOV.U32 R14, RZ, RZ, R29 ;  /* 0x000000ffff0e7224 */ /* 0x008fe200078e001d */
[----:B----4-:R-:W-:Y:S04]  /*91d30*/  STL.64 [R1+0x7950], R26 ;  /* 0x0079501a01007387 */ /* 0x010fe80000100a00 */
[----:B------:R0:W-:Y:S04]  /*91d40*/  STL.64 [R1+0x7948], R24 ;  /* 0x0079481801007387 */ /* 0x0001e80000100a00 */
        /* <DEDUP_REMOVED lines=10> */
[----:B----4-:R0:W-:Y:S04]  /*91df0*/  STL.64 [R1+0x7960], R24 ;  /* 0x0079601801007387 */ /* 0x0101e80000100a00 */
[----:B------:R-:W2:Y:S04]  /*91e00*/  LDL.LU R28, [R1+0x7bdc] ;  /* 0x007bdc00011c7983 */ /* 0x000ea80000300800 */
[----:B------:R-:W4:Y:S04]  /*91e10*/  LDL.LU R3, [R1+0x7bd8] ;  /* 0x007bd80001037983 */ /* 0x000f280000300800 */
[----:B------:R3:W-:Y:S04]  /*91e20*/  STL.64 [R1+0x7970], R14 ;  /* 0x0079700e01007387 */ /* 0x0007e80000100a00 */
[----:B0-----:R-:W2:Y:S04]  /*91e30*/  LDL.LU R24, [R1+0x260] ;  /* 0x0002600001187983 */ /* 0x001ea80000300800 */
[----:B------:R-:W2:Y:S04]  /*91e40*/  LDL.LU R25, [R1+0x264] ;  /* 0x0002640001197983 */ /* 0x000ea80000300800 */
[----:B------:R-:W4:Y:S04]  /*91e50*/  LDL.LU R26, [R1+0x268] ;  /* 0x00026800011a7983 */ /* 0x000f280000300800 */
[----:B------:R-:W4:Y:S01]  /*91e60*/  LDL.LU R27, [R1+0x26c] ;  /* 0x00026c00011b7983 */ /* 0x000f220000300800 */
[----:B---3--:R-:W-:-:S02]  /*91e70*/  IMAD.MOV.U32 R14, RZ, RZ, R0 ;  /* 0x000000ffff0e7224 */ /* 0x008fc400078e0000 */
[----:B------:R-:W-:Y:S01]  /*91e80*/  IMAD.MOV.U32 R15, RZ, RZ, R29 ;  /* 0x000000ffff0f7224 */ /* 0x000fe200078e001d */
[----:B----4-:R-:W-:Y:S04]  /*91e90*/  STL.64 [R1+0x7980], R26 ;  /* 0x0079801a01007387 */ /* 0x010fe80000100a00 */
[----:B--2---:R-:W-:Y:S04]  /*91ea0*/  STL.64 [R1+0x7978], R24 ;  /* 0x0079781801007387 */ /* 0x004fe80000100a00 */
[----:B------:R-:W2:Y:S04]  /*91eb0*/  LDL.LU R0, [R1+0x7bd4] ;  /* 0x007bd40001007983 */ /* 0x000ea80000300800 */
[----:B------:R-:W3:Y:S04]  /*91ec0*/  LDL.LU R29, [R1+0x7bd0] ;  /* 0x007bd000011d7983 */ /* 0x000ee80000300800 */
        /* <DEDUP_REMOVED lines=10> */
[----:B--2---:R-:W-:-:S02]  /*91f70*/  IMAD.MOV.U32 R15, RZ, RZ, R0 ;  /* 0x000000ffff0f7224 */ /* 0x004fc400078e0000 */
[----:B---3--:R-:W-:Y:S02]  /*91f80*/  IMAD.MOV.U32 R14, RZ, RZ, R29 ;  /* 0x000000ffff0e7224 */ /* 0x008fe400078e001d */
        /* <DEDUP_REMOVED lines=46> */
[----:B------:R0:W-:Y:S02]  /*92270*/  STL.64 [R1+0x7a18], R14 ;  /* 0x007a180e01007387 */ /* 0x0001e40000100a00 */
[----:B0-----:R-:W-:-:S02]  /*92280*/  IMAD.MOV.U32 R14, RZ, RZ, R28 ;  /* 0x000000ffff0e7224 */ /* 0x001fc400078e001c */
        /* <DEDUP_REMOVED lines=32> */
[----:B---3--:R-:W-:Y:S01]  /*92490*/  MOV R14, R29 ;  /* 0x0000001d000e7202 */ /* 0x008fe20000000f00 */
[----:B------:R-:W-:-:S02]  /*924a0*/  IMAD.MOV.U32 R15, RZ, RZ, R0 ;  /* 0x000000ffff0f7224 */ /* 0x000fc400078e0000 */
        /* <DEDUP_REMOVED lines=118> */
[----:B---3--:R-:W-:-:S02]  /*92c10*/  IMAD.MOV.U32 R18, RZ, RZ, R29 ;  /* 0x000000ffff127224 */ /* 0x008fc400078e001d */
[----:B------:R-:W-:Y:S01]  /*92c20*/  IMAD.MOV.U32 R19, RZ, RZ, R28 ;  /* 0x000000ffff137224 */ /* 0x000fe200078e001c */
[----:B------:R-:W3:Y:S04]  /*92c30*/  LDL.LU R29, [R1+0x7b3c] ;  /* 0x007b3c00011d7983 */ /* 0x000ee80000300800 */
[----:B------:R-:W3:Y:S01]  /*92c40*/  LDL.LU R28, [R1+0x7b38] ;  /* 0x007b3800011c7983 */ /* 0x000ee20000300800 */
        /* <DEDUP_REMOVED lines=148> */
[----:B------:R-:W4:-:S15]  /*93590*/  LDL.LU.64 R26, [R1+0x7938] ;  /* 0x00793800011a7983 */ /* 0x000f1e0000300a00 */
[----:B------:R-:W-:-:S06]  /*935a0*/  NOP ;  /* 0x0000000000007918 */ /* 0x000fcc0000000000 */
[----:B------:R-:W-:Y:S04]  /*935b0*/  STL.64 [R1+0x240], R12 ;  /* 0x0002400c01007387 */ /* 0x000fe80000100a00 */
[----:B------:R0:W-:Y:S04]  /*935c0*/  STL.64 [R1+0x248], R14 ;  /* 0x0002480e01007387 */ /* 0x0001e80000100a00 */
[----:B0-----:R-:W2:Y:S04]  /*935d0*/  LDL.LU.64 R14, [R1+0x7930] ;  /* 0x00793000010e7983 */ /* 0x001ea80000300a00 */
[----:B------:R-:W2:Y:S01]  /*935e0*/  LDL.LU.64 R12, [R1+0x7928] ;  /* 0x00792800010c7983 */ /* 0x000ea20000300a00 */
[----:B----4-:R-:W-:Y:S03]  /*935f0*/  HMMA.16816.F32.BF16 R24, R20, R26, R4 ;  /* 0x0000001a1418723c */ /* 0x010fe60000041804 */
[----:B------:R-:W2:-:S15]  /*93600*/  LDL.LU.64 R6, [R1+0x7920] ;  /* 0x0079200001067983 */ /* 0x000e9e0000300a00 */
[----:B------:R-:W-:-:S05]  /*93610*/  NOP ;  /* 0x0000000000007918 */ /* 0x000fca0000000000 */
[----:B------:R-:W-:Y:S04]  /*93620*/  STL.64 [R1+0x230], R24 ;  /* 0x0002301801007387 */ /* 0x000fe80000100a00 */
[----:B------:R0:W-:Y:S04]  /*93630*/  STL.64 [R1+0x238], R26 ;  /* 0x0002381a01007387 */ /* 0x0001e80000100a00 */
[----:B0-----:R-:W4:Y:S04]  /*93640*/  LDL.LU.64 R26, [R1+0x7918] ;  /* 0x00791800011a7983 */ /* 0x001f280000300a00 */
[----:B------:R-:W4:Y:S01]  /*93650*/  LDL.LU.64 R24, [R1+0x7910] ;  /* 0x0079100001187983 */ /* 0x000f220000300a00 */
[----:B--2---:R-:W-:Y:S03]  /*93660*/  HMMA.16816.F32.BF16 R4, R20, R6, R12 ;  /* 0x000000061404723c */ /* 0x004fe6000004180c */
[----:B------:R-:W4:-:S15]  /*93670*/  LDL.LU.64 R14, [R1+0x7908] ;  /* 0x00790800010e7983 */ /* 0x000f1e0000300a00 */
[----:B------:R-:W-:-:S05]  /*93680*/  NOP ;  /* 0x0000000000007918 */ /* 0x000fca0000000000 */
[----:B------:R-:W-:Y:S04]  /*93690*/  STL.64 [R1+0x220], R4 ;  /* 0x0002200401007387 */ /* 0x000fe80000100a00 */
[----:B------:R0:W-:Y:S04]  /*936a0*/  STL.64 [R1+0x228], R6 ;  /* 0x0002280601007387 */ /* 0x0001e80000100a00 */
[----:B0-----:R-:W2:Y:S04]  /*936b0*/  LDL.LU.64 R6, [R1+0x7900] ;  /* 0x0079000001067983 */ /* 0x001ea80000300a00 */
[----:B------:R-:W2:Y:S01]  /*936c0*/  LDL.LU.64 R4, [R1+0x78f8] ;  /* 0x0078f80001047983 */ /* 0x000ea20000300a00 */
[----:B----4-:R-:W-:Y:S03]  /*936d0*/  HMMA.16816.F32.BF16 R12, R20, R14, R24 ;  /* 0x0000000e140c723c */ /* 0x010fe60000041818 */
[----:B------:R-:W2:-:S15]  /*936e0*/  LDL.LU.64 R26, [R1+0x78f0] ;  /* 0x0078f000011a7983 */ /* 0x000e9e0000300a00 */
[----:B------:R-:W-:-:S05]  /*936f0*/  NOP ;  /* 0x0000000000007918 */ /* 0x000fca0000000000 */
[----:B------:R0:W-:Y:S04]  /*93700*/  STL.64 [R1+0x210], R12 ;  /* 0x0002100c01007387 */ /* 0x0001e80000100a00 */
[----:B------:R-:W-:Y:S04]  /*93710*/  STL.64 [R1+0x218], R14 ;  /* 0x0002180e01007387 */ /* 0x000fe80000100a00 */
[----:B0-----:R-:W4:Y:S01]  /*93720*/  LDL.LU.64 R12, [R1+0x78e8] ;  /* 0x0078e800010c7983 */ /* 0x001f220000300a00 */
[----:B--2---:R-:W-:Y:S03]  /*93730*/  HMMA.16816.F32.BF16 R24, R20, R26, R4 ;  /* 0x0000001a1418723c */ /* 0x004fe60000041804 */
[----:B------:R-:W2:-:S15]  /*93740*/  LDL.LU.64 R6, [R1+0x78e0] ;  /* 0x0078e00001067983 */ /* 0x000e9e0000300a00 */
[----:B------:R-:W-:-:S05]  /*93750*/  NOP ;  /* 0x0000000000007918 */ /* 0x000fca0000000000 */
[----:B------:R-:W-:Y:S04]  /*93760*/  STL.64 [R1+0x200], R24 ;  /* 0x0002001801007387 */ /* 0x000fe80000100a00 */
[----:B------:R0:W-:Y:S04]  /*93770*/  STL.64 [R1+0x208], R26 ;  /* 0x0002081a01007387 */ /* 0x0001e80000100a00 */
[----:B0-----:R-:W3:Y:S04]  /*93780*/  LDL.LU.64 R26, [R1+0x78d8] ;  /* 0x0078d800011a7983 */ /* 0x001ee80000300a00 */
[----:B------:R-:W4:Y:S01]  /*93790*/  LDL.LU R24, [R1+0x78d0] ;  /* 0x0078d00001187983 */ /* 0x000f220000300800 */
[----:B---3--:R-:W-:-:S15]  /*937a0*/  HMMA.16816.F32.BF16 R8, R20, R26, R8 ;  /* 0x0000001a1408723c */ /* 0x008fde0000041808 */
[----:B------:R-:W-:-:S08]  /*937b0*/  NOP ;  /* 0x0000000000007918 */ /* 0x000fd00000000000 */
[----:B------:R-:W-:Y:S04]  /*937c0*/  STL.64 [R1+0x1f0], R8 ;  /* 0x0001f00801007387 */ /* 0x000fe80000100a00 */
[----:B------:R0:W-:Y:S04]  /*937d0*/  STL.64 [R1+0x1f8], R10 ;  /* 0x0001f80a01007387 */ /* 0x0001e80000100a00 */
[----:B0-----:R-:W4:Y:S04]  /*937e0*/  LDL.LU.64 R10, [R1+0x78c8] ;  /* 0x0078c800010a7983 */ /* 0x001f280000300a00 */
[----:B------:R-:W3:Y:S01]  /*937f0*/  LDL.LU.64 R8, [R1+0x78c0] ;  /* 0x0078c00001087983 */ /* 0x000ee20000300a00 */
[----:B--2---:R-:W-:Y:S03]  /*93800*/  HMMA.16816.F32.BF16 R4, R20, R6, R16 ;  /* 0x000000061404723c */ /* 0x004fe60000041810 */
[----:B------:R-:W0:Y:S01]  /*93810*/  LDSM.16.MT88.4 R16, [R29+UR4+0x21000] ;  /* 0x021000041d10783b */ /* 0x000e220008004200 */
[----:B------:R-:W-:-:S03]  /*93820*/  IMAD.MOV.U32 R27, RZ, RZ, R0 ;  /* 0x000000ffff1b7224 */ /* 0x000fc600078e0000 */
[----:B------:R-:W-:Y:S01]  /*93830*/  STL [R1+0x649c], R28 ;  /* 0x00649c1c01007387 */ /* 0x000fe20000100800 */
[----:B------:R-:W-:Y:S01]  /*93840*/  LOP3.LUT R0, R28, 0x40, RZ, 0x3c, !PT ;  /* 0x000000401c007812 */ /* 0x000fe200078e3cff */
[----:B---3--:R-:W-:Y:S02]  /*93850*/  IMAD.MOV.U32 R25, RZ, RZ, R9 ;  /* 0x000000ffff197224 */ /* 0x008fe400078e0009 */
[----:B------:R-:W-:-:S07]  /*93860*/  IMAD.MOV.U32 R26, RZ, RZ, R8 ;  /* 0x000000ffff1a7224 */ /* 0x000fce00078e0008 */
[----:B----4-:R-:W-:Y:S01]  /*93870*/  HMMA.16816.F32.BF16 R8, R20, R10, R24 ;  /* 0x0000000a1408723c */ /* 0x010fe20000041818 */
[----:B------:R-:W-:-:S15]  /*93880*/  LDSM.16.M88.4 R24, [R0+UR4+0x1b000] ;  /* 0x01b000040018783b */ /* 0x000fde0008000200 */
[----:B------:R-:W-:-:S07]  /*93890*/  NOP ;  /* 0x0000000000007918 */ /* 0x000fce0000000000 */
[----:B------:R-:W-:Y:S04]  /*938a0*/  STL.64 [R1+0x9e0], R8 ;  /* 0x0009e00801007387 */ /* 0x000fe80000100a00 */
[----:B------:R-:W-:Y:S04]  /*938b0*/  STL.64 [R1+0x9e8], R10 ;  /* 0x0009e80a01007387 */ /* 0x000fe80000100a00 */
[----:B0-----:R-:W-:Y:S04]  /*938c0*/  STL.64 [R1+0x7898], R18 ;  /* 0x0078981201007387 */ /* 0x001fe80000100a00 */
[----:B------:R-:W-:Y:S04]  /*938d0*/  STL.64 [R1+0x9c0], R4 ;  /* 0x0009c00401007387 */ /* 0x000fe80000100a00 */
[----:B------:R-:W-:Y:S04]  /*938e0*/  STL.64 [R1+0x9c8], R6 ;  /* 0x0009c80601007387 */ /* 0x000fe80000100a00 */
[----:B------:R-:W-:Y:S04]  /*938f0*/  STL.64 [R1+0x7890], R16 ;  /* 0x0078901001007387 */ /* 0x000fe80000100a00 */
[----:B------:R-:W0:Y:S04]  /*93900*/  LDSM.16.M88.4 R16, [R0+UR4] ;  /* 0x000000040010783b */ /* 0x000e280008000200 */
[----:B------:R-:W1:Y:S04]  /*93910*/  LDSM.16.M88.4 R8, [R0+UR4+0x1000] ;  /* 0x001000040008783b */ /* 0x000e680008000200 */
[----:B------:R-:W2:Y:S04]  /*93920*/  LDSM.16.M88.4 R4, [R0+UR4+0x2000] ;  /* 0x002000040004783b */ /* 0x000ea80008000200 */
[----:B------:R-:W-:Y:S04]  /*93930*/  STL [R1+0x71c0], R29 ;  /* 0x0071c01d01007387 */ /* 0x000fe80000100800 */
[----:B0-----:R-:W-:Y:S04]  /*93940*/  STL.64 [R1+0x1a0], R16 ;  /* 0x0001a01001007387 */ /* 0x001fe80000100a00 */
[----:B------:R-:W-:Y:S04]  /*93950*/  STL.64 [R1+0x1a8], R18 ;  /* 0x0001a81201007387 */ /* 0x000fe80000100a00 */
[----:B------:R-:W0:Y:S04]  /*93960*/  LDSM.16.M88.4 R16, [R0+UR4+0x3000] ;  /* 0x003000040010783b */ /* 0x000e280008000200 */
[----:B-1----:R-:W-:Y:S04]  /*93970*/  STL.64 [R1+0x190], R8 ;  /* 0x0001900801007387 */ /* 0x002fe80000100a00 */
[----:B------:R-:W-:Y:S04]  /*93980*/  STL.64 [R1+0x198], R10 ;  /* 0x0001980a01007387 */ /* 0x000fe80000100a00 */
[----:B------:R-:W1:Y:S04]  /*93990*/  LDSM.16.M88.4 R8, [R0+UR4+0x4000] ;  /* 0x004000040008783b */ /* 0x000e680008000200 */
[----:B--2---:R-:W-:Y:S04]  /*939a0*/  STL.64 [R1+0x180], R4 ;  /* 0x0001800401007387 */ /* 0x004fe80000100a00 */
[----:B------:R-:W-:Y:S04]  /*939b0*/  STL.64 [R1+0x188], R6 ;  /* 0x0001880601007387 */ /* 0x000fe80000100a00 */
[----:B------:R-:W2:Y:S04]  /*939c0*/  LDSM.16.M88.4 R4, [R0+UR4+0x5000] ;  /* 0x005000040004783b */ /* 0x000ea80008000200 */
        /* <DEDUP_REMOVED lines=65> */
[----:B-1----:R-:W-:Y:S04]  /*93de0*/  STL.64 [R1+0x10], R8 ;  /* 0x0000100801007387 */ /* 0x002fe80000100a00 */
[----:B------:R-:W-:Y:S04]  /*93df0*/  STL.64 [R1+0x18], R10 ;  /* 0x0000180a01007387 */ /* 0x000fe80000100a00 */
[----:B------:R-:W0:Y:S04]  /*93e00*/  LDSM.16.M88.4 R8, [R0+UR4+0x1c000] ;  /* 0x01c000040008783b */ /* 0x000e280008000200 */
[----:B------:R-:W-:Y:S04]  /*93e10*/  STL [R1+0x6edc], R26 ;  /* 0x006edc1a01007387 */ /* 0x000fe80000100800 */
[----:B--2---:R-:W-:Y:S04]  /*93e20*/  STL.64 [R1], R4 ;  /* 0x0000000401007387 */ /* 0x004fe80000100a00 */
[----:B------:R-:W-:Y:S04]  /*93e30*/  STL.64 [R1+0x8], R6 ;  /* 0x0000080601007387 */ /* 0x000fe80000100a00 */
[----:B------:R-:W1:Y:S04]  /*93e40*/  LDSM.16.M88.4 R4, [R0+UR4+0x1d000] ;  /* 0x01d000040004783b */ /* 0x000e680008000200 */
[----:B------:R-:W2:Y:S04]  /*93e50*/  LDSM.16.M88.4 R16, [R0+UR4+0x1e000] ;  /* 0x01e000040010783b */ /* 0x000ea80008000200 */
[----:B------:R-:W-:Y:S04]  /*93e60*/  STL [R1+0x6ed8], R27 ;  /* 0x006ed81b01007387 */ /* 0x000fe80000100800 */
[----:B------:R-:W-:Y:S04]  /*93e70*/  STL.64 [R1+0x78a0], R24 ;  /* 0x0078a01801007387 */ /* 0x000fe80000100a00 */
[----:B0-----:R-:W-:Y:S04]  /*93e80*/  STL [R1+0x7680], R9 ;  /* 0x0076800901007387 */ /* 0x001fe80000100800 */
[----:B------:R-:W-:Y:S04]  /*93e90*/  STL [R1+0x6ea4], R10 ;  /* 0x006ea40a01007387 */ /* 0x000fe80000100800 */
[----:B------:R-:W-:Y:S04]  /*93ea0*/  STL [R1+0x6c50], R11 ;  /* 0x006c500b01007387 */ /* 0x000fe80000100800 */
[----:B------:R-:W-:Y:S04]  /*93eb0*/  STL [R1+0x7858], R8 ;  /* 0x0078580801007387 */ /* 0x000fe80000100800 */
[----:B-1----:R-:W-:Y:S04]  /*93ec0*/  STL [R1+0x767c], R4 ;  /* 0x00767c0401007387 */ /* 0x002fe80000100800 */
[----:B------:R-:W-:Y:S04]  /*93ed0*/  STL [R1+0x7678], R5 ;  /* 0x0076780501007387 */ /* 0x000fe80000100800 */
[----:B------:R0:W-:Y:S04]  /*93ee0*/  STL [R1+0x6c1c], R6 ;  /* 0x006c1c0601007387 */ /* 0x0001e80000100800 */
[----:B------:R-:W-:Y:S04]  /*93ef0*/  STL [R1+0x6c18], R7 ;  /* 0x006c180701007387 */ /* 0x000fe80000100800 */
[----:B--2---:R1:W-:Y:S01]  /*93f00*/  STL.64 [R1+0x1e0], R16 ;  /* 0x0001e01001007387 */ /* 0x0043e20000100a00 */
[----:B------:R-:W-:-:S03]  /*93f10*/  IMAD.MOV.U32 R28, RZ, RZ, R16 ;  /* 0x000000ffff1c7224 */ /* 0x000fc600078e0010 */
[----:B------:R2:W-:Y:S01]  /*93f20*/  STL.64 [R1+0x1e8], R18 ;  /* 0x0001e81201007387 */ /* 0x0005e20000100a00 */
[----:B0-----:R-:W-:-:S03]  /*93f30*/  IMAD.MOV.U32 R6, RZ, RZ, R17 ;  /* 0x000000ffff067224 */ /* 0x001fc600078e0011 */
[----:B-1----:R-:W3:Y:S04]  /*93f40*/  LDL.LU R16, [R1+0x9b0] ;  /* 0x0009b00001107983 */ /* 0x002ee80000300800 */
[----:B------:R-:W3:Y:S04]  /*93f50*/  LDL.LU R17, [R1+0x9b4] ;  /* 0x0009b40001117983 */ /* 0x000ee80000300800 */
[----:B--2---:R-:W2:Y:S04]  /*93f60*/  LDL.LU R18, [R1+0x9b8] ;  /* 0x0009b80001127983 */ /* 0x004ea80000300800 */
[----:B------:R-:W2:Y:S04]  /*93f70*/  LDL.LU R19, [R1+0x9bc] ;  /* 0x0009bc0001137983 */ /* 0x000ea80000300800 */
[----:B--2---:R-:W-:Y:S04]  /*93f80*/  STL.64 [R1+0x78b0], R18 ;  /* 0x0078b01201007387 */ /* 0x004fe80000100a00 */
[----:B---3--:R0:W-:Y:S04]  /*93f90*/  STL.64 [R1+0x78a8], R16 ;  /* 0x0078a81001007387 */ /* 0x0081e80000100a00 */
[----:B0-----:R-:W2:Y:S04]  /*93fa0*/  LDL.LU R16, [R1+0x9d0] ;  /* 0x0009d00001107983 */ /* 0x001ea80000300800 */
[----:B------:R-:W2:Y:S04]  /*93fb0*/  LDL.LU R17, [R1+0x9d4] ;  /* 0x0009d40001117983 */ /* 0x000ea80000300800 */
[----:B------:R-:W2:Y:S04]  /*93fc0*/  LDL.LU R18, [R1+0x9d8] ;  /* 0x0009d80001127983 */ /* 0x000ea80000300800 */
[----:B------:R-:W2:Y:S04]  /*93fd0*/  LDL.LU R19, [R1+0x9dc] ;  /* 0x0009dc0001137983 */ /* 0x000ea80000300800 */
[----:B------:R-:W3:Y:S04]  /*93fe0*/  LDL.LU R8, [R1+0x960] ;  /* 0x0009600001087983 */ /* 0x000ee80000300800 */
[----:B------:R-:W3:Y:S04]  /*93ff0*/  LDL.LU R9, [R1+0x964] ;  /* 0x0009640001097983 */ /* 0x000ee80000300800 */
[----:B------:R-:W4:Y:S04]  /*94000*/  LDL.LU R10, [R1+0x968] ;  /* 0x00096800010a7983 */ /* 0x000f280000300800 */
[----:B------:R-:W4:Y:S01]  /*94010*/  LDL.LU R11, [R1+0x96c] ;  /* 0x00096c00010b7983 */ /* 0x000f220000300800 */
[----:B------:R-:W-:-:S02]  /*94020*/  IMAD.MOV.U32 R26, RZ, RZ, R13 ;  /* 0x000000ffff1a7224 */ /* 0x000fc400078e000d */
[----:B------:R-:W-:Y:S02]  /*94030*/  IMAD.MOV.U32 R27, RZ, RZ, R12 ;  /* 0x000000ffff1b7224 */ /* 0x000fe400078e000c */
[----:B------:R-:W0:Y:S04]  /*94040*/  LDSM.16.M88.4 R12, [R0+UR4+0x1f000] ;  /* 0x01f00004000c783b */ /* 0x000e280008000200 */
[----:B----4-:R-:W-:Y:S04]  /*94050*/  STL.64 [R1+0x7878], R10 ;  /* 0x0078780a01007387 */ /* 0x010fe80000100a00 */
[----:B---3--:R1:W-:Y:S04]  /*94060*/  STL.64 [R1+0x7870], R8 ;  /* 0x0078700801007387 */ /* 0x0083e80000100a00 */
[----:B-1----:R-:W3:Y:S01]  /*94070*/  LDL.64 R8, [R1+0x190] ;  /* 0x0001900001087983 */ /* 0x002ee20000100a00 */
[----:B------:R-:W-:-:S03]  /*94080*/  IMAD.MOV.U32 R5, RZ, RZ, R3 ;  /* 0x000000ffff057224 */ /* 0x000fc600078e0003 */
[----:B---3--:R1:W-:Y:S04]  /*94090*/  STL.64 [R1+0x7880], R8 ;  /* 0x0078800801007387 */ /* 0x0083e80000100a00 */
[----:B-1----:R-:W3:Y:S04]  /*940a0*/  LDL.LU R8, [R1+0x980] ;  /* 0x0009800001087983 */ /* 0x002ee80000300800 */
[----:B------:R-:W3:Y:S04]  /*940b0*/  LDL.LU R9, [R1+0x984] ;  /* 0x0009840001097983 */ /* 0x000ee80000300800 */
[----:B------:R-:W3:Y:S04]  /*940c0*/  LDL.LU R10, [R1+0x988] ;  /* 0x00098800010a7983 */ /* 0x000ee80000300800 */
[----:B------:R-:W3:Y:S04]  /*940d0*/  LDL.LU R11, [R1+0x98c] ;  /* 0x00098c00010b7983 */ /* 0x000ee80000300800 */
[----:B------:R1:W-:Y:S04]  /*940e0*/  STL [R1+0x7854], R6 ;  /* 0x0078540601007387 */ /* 0x0003e80000100800 */
[----:B------:R-:W4:Y:S04]  /*940f0*/  LDL.LU R4, [R1+0x950] ;  /* 0x0009500001047983 */ /* 0x000f280000300800 */
[----:B0-----:R-:W-:Y:S04]  /*94100*/  STL.64 [R1+0x1d0], R12 ;  /* 0x0001d00c01007387 */ /* 0x001fe80000100a00 */
[----:B------:R-:W-:Y:S04]  /*94110*/  STL.64 [R1+0x1d8], R14 ;  /* 0x0001d80e01007387 */ /* 0x000fe80000100a00 */
[----:B------:R-:W3:Y:S04]  /*94120*/  LDL.LU R3, [R1+0x78bc] ;  /* 0x0078bc0001037983 */ /* 0x000ee80000300800 */
[----:B-1----:R-:W4:Y:S04]  /*94130*/  LDL.LU R6, [R1+0x958] ;  /* 0x0009580001067983 */ /* 0x002f280000300800 */
[----:B------:R-:W4:Y:S01]  /*94140*/  LDL.LU R7, [R1+0x95c] ;  /* 0x00095c0001077983 */ /* 0x000f220000300800 */
[----:B--2---:R-:W-:Y:S03]  /*94150*/  HMMA.16816.F32.BF16 R24, R20, R26, R16 ;  /* 0x0000001a1418723c */ /* 0x004fe60000041810 */
[----:B---3--:R-:W0:Y:S04]  /*94160*/  LDSM.16.MT88.4 R12, [R3+UR4+0x21000] ;  /* 0x02100004030c783b */ /* 0x008e280008004200 */
[----:B----4-:R-:W-:Y:S04]  /*94170*/  STL.64 [R1+0x7868], R6 ;  /* 0x0078680601007387 */ /* 0x010fe80000100a00 */
[----:B------:R1:W-:Y:S04]  /*94180*/  STL.64 [R1+0x7860], R4 ;  /* 0x0078600401007387 */ /* 0x0003e80000100a00 */
[----:B-1----:R-:W2:Y:S04]  /*94190*/  LDL.64 R4, [R1+0x180] ;  /* 0x0001800001047983 */ /* 0x002ea80000100a00 */
[----:B--2---:R1:W-:Y:S04]  /*941a0*/  STL.64 [R1+0x7888], R4 ;  /* 0x0078880401007387 */ /* 0x0043e80000100a00 */
[----:B-1----:R-:W2:Y:S04]  /*941b0*/  LDL.64 R4, [R1+0x1a0] ;  /* 0x0001a00001047983 */ /* 0x002ea80000100a00 */
[----:B------:R-:W-:Y:S04]  /*941c0*/  STL [R1+0x4ff4], R0 ;  /* 0x004ff40001007387 */ /* 0x000fe80000100800 */
[----:B0-----:R0:W-:Y:S04]  /*941d0*/  STL.64 [R1+0x7648], R14 ;  /* 0x0076480e01007387 */ /* 0x0011e80000100a00 */
[----:B------:R-:W-:Y:S04]  /*941e0*/  STL.64 [R1+0x7640], R12 ;  /* 0x0076400c01007387 */ /* 0x000fe80000100a00 */
[----:B0-----:R-:W3:Y:S01]  /*941f0*/  LDL.LU R14, [R1+0x1b8] ;  /* 0x0001b800010e7983 */ /* 0x001ee20000300800 */
[----:B------:R-:W-:-:S03]  /*94200*/  IMAD.MOV.U32 R15, RZ, RZ, R2 ;  /* 0x000000ffff0f7224 */ /* 0x000fc600078e0002 */
[----:B------:R-:W4:Y:S04]  /*94210*/  LDL.LU R2, [R1+0x78b8] ;  /* 0x0078b80001027983 */ /* 0x000f280000300800 */
[----:B------:R-:W-:Y:S04]  /*94220*/  STL [R1+0x6ec8], R3 ;  /* 0x006ec80301007387 */ /* 0x000fe80000100800 */
[----:B------:R-:W3:Y:S04]  /*94230*/  LDL.LU.64 R18, [R1+0x78b0] ;  /* 0x0078b00001127983 */ /* 0x000ee80000300a00 */
[----:B------:R-:W3:Y:S04]  /*94240*/  LDL.LU.64 R16, [R1+0x78a8] ;  /* 0x0078a80001107983 */ /* 0x000ee80000300a00 */
[----:B------:R0:W-:Y:S04]  /*94250*/  STL.64 [R1+0x9d0], R24 ;  /* 0x0009d01801007387 */ /* 0x0001e80000100a00 */
[----:B------:R1:W-:Y:S04]  /*94260*/  STL.64 [R1+0x9d8], R26 ;  /* 0x0009d81a01007387 */ /* 0x0003e80000100a00 */
[----:B0-----:R-:W2:Y:S01]  /*94270*/  LDL.LU.64 R24, [R1+0x78a0] ;  /* 0x0078a00001187983 */ /* 0x001ea20000300a00 */
[----:B---3--:R-:W-:Y:S03]  /*94280*/  HMMA.16816.F32.BF16 R12, R20, R14, R16 ;  /* 0x0000000e140c723c */ /* 0x008fe60000041810 */
[----:B------:R-:W3:Y:S04]  /*94290*/  LDL.LU.64 R18, [R1+0x7898] ;  /* 0x0078980001127983 */ /* 0x000ee80000300a00 */
[----:B------:R-:W3:-:S15]  /*942a0*/  LDL.LU.64 R16, [R1+0x7890] ;  /* 0x0078900001107983 */ /* 0x000ede0000300a00 */
[----:B------:R-:W-:-:S01]  /*942b0*/  NOP ;  /* 0x0000000000007918 */ /* 0x000fc20000000000 */
[----:B------:R0:W-:Y:S01]  /*942c0*/  STL.64 [R1+0x990], R12 ;  /* 0x0009900c01007387 */ /* 0x0001e20000100a00 */
[----:B-1----:R-:W-:Y:S02]  /*942d0*/  IMAD.MOV.U32 R26, RZ, RZ, R14 ;  /* 0x000000ffff1a7224 */ /* 0x002fe400078e000e */
[----:B------:R-:W-:Y:S01]  /*942e0*/  IMAD.MOV.U32 R27, RZ, RZ, R15 ;  /* 0x000000ffff1b7224 */ /* 0x000fe200078e000f */
[----:B------:R-:W4:Y:S04]  /*942f0*/  LDL.LU R20, [R1+0x970] ;  /* 0x0009700001147983 */ /* 0x000f280000300800 */
[----:B------:R-:W4:Y:S04]  /*94300*/  LDL.LU R21, [R1+0x974] ;  /* 0x0009740001157983 */ /* 0x000f280000300800 */
[----:B------:R-:W4:Y:S04]  /*94310*/  LDL.LU R22, [R1+0x978] ;  /* 0x0009780001167983 */ /* 0x000f280000300800 */
[----:B------:R-:W-:Y:S04]  /*94320*/  STL.64 [R1+0x76a0], R26 ;  /* 0x0076a01a01007387 */ /* 0x000fe80000100a00 */
[----:B--2---:R1:W-:Y:S01]  /*94330*/  STL.64 [R1+0x7698], R24 ;  /* 0x0076981801007387 */ /* 0x0043e20000100a00 */
[----:B0-----:R-:W-:-:S02]  /*94340*/  IMAD.MOV.U32 R13, RZ, RZ, R4 ;  /* 0x000000ffff0d7224 */ /* 0x001fc400078e0004 */
[----:B------:R-:W-:Y:S01]  /*94350*/  IMAD.MOV.U32 R12, RZ, RZ, R5 ;  /* 0x000000ffff0c7224 */ /* 0x000fe200078e0005 */
[----:B-1----:R-:W2:Y:S01]  /*94360*/  LDL.64 R24, [R1+0x160] ;  /* 0x0001600001187983 */ /* 0x002ea20000100a00 */
[----:B---3--:R-:W-:Y:S03]  /*94370*/  HMMA.16816.F32.BF16 R8, R16, R4, R8 ;  /* 0x000000041008723c */ /* 0x008fe60000041808 */
[----:B------:R-:W3:-:S15]  /*94380*/  LDL.LU.64 R4, [R1+0x7888] ;  /* 0x0078880001047983 */ /* 0x000ede0000300a00 */
[----:B------:R-:W-:-:S05]  /*94390*/  NOP ;  /* 0x0000000000007918 */ /* 0x000fca0000000000 */
[----:B------:R0:W-:Y:S04]  /*943a0*/  STL.64 [R1+0x980], R8 ;  /* 0x0009800801007387 */ /* 0x0001e80000100a00 */
[----:B------:R1:W-:Y:S04]  /*943b0*/  STL [R1+0x988], R10 ;  /* 0x0009880a01007387 */ /* 0x0003e80000100800 */
[----:B0-----:R-:W2:Y:S01]  /*943c0*/  LDL.LU.64 R8, [R1+0x7880] ;  /* 0x0078800001087983 */ /* 0x001ea20000300a00 */
[----:B----4-:R-:W-:Y:S02]  /*943d0*/  IMAD.MOV.U32 R23, RZ, RZ, R2 ;  /* 0x000000ffff177224 */ /* 0x010fe400078e0002 */
[----:B------:R-:W-:-:S05]  /*943e0*/  IMAD.MOV.U32 R3, RZ, RZ, R11 ;  /* 0x000000ffff037224 */ /* 0x000fca00078e000b */
[----:B------:R0:W-:Y:S04]  /*943f0*/  STL [R1+0x70d8], R3 ;  /* 0x0070d80301007387 */ /* 0x0001e80000100800 */
[----:B-1----:R-:W4:Y:S01]  /*94400*/  LDL.LU.64 R10, [R1+0x7878] ;  /* 0x00787800010a7983 */ /* 0x002f220000300a00 */
[----:B--2---:R-:W-:Y:S06]  /*94410*/  HMMA.16816.F32.BF16 R20, R16, R8, R20 ;  /* 0x000000081014723c */ /* 0x004fec0000041814 */
[----:B------:R-:W-:-:S02]  /*94420*/  IMAD.MOV.U32 R14, RZ, RZ, R8 ;  /* 0x000000ffff0e7224 */ /* 0x000fc400078e0008 */
[----:B0-----:R-:W-:Y:S02]  /*94430*/  IMAD.MOV.U32 R3, RZ, RZ, R9 ;  /* 0x000000ffff037224 */ /* 0x001fe400078e0009 */
[----:B------:R-:W4:Y:S01]  /*94440*/  LDL.LU.64 R8, [R1+0x7870] ;  /* 0x0078700001087983 */ /* 0x000f220000300a00 */
[----:B---3--:R-:W-:-:S13]  /*94450*/  IMAD.MOV.U32 R15, RZ, RZ, R5 ;  /* 0x000000ffff0f7224 */ /* 0x008fda00078e0005 */
[----:B------:R-:W-:Y:S01]  /*94460*/  IMAD.MOV.U32 R2, RZ, RZ, R23 ;  /* 0x000000ffff027224 */ /* 0x000fe200078e0017 */
[----:B------:R0:W-:Y:S04]  /*94470*/  STL.64 [R1+0x970], R20 ;  /* 0x0009701401007387 */ /* 0x0001e80000100a00 */
[----:B------:R-:W-:Y:S04]  /*94480*/  STL [R1+0x978], R22 ;  /* 0x0009781601007387 */ /* 0x000fe80000100800 */
[----:B------:R-:W-:Y:S04]  /*94490*/  STL [R1+0x6ea0], R2 ;  /* 0x006ea00201007387 */ /* 0x000fe80000100800 */
[----:B------:R-:W2:Y:S01]  /*944a0*/  LDL.LU.64 R6, [R1+0x7868] ;  /* 0x0078680001067983 */ /* 0x000ea20000300a00 */
[----:B0-----:R-:W-:Y:S01]  /*944b0*/  IMAD.MOV.U32 R21, RZ, RZ, R4 ;  /* 0x000000ffff157224 */ /* 0x001fe200078e0004 */
[----:B----4-:R-:W-:Y:S02]  /*944c0*/  HMMA.16816.F32.BF16 R8, R16, R4, R8 ;  /* 0x000000041008723c */ /* 0x010fe40000041808 */
[----:B------:R-:W2:-:S15]  /*944d0*/  LDL.LU.64 R4, [R1+0x7860] ;  /* 0x0078600001047983 */ /* 0x000e9e0000300a00 */
[----:B------:R-:W-:-:S06]  /*944e0*/  NOP ;  /* 0x0000000000007918 */ /* 0x000fcc0000000000 */
[----:B------:R0:W-:Y:S04]  /*944f0*/  STL.64 [R1+0x960], R8 ;  /* 0x0009600801007387 */ /* 0x0001e80000100a00 */
[----:B------:R1:W-:Y:S04]  /*94500*/  STL [R1+0x968], R10 ;  /* 0x0009680a01007387 */ /* 0x0003e80000100800 */
[----:B0-----:R-:W3:Y:S01]  /*94510*/  LDL.LU R8, [R1+0x7858] ;  /* 0x0078580001087983 */ /* 0x001ee20000300800 */
[----:B-1----:R-:W-:-:S05]  /*94520*/  IMAD.MOV.U32 R10, RZ, RZ, R11 ;  /* 0x000000ffff0a7224 */ /* 0x002fca00078e000b */
[----:B------:R-:W-:Y:S04]  /*94530*/  STL [R1+0x7834], R10 ;  /* 0x0078340a01007387 */ /* 0x000fe80000100800 */
[----:B---3--:R0:W-:Y:S04]  /*94540*/  STL [R1+0x7830], R8 ;  /* 0x0078300801007387 */ /* 0x0081e80000100800 */
[----:B0-----:R-:W3:Y:S04]  /*94550*/  LDL.LU R8, [R1+0x940] ;  /* 0x0009400001087983 */ /* 0x001ee80000300800 */
[----:B------:R-:W3:Y:S04]  /*94560*/  LDL.LU R9, [R1+0x944] ;  /* 0x0009440001097983 */ /* 0x000ee80000300800 */
[----:B------:R-:W3:Y:S04]  /*94570*/  LDL.LU R10, [R1+0x948] ;  /* 0x00094800010a7983 */ /* 0x000ee80000300800 */
[----:B------:R-:W3:Y:S04]  /*94580*/  LDL.LU R11, [R1+0x94c] ;  /* 0x00094c00010b7983 */ /* 0x000ee80000300800 */
[----:B------:R-:W-:Y:S04]  /*94590*/  STL.64 [R1+0x7690], R14 ;  /* 0x0076900e01007387 */ /* 0x000fe80000100a00 */
[----:B------:R0:W-:Y:S04]  /*945a0*/  STL.64 [R1+0x7688], R12 ;  /* 0x0076880c01007387 */ /* 0x0001e80000100a00 */
[----:B0-----:R-:W2:Y:S02]  /*945b0*/  LDL.64 R12, [R1+0x170] ;  /* 0x00017000010c7983 */ /* 0x001ea40000100a00 */
[----:B--2---:R-:W-:-:S15]  /*945c0*/  HMMA.16816.F32.BF16 R4, R16, R12, R4 ;  /* 0x0000000c1004723c */ /* 0x004fde0000041804 */
[----:B------:R-:W-:-:S08]  /*945d0*/  NOP ;  /* 0x0000000000007918 */ /* 0x000fd00000000000 */
[----:B------:R-:W-:Y:S04]  /*945e0*/  STL.64 [R1+0x950], R4 ;  /* 0x0009500401007387 */ /* 0x000fe80000100a00 */
[----:B------:R0:W-:Y:S04]  /*945f0*/  STL.64 [R1+0x958], R6 ;  /* 0x0009580601007387 */ /* 0x0001e80000100a00 */
[----:B0-----:R-:W2:Y:S01]  /*94600*/  LDL.LU R6, [R1+0x7854] ;  /* 0x0078540001067983 */ /* 0x001ea20000300800 */
[----:B---3--:R-:W-:Y:S06]  /*94610*/  HMMA.16816.F32.BF16 R8, R16, R24, R8 ;  /* 0x000000181008723c */ /* 0x008fec0000041808 */
[----:B------:R-:W-:-:S02]  /*94620*/  IMAD.MOV.U32 R4, RZ, RZ, R24 ;  /* 0x000000ffff047224 */ /* 0x000fc400078e0018 */
[----:B------:R-:W-:Y:S02]  /*94630*/  IMAD.MOV.U32 R5, RZ, RZ, R25 ;  /* 0x000000ffff057224 */ /* 0x000fe400078e0019 */
[----:B------:R-:W-:Y:S02]  /*94640*/  IMAD.MOV.U32 R23, RZ, RZ, R12 ;  /* 0x000000ffff177224 */ /* 0x000fe400078e000c */
[----:B------:R-:W-:-:S11]  /*94650*/  IMAD.MOV.U32 R22, RZ, RZ, R13 ;  /* 0x000000ffff167224 */ /* 0x000fd600078e000d */
[----:B------:R-:W-:Y:S04]  /*94660*/  STL.64 [R1+0x940], R8 ;  /* 0x0009400801007387 */ /* 0x000fe80000100a00 */
[----:B------:R-:W-:Y:S04]  /*94670*/  STL.64 [R1+0x948], R10 ;  /* 0x0009480a01007387 */ /* 0x000fe80000100a00 */
[----:B--2---:R-:W-:Y:S04]  /*94680*/  STL [R1+0x7850], R6 ;  /* 0x0078500601007387 */ /* 0x004fe80000100800 */
[----:B------:R0:W-:Y:S04]  /*94690*/  STL.64 [R1+0x7848], R4 ;  /* 0x0078480401007387 */ /* 0x0001e80000100a00 */
[----:B------:R-:W2:Y:S04]  /*946a0*/  LDL.LU R12, [R1+0x8d0] ;  /* 0x0008d000010c7983 */ /* 0x000ea80000300800 */
[----:B------:R-:W2:Y:S04]  /*946b0*/  LDL.LU R13, [R1+0x8d4] ;  /* 0x0008d400010d7983 */ /* 0x000ea80000300800 */
[----:B------:R-:W3:Y:S04]  /*946c0*/  LDL.LU R14, [R1+0x8d8] ;  /* 0x0008d800010e7983 */ /* 0x000ee80000300800 */
[----:B------:R-:W3:Y:S04]  /*946d0*/  LDL.LU R15, [R1+0x8dc] ;  /* 0x0008dc00010f7983 */ /* 0x000ee80000300800 */
[----:B0-----:R-:W4:Y:S04]  /*946e0*/  LDL.64 R4, [R1+0x150] ;  /* 0x0001500001047983 */ /* 0x001f280000100a00 */
[----:B------:R-:W2:Y:S04]  /*946f0*/  LDL.LU R8, [R1+0x920] ;  /* 0x0009200001087983 */ /* 0x000ea80000300800 */
[----:B------:R-:W2:Y:S04]  /*94700*/  LDL.LU R9, [R1+0x924] ;  /* 0x0009240001097983 */ /* 0x000ea80000300800 */
[----:B------:R-:W3:Y:S04]  /*94710*/  LDL.LU R10, [R1+0x928] ;  /* 0x00092800010a7983 */ /* 0x000ee80000300800 */
[----:B------:R-:W3:Y:S04]  /*94720*/  LDL.LU R11, [R1+0x92c] ;  /* 0x00092c00010b7983 */ /* 0x000ee80000300800 */
[----:B---3--:R-:W-:Y:S04]  /*94730*/  STL.64 [R1+0x7840], R10 ;  /* 0x0078400a01007387 */ /* 0x008fe80000100a00 */
[----:B--2---:R0:W-:Y:S04]  /*94740*/  STL.64 [R1+0x7838], R8 ;  /* 0x0078380801007387 */ /* 0x0041e80000100a00 */
[----:B0-----:R-:W4:Y:S04]  /*94750*/  LDL.LU R8, [R1+0x930] ;  /* 0x0009300001087983 */ /* 0x001f280000300800 */
[----:B------:R-:W4:Y:S04]  /*94760*/  LDL.LU R9, [R1+0x934] ;  /* 0x0009340001097983 */ /* 0x000f280000300800 */
[----:B------:R-:W4:Y:S04]  /*94770*/  LDL.LU R10, [R1+0x938] ;  /* 0x00093800010a7983 */ /* 0x000f280000300800 */
[----:B------:R-:W4:Y:S04]  /*94780*/  LDL.LU R11, [R1+0x93c] ;  /* 0x00093c00010b7983 */ /* 0x000f280000300800 */
[----:B------:R-:W-:Y:S04]  /*94790*/  STL.64 [R1+0x77e8], R14 ;  /* 0x0077e80e01007387 */ /* 0x000fe80000100a00 */
[----:B------:R0:W-:Y:S04]  /*947a0*/  STL.64 [R1+0x77e0], R12 ;  /* 0x0077e00c01007387 */ /* 0x0001e80000100a00 */
[----:B0-----:R-:W2:Y:S04]  /*947b0*/  LDL.64 R12, [R1+0x110] ;  /* 0x00011000010c7983 */ /* 0x001ea80000100a00 */
[----:B--2---:R0:W-:Y:S04]  /*947c0*/  STL.64 [R1+0x77f8], R12 ;  /* 0x0077f80c01007387 */ /* 0x0041e80000100a00 */
[----:B0-----:R-:W2:Y:S04]  /*947d0*/  LDL.64 R12, [R1+0x120] ;  /* 0x00012000010c7983 */ /* 0x001ea80000100a00 */
[----:B--2---:R0:W-:Y:S04]  /*947e0*/  STL.64 [R1+0x7810], R12 ;  /* 0x0078100c01007387 */ /* 0x0041e80000100a00 */
[----:B0-----:R-:W2:Y:S04]  /*947f0*/  LDL.64 R12, [R1+0x130] ;  /* 0x00013000010c7983 */ /* 0x001ea80000100a00 */
[----:B--2---:R0:W-:Y:S04]  /*94800*/  STL.64 [R1+0x7828], R12 ;  /* 0x0078280c01007387 */ /* 0x0041e80000100a00 */
[----:B------:R-:W2:Y:S04]  /*94810*/  LDL.64 R24, [R1+0xf0] ;  /* 0x0000f00001187983 */ /* 0x000ea80000100a00 */
[----:B0-----:R-:W3:Y:S04]  /*94820*/  LDL.64 R12, [R1+0x140] ;  /* 0x00014000010c7983 */ /* 0x001ee80000100a00 */
        /* <DEDUP_REMOVED lines=12> */
[----:B------:R-:W-:-:S02]  /*948f0*/  IMAD.MOV.U32 R20, RZ, RZ, R4 ;  /* 0x000000ffff147224 */ /* 0x000fc400078e0004 */
[----:B------:R-:W-:Y:S01]  /*94900*/  IMAD.MOV.U32 R7, RZ, RZ, R5 ;  /* 0x000000ffff077224 */ /* 0x000fe200078e0005 */
[----:B------:R-:W-:Y:S01]  /*94910*/  MOV R2, R10 ;  /* 0x0000000a00027202 */ /* 0x000fe20000000f00 */
[----:B---3--:R-:W-:Y:S04]  /*94920*/  STL.64 [R1+0x7820], R26 ;  /* 0x0078201a01007387 */ /* 0x008fe80000100a00 */
[----:B--2---:R0:W-:Y:S04]  /*94930*/  STL.64 [R1+0x7818], R24 ;  /* 0x0078181801007387 */ /* 0x0041e80000100a00 */
[----:B0-----:R-:W2:Y:S04]  /*94940*/  LDL.LU R24, [R1+0x910] ;  /* 0x0009100001187983 */ /* 0x001ea80000300800 */
[----:B------:R-:W2:Y:S04]  /*94950*/  LDL.LU R25, [R1+0x914] ;  /* 0x0009140001197983 */ /* 0x000ea80000300800 */
[----:B------:R-:W2:Y:S04]  /*94960*/  LDL.LU R26, [R1+0x918] ;  /* 0x00091800011a7983 */ /* 0x000ea80000300800 */
[----:B------:R-:W2:Y:S04]  /*94970*/  LDL.LU R27, [R1+0x91c] ;  /* 0x00091c00011b7983 */ /* 0x000ea80000300800 */
[----:B------:R-:W3:Y:S04]  /*94980*/  LDL.LU R6, [R1+0x7850] ;  /* 0x0078500001067983 */ /* 0x000ee80000300800 */
[----:B------:R-:W4:Y:S04]  /*94990*/  LDL.LU.64 R4, [R1+0x7848] ;  /* 0x0078480001047983 */ /* 0x000f280000300a00 */
[----:B------:R-:W-:Y:S04]  /*949a0*/  STL.64 [R1+0x930], R8 ;  /* 0x0009300801007387 */ /* 0x000fe80000100a00 */
[----:B------:R0:W-:Y:S04]  /*949b0*/  STL [R1+0x93c], R11 ;  /* 0x00093c0b01007387 */ /* 0x0001e80000100800 */
[----:B0-----:R-:W2:Y:S04]  /*949c0*/  LDL.LU.64 R10, [R1+0x7840] ;  /* 0x00784000010a7983 */ /* 0x001ea80000300a00 */
[----:B------:R-:W2:Y:S02]  /*949d0*/  LDL.LU.64 R8, [R1+0x7838] ;  /* 0x0078380001087983 */ /* 0x000ea40000300a00 */
[----:B--2---:R-:W-:Y:S02]  /*949e0*/  HMMA.16816.F32.BF16 R8, R16, R12, R8 ;  /* 0x0000000c1008723c */ /* 0x004fe40000041808 */
[----:B---3--:R-:W-:Y:S04]  /*949f0*/  STL.64 [R1+0x76b0], R6 ;  /* 0x0076b00601007387 */ /* 0x008fe80000100a00 */
[----:B----4-:R0:W-:Y:S04]  /*94a00*/  STL.64 [R1+0x76a8], R4 ;  /* 0x0076a80401007387 */ /* 0x0101e80000100a00 */
[----:B0-----:R-:W2:Y:S04]  /*94a10*/  LDL.LU R4, [R1+0x8e0] ;  /* 0x0008e00001047983 */ /* 0x001ea80000300800 */
[----:B------:R-:W2:Y:S04]  /*94a20*/  LDL.LU R5, [R1+0x8e4] ;  /* 0x0008e40001057983 */ /* 0x000ea80000300800 */
[----:B------:R-:W2:Y:S04]  /*94a30*/  LDL.LU R6, [R1+0x8e8] ;  /* 0x0008e80001067983 */ /* 0x000ea80000300800 */
[----:B------:R-:W2:Y:S04]  /*94a40*/  LDL.LU R7, [R1+0x8ec] ;  /* 0x0008ec0001077983 */ /* 0x000ea80000300800 */
[----:B------:R0:W-:Y:S04]  /*94a50*/  STL [R1+0x7650], R20 ;  /* 0x0076501401007387 */ /* 0x0001e80000100800 */
[----:B------:R-:W-:Y:S04]  /*94a60*/  STL [R1+0x70dc], R2 ;  /* 0x0070dc0201007387 */ /* 0x000fe80000100800 */
[----:B------:R1:W-:Y:S04]  /*94a70*/  STL.64 [R1+0x920], R8 ;  /* 0x0009200801007387 */ /* 0x0003e80000100a00 */
[----:B------:R3:W-:Y:S01]  /*94a80*/  STL.64 [R1+0x928], R10 ;  /* 0x0009280a01007387 */ /* 0x0007e20000100a00 */
[----:B0-----:R-:W-:-:S02]  /*94a90*/  IMAD.MOV.U32 R20, RZ, RZ, R13 ;  /* 0x000000ffff147224 */ /* 0x001fc400078e000d */
[----:B-1----:R-:W-:Y:S01]  /*94aa0*/  IMAD.MOV.U32 R9, RZ, RZ, R12 ;  /* 0x000000ffff097224 */ /* 0x002fe200078e000c */
[----:B---3--:R-:W3:Y:S04]  /*94ab0*/  LDL.LU R10, [R1+0x7834] ;  /* 0x00783400010a7983 */ /* 0x008ee80000300800 */
[----:B------:R-:W4:Y:S04]  /*94ac0*/  LDL.LU R8, [R1+0x7830] ;  /* 0x0078300001087983 */ /* 0x000f280000300800 */
[----:B------:R-:W2:Y:S04]  /*94ad0*/  LDL.LU.64 R12, [R1+0x7828] ;  /* 0x00782800010c7983 */ /* 0x000ea80000300a00 */
[----:B------:R-:W-:Y:S04]  /*94ae0*/  STL.64 [R1+0x76c0], R22 ;  /* 0x0076c01601007387 */ /* 0x000fe80000100a00 */
[----:B------:R0:W-:Y:S04]  /*94af0*/  STL.64 [R1+0x76b8], R20 ;  /* 0x0076b81401007387 */ /* 0x0001e80000100a00 */
[----:B0-----:R-:W3:Y:S01]  /*94b00*/  LDL.64 R20, [R1+0x100] ;  /* 0x0001000001147983 */ /* 0x001ee20000100a00 */
        /* <DEDUP_REMOVED lines=11> */
[----:B------:R-:W-:-:S15]  /*94bc0*/  IMAD.MOV.U32 R29, RZ, RZ, R13 ;  /* 0x000000ffff1d7224 */ /* 0x000fde00078e000d */
[----:B------:R-:W-:-:S02]  /*94bd0*/  NOP ;  /* 0x0000000000007918 */ /* 0x000fc40000000000 */
        /* <DEDUP_REMOVED lines=11> */
[----:B0-----:R-:W2:Y:S04]  /*94c90*/  LDL.LU.64 R24, [R1+0x77f0] ;  /* 0x0077f00001187983 */ /* 0x001ea80000300a00 */
[----:B------:R-:W2:Y:S04]  /*94ca0*/  LDL.LU.64 R14, [R1+0x77e8] ;  /* 0x0077e800010e7983 */ /* 0x000ea80000300a00 */
[----:B------:R-:W2:Y:S01]  /*94cb0*/  LDL.LU.64 R12, [R1+0x77e0] ;  /* 0x0077e000010c7983 */ /* 0x000ea20000300a00 */
[----:B---3--:R-:W-:Y:S03]  /*94cc0*/  HMMA.16816.F32.BF16 R4, R16, R20, R4 ;  /* 0x000000141004723c */ /* 0x008fe60000041804 */
[----:B------:R-:W-:Y:S04]  /*94cd0*/  STL [R1+0x7570], R2 ;  /* 0x0075700201007387 */ /* 0x000fe80000100800 */
[----:B------:R-:W-:Y:S01]  /*94ce0*/  STL [R1+0x756c], R0 ;  /* 0x00756c0001007387 */ /* 0x000fe20000100800 */
[----:B------:R-:W-:-:S15]  /*94cf0*/  IMAD.MOV.U32 R29, RZ, RZ, R21 ;  /* 0x000000ffff1d7224 */ /* 0x000fde00078e0015 */
[----:B------:R-:W-:Y:S04]  /*94d00*/  STL.64 [R1+0x8e0], R4 ;  /* 0x0008e00401007387 */ /* 0x000fe80000100a00 */
[----:B------:R2:W-:Y:S01]  /*94d10*/  STL [R1+0x8e8], R6 ;  /* 0x0008e80601007387 */ /* 0x0005e20000100800 */
[----:B------:R-:W-:-:S03]  /*94d20*/  IMAD.MOV.U32 R11, RZ, RZ, R7 ;  /* 0x000000ffff0b7224 */ /* 0x000fc600078e0007 */
[----:B------:R-:W-:Y:S04]  /*94d30*/  STL [R1+0x7574], R29 ;  /* 0x0075741d01007387 */ /* 0x000fe80000100800 */
[----:B------:R-:W-:Y:S04]  /*94d40*/  STL [R1+0x6e30], R11 ;  /* 0x006e300b01007387 */ /* 0x000fe80000100800 */
[----:B------:R-:W-:Y:S04]  /*94d50*/  STL [R1+0x7788], R10 ;  /* 0x0077880a01007387 */ /* 0x000fe80000100800 */
[----:B----4-:R-:W-:Y:S01]  /*94d60*/  STL.64 [R1+0x7780], R8 ;  /* 0x0077800801007387 */ /* 0x010fe20000100a00 */
[----:B--2---:R-:W-:-:S15]  /*94d70*/  HMMA.16816.F32.BF16 R4, R16, R24, R12 ;  /* 0x000000181004723c */ /* 0x004fde000004180c */
[----:B------:R-:W-:-:S08]  /*94d80*/  NOP ;  /* 0x0000000000007918 */ /* 0x000fd00000000000 */
[----:B------:R0:W-:Y:S04]  /*94d90*/  STL.64 [R1+0x8d0], R4 ;  /* 0x0008d00401007387 */ /* 0x0001e80000100a00 */
[----:B------:R-:W-:Y:S04]  /*94da0*/  STL.64 [R1+0x8d8], R6 ;  /* 0x0008d80601007387 */ /* 0x000fe80000100a00 */
[----:B------:R-:W2:Y:S04]  /*94db0*/  LDL.LU R12, [R1+0x850] ;  /* 0x00085000010c7983 */ /* 0x000ea80000300800 */
[----:B------:R-:W2:Y:S04]  /*94dc0*/  LDL.LU R13, [R1+0x854] ;  /* 0x00085400010d7983 */ /* 0x000ea80000300800 */
[----:B------:R-:W3:Y:S04]  /*94dd0*/  LDL.LU R14, [R1+0x858] ;  /* 0x00085800010e7983 */ /* 0x000ee80000300800 */
[----:B------:R-:W3:Y:S04]  /*94de0*/  LDL.LU R15, [R1+0x85c] ;  /* 0x00085c00010f7983 */ /* 0x000ee80000300800 */
[----:B---3--:R-:W-:Y:S04]  /*94df0*/  STL.64 [R1+0x7758], R14 ;  /* 0x0077580e01007387 */ /* 0x008fe80000100a00 */
[----:B--2---:R1:W-:Y:S04]  /*94e00*/  STL.64 [R1+0x7750], R12 ;  /* 0x0077500c01007387 */ /* 0x0043e80000100a00 */
[----:B0-----:R-:W2:Y:S04]  /*94e10*/  LDL R4, [R1+0x80] ;  /* 0x0000800001047983 */ /* 0x001ea80000100800 */
[----:B------:R-:W2:Y:S04]  /*94e20*/  LDL R5, [R1+0x84] ;  /* 0x0000840001057983 */ /* 0x000ea80000100800 */
[----:B-1----:R-:W3:Y:S04]  /*94e30*/  LDL.LU R12, [R1+0x870] ;  /* 0x00087000010c7983 */ /* 0x002ee80000300800 */
[----:B------:R-:W3:Y:S04]  /*94e40*/  LDL.LU R13, [R1+0x874] ;  /* 0x00087400010d7983 */ /* 0x000ee80000300800 */
[----:B------:R-:W4:Y:S04]  /*94e50*/  LDL.LU R14, [R1+0x878] ;  /* 0x00087800010e7983 */ /* 0x000f280000300800 */
[----:B------:R-:W4:Y:S04]  /*94e60*/  LDL.LU R15, [R1+0x87c] ;  /* 0x00087c00010f7983 */ /* 0x000f280000300800 */
[----:B------:R-:W2:Y:S04]  /*94e70*/  LDL.LU R8, [R1+0x890] ;  /* 0x0008900001087983 */ /* 0x000ea80000300800 */
[----:B------:R-:W2:Y:S04]  /*94e80*/  LDL.LU R9, [R1+0x894] ;  /* 0x0008940001097983 */ /* 0x000ea80000300800 */
[----:B------:R-:W3:Y:S04]  /*94e90*/  LDL.LU R10, [R1+0x898] ;  /* 0x00089800010a7983 */ /* 0x000ee80000300800 */
[----:B------:R-:W3:Y:S04]  /*94ea0*/  LDL.LU R11, [R1+0x89c] ;  /* 0x00089c00010b7983 */ /* 0x000ee80000300800 */
[----:B---3--:R-:W-:Y:S04]  /*94eb0*/  STL.64 [R1+0x77a0], R10 ;  /* 0x0077a00a01007387 */ /* 0x008fe80000100a00 */
[----:B--2---:R0:W-:Y:S04]  /*94ec0*/  STL.64 [R1+0x7798], R8 ;  /* 0x0077980801007387 */ /* 0x0041e80000100a00 */
[----:B0-----:R-:W2:Y:S04]  /*94ed0*/  LDL.64 R8, [R1+0xc0] ;  /* 0x0000c00001087983 */ /* 0x001ea80000100a00 */
[----:B--2---:R0:W-:Y:S04]  /*94ee0*/  STL.64 [R1+0x77b0], R8 ;  /* 0x0077b00801007387 */ /* 0x0041e80000100a00 */
[----:B0-----:R-:W2:Y:S04]  /*94ef0*/  LDL.64 R8, [R1+0xd0] ;  /* 0x0000d00001087983 */ /* 0x001ea80000100a00 */
[----:B--2---:R0:W-:Y:S04]  /*94f00*/  STL.64 [R1+0x77c8], R8 ;  /* 0x0077c80801007387 */ /* 0x0041e80000100a00 */
[----:B0-----:R-:W2:Y:S04]  /*94f10*/  LDL.64 R8, [R1+0xe0] ;  /* 0x0000e00001087983 */ /* 0x001ea80000100a00 */
[----:B----4-:R-:W-:Y:S04]  /*94f20*/  STL.64 [R1+0x7770], R14 ;  /* 0x0077700e01007387 */ /* 0x010fe80000100a00 */
[----:B------:R0:W-:Y:S04]  /*94f30*/  STL.64 [R1+0x7768], R12 ;  /* 0x0077680c01007387 */ /* 0x0001e80000100a00 */
[----:B0-----:R-:W3:Y:S04]  /*94f40*/  LDL.64 R12, [R1+0xa0] ;  /* 0x0000a000010c7983 */ /* 0x001ee80000100a00 */
[----:B---3--:R0:W-:Y:S04]  /*94f50*/  STL.64 [R1+0x7790], R12 ;  /* 0x0077900c01007387 */ /* 0x0081e80000100a00 */
[----:B0-----:R-:W3:Y:S04]  /*94f60*/  LDL.64 R12, [R1+0xb0] ;  /* 0x0000b000010c7983 */ /* 0x001ee80000100a00 */
[----:B---3--:R0:W-:Y:S04]  /*94f70*/  STL.64 [R1+0x77a8], R12 ;  /* 0x0077a80c01007387 */ /* 0x0081e80000100a00 */
[----:B0-----:R-:W3:Y:S04]  /*94f80*/  LDL.LU R12, [R1+0x8a0] ;  /* 0x0008a000010c7983 */ /* 0x001ee80000300800 */
[----:B------:R-:W3:Y:S04]  /*94f90*/  LDL.LU R13, [R1+0x8a4] ;  /* 0x0008a400010d7983 */ /* 0x000ee80000300800 */
[----:B------:R-:W4:Y:S04]  /*94fa0*/  LDL.LU R14, [R1+0x8a8] ;  /* 0x0008a800010e7983 */ /* 0x000f280000300800 */
[----:B------:R-:W4:Y:S04]  /*94fb0*/  LDL.LU R15, [R1+0x8ac] ;  /* 0x0008ac00010f7983 */ /* 0x000f280000300800 */
[----:B----4-:R-:W-:Y:S04]  /*94fc0*/  STL.64 [R1+0x77c0], R14 ;  /* 0x0077c00e01007387 */ /* 0x010fe80000100a00 */
        /* <DEDUP_REMOVED lines=9> */
[----:B------:R-:W3:Y:S04]  /*95060*/  LDL.LU R14, [R1+0x8c8] ;  /* 0x0008c800010e7983 */ /* 0x000ee80000300800 */
[----:B------:R-:W3:Y:S04]  /*95070*/  LDL.LU R15, [R1+0x8cc] ;  /* 0x0008cc00010f7983 */ /* 0x000ee80000300800 */
[----:B------:R0:W-:Y:S04]  /*95080*/  STL.64 [R1+0x7760], R4 ;  /* 0x0077600401007387 */ /* 0x0001e80000100a00 */
[----:B0-----:R-:W4:Y:S01]  /*95090*/  LDL.64 R4, [R1+0x90] ;  /* 0x0000900001047983 */ /* 0x001f220000100a00 */
[----:B------:R-:W-:-:S02]  /*950a0*/  IMAD.MOV.U32 R0, RZ, RZ, R25 ;  /* 0x000000ffff007224 */ /* 0x000fc400078e0019 */
[----:B------:R-:W-:Y:S02]  /*950b0*/  IMAD.MOV.U32 R2, RZ, RZ, R24 ;  /* 0x000000ffff027224 */ /* 0x000fe400078e0018 */
[----:B--2---:R-:W-:Y:S01]  /*950c0*/  IMAD.MOV.U32 R29, RZ, RZ, R8 ;  /* 0x000000ffff1d7224 */ /* 0x004fe200078e0008 */
[C---:B---3--:R-:W-:Y:S01]  /*950d0*/  HMMA.16816.F32.BF16 R12, R16.reuse, R8, R12 ;  /* 0x00000008100c723c */ /* 0x048fe2000004180c */
[----:B----4-:R0:W-:Y:S04]  /*950e0*/  STL.64 [R1+0x7778], R4 ;  /* 0x0077780401007387 */ /* 0x0101e80000100a00 */
        /* <DEDUP_REMOVED lines=8> */
[----:B------:R-:W4:Y:S04]  /*95170*/  LDL.64 R24, [R1+0x70] ;  /* 0x0000700001187983 */ /* 0x000f280000100a00 */
[----:B------:R-:W-:Y:S04]  /*95180*/  STL [R1+0x757c], R0 ;  /* 0x00757c0001007387 */ /* 0x000fe80000100800 */
[----:B------:R-:W-:Y:S04]  /*95190*/  STL [R1+0x7578], R2 ;  /* 0x0075780201007387 */ /* 0x000fe80000100800 */
        /* <DEDUP_REMOVED lines=19> */
[----:B------:R0:W-:Y:S04]  /*952d0*/  STL.64 [R1+0x8a0], R12 ;  /* 0x0008a00c01007387 */ /* 0x0001e80000100a00 */
[----:B------:R-:W-:Y:S04]  /*952e0*/  STL.64 [R1+0x8a8], R14 ;  /* 0x0008a80e01007387 */ /* 0x000fe80000100a00 */
[----:B0-----:R-:W2:Y:S04]  /*952f0*/  LDL.LU.64 R12, [R1+0x77a8] ;  /* 0x0077a800010c7983 */ /* 0x001ea80000300a00 */
[----:B------:R-:W3:Y:S04]  /*95300*/  LDL.LU.64 R10, [R1+0x77a0] ;  /* 0x0077a000010a7983 */ /* 0x000ee80000300a00 */
[----:B------:R-:W3:Y:S04]  /*95310*/  LDL.LU.64 R8, [R1+0x7798] ;  /* 0x0077980001087983 */ /* 0x000ee80000300a00 */
[----:B------:R-:W-:Y:S01]  /*95320*/  STL [R1+0x758c], R29 ;  /* 0x00758c1d01007387 */ /* 0x000fe20000100800 */
[----:B--2---:R-:W-:-:S02]  /*95330*/  IMAD.MOV.U32 R2, RZ, RZ, R12 ;  /* 0x000000ffff027224 */ /* 0x004fc400078e000c */
[----:B------:R-:W-:Y:S01]  /*95340*/  IMAD.MOV.U32 R0, RZ, RZ, R13 ;  /* 0x000000ffff007224 */ /* 0x000fe200078e000d */
[----:B---3--:R-:W-:Y:S01]  /*95350*/  HMMA.16816.F32.BF16 R8, R16, R12, R8 ;  /* 0x0000000c1008723c */ /* 0x008fe20000041808 */
[----:B------:R-:W2:-:S15]  /*95360*/  LDL.LU.64 R12, [R1+0x7790] ;  /* 0x00779000010c7983 */ /* 0x000e9e0000300a00 */
[----:B------:R-:W-:-:S07]  /*95370*/  NOP ;  /* 0x0000000000007918 */ /* 0x000fce0000000000 */
[----:B------:R-:W-:Y:S04]  /*95380*/  STL.64 [R1+0x890], R8 ;  /* 0x0008900801007387 */ /* 0x000fe80000100a00 */
[----:B------:R0:W-:Y:S02]  /*95390*/  STL [R1+0x89c], R11 ;  /* 0x00089c0b01007387 */ /* 0x0001e40000100800 */
[----:B0-----:R-:W-:Y:S02]  /*953a0*/  IMAD.MOV.U32 R11, RZ, RZ, R10 ;  /* 0x000000ffff0b7224 */ /* 0x001fe400078e000a */
[----:B------:R-:W3:Y:S04]  /*953b0*/  LDL.LU R10, [R1+0x7788] ;  /* 0x00778800010a7983 */ /* 0x000ee80000300800 */
[----:B------:R-:W3:Y:S04]  /*953c0*/  LDL.LU.64 R8, [R1+0x7780] ;  /* 0x0077800001087983 */ /* 0x000ee80000300a00 */
[----:B------:R-:W-:Y:S04]  /*953d0*/  STL [R1+0x7594], R0 ;  /* 0x0075940001007387 */ /* 0x000fe80000100800 */
        /* <DEDUP_REMOVED lines=8> */
[----:B------:R-:W2:Y:S04]  /*95460*/  LDL.LU.64 R14, [R1+0x7770] ;  /* 0x00777000010e7983 */ /* 0x000ea80000300a00 */
[----:B------:R-:W2:Y:S04]  /*95470*/  LDL.LU.64 R12, [R1+0x7768] ;  /* 0x00776800010c7983 */ /* 0x000ea80000300a00 */
[----:B------:R-:W-:Y:S01]  /*95480*/  STL [R1+0x7598], R29 ;  /* 0x0075981d01007387 */ /* 0x000fe20000100800 */
[----:B--2---:R-:W-:Y:S06]  /*95490*/  HMMA.16816.F32.BF16 R12, R16, R4, R12 ;  /* 0x00000004100c723c */ /* 0x004fec000004180c */
[----:B------:R-:W-:-:S02]  /*954a0*/  IMAD.MOV.U32 R0, RZ, RZ, R4 ;  /* 0x000000ffff007224 */ /* 0x000fc400078e0004 */
[----:B------:R-:W-:Y:S02]  /*954b0*/  IMAD.MOV.U32 R2, RZ, RZ, R5 ;  /* 0x000000ffff027224 */ /* 0x000fe400078e0005 */
[----:B------:R-:W2:-:S13]  /*954c0*/  LDL.LU.64 R4, [R1+0x7760] ;  /* 0x0077600001047983 */ /* 0x000e9a0000300a00 */
[----:B------:R-:W-:Y:S04]  /*954d0*/  STL.64 [R1+0x870], R12 ;  /* 0x0008700c01007387 */ /* 0x000fe80000100a00 */
[----:B------:R0:W-:Y:S01]  /*954e0*/  STL [R1+0x878], R14 ;  /* 0x0008780e01007387 */ /* 0x0001e20000100800 */
[----:B------:R-:W-:-:S03]  /*954f0*/  IMAD.MOV.U32 R11, RZ, RZ, R15 ;  /* 0x000000ffff0b7224 */ /* 0x000fc600078e000f */
[----:B0-----:R-:W4:Y:S04]  /*95500*/  LDL.LU.64 R14, [R1+0x7758] ;  /* 0x00775800010e7983 */ /* 0x001f280000300a00 */
[----:B------:R-:W4:Y:S04]  /*95510*/  LDL.LU.64 R12, [R1+0x7750] ;  /* 0x00775000010c7983 */ /* 0x000f280000300a00 */
[----:B------:R-:W-:Y:S04]  /*95520*/  STL [R1+0x75a0], R2 ;  /* 0x0075a00201007387 */ /* 0x000fe80000100800 */
[----:B------:R-:W-:Y:S04]  /*95530*/  STL [R1+0x759c], R0 ;  /* 0x00759c0001007387 */ /* 0x000fe80000100800 */
[----:B------:R-:W-:Y:S01]  /*95540*/  STL [R1+0x6e38], R11 ;  /* 0x006e380b01007387 */ /* 0x000fe20000100800 */
[C---:B--2---:R-:W-:Y:S06]  /*95550*/  HMMA.16816.F32.BF16 R20, R16.reuse, R4, R20 ;  /* 0x000000041014723c */ /* 0x044fec0000041814 */
[----:B----4-:R-:W-:-:S15]  /*95560*/  HMMA.16816.F32.BF16 R4, R16, R24, R12 ;  /* 0x000000181004723c */ /* 0x010fde000004180c */
[----:B------:R-:W-:-:S02]  /*95570*/  NOP ;  /* 0x0000000000007918 */ /* 0x000fc40000000000 */
[----:B------:R0:W-:Y:S04]  /*95580*/  STL.64 [R1+0x860], R20 ;  /* 0x0008601401007387 */ /* 0x0001e80000100a00 */
[----:B------:R1:W-:Y:S04]  /*95590*/  STL.64 [R1+0x868], R22 ;  /* 0x0008681601007387 */ /* 0x0003e80000100a00 */
[----:B------:R-:W-:Y:S04]  /*955a0*/  STL.64 [R1+0x850], R4 ;  /* 0x0008500401007387 */ /* 0x000fe80000100a00 */
[----:B------:R-:W-:Y:S04]  /*955b0*/  STL [R1+0x858], R6 ;  /* 0x0008580601007387 */ /* 0x000fe80000100800 */
[----:B------:R-:W2:Y:S04]  /*955c0*/  LDL.LU R12, [R1+0x7d0] ;  /* 0x0007d000010c7983 */ /* 0x000ea80000300800 */
[----:B------:R-:W2:Y:S04]  /*955d0*/  LDL.LU R13, [R1+0x7d4] ;  /* 0x0007d400010d7983 */ /* 0x000ea80000300800 */
[----:B------:R-:W4:Y:S04]  /*955e0*/  LDL.LU R14, [R1+0x7d8] ;  /* 0x0007d800010e7983 */ /* 0x000f280000300800 */
[----:B------:R-:W4:Y:S04]  /*955f0*/  LDL.LU R15, [R1+0x7dc] ;  /* 0x0007dc00010f7983 */ /* 0x000f280000300800 */
[----:B0-----:R-:W3:Y:S04]  /*95600*/  LDL.LU R20, [R1+0x7f0] ;  /* 0x0007f00001147983 */ /* 0x001ee80000300800 */
[----:B------:R-:W3:Y:S04]  /*95610*/  LDL.LU R21, [R1+0x7f4] ;  /* 0x0007f40001157983 */ /* 0x000ee80000300800 */
[----:B-1----:R-:W2:Y:S04]  /*95620*/  LDL.LU R22, [R1+0x7f8] ;  /* 0x0007f80001167983 */ /* 0x002ea80000300800 */
[----:B------:R-:W2:Y:S04]  /*95630*/  LDL.LU R23, [R1+0x7fc] ;  /* 0x0007fc0001177983 */ /* 0x000ea80000300800 */
[----:B--2---:R-:W-:Y:S04]  /*95640*/  STL.64 [R1+0x76e0], R22 ;  /* 0x0076e01601007387 */ /* 0x004fe80000100a00 */
[----:B---3--:R0:W-:Y:S04]  /*95650*/  STL.64 [R1+0x76d8], R20 ;  /* 0x0076d81401007387 */ /* 0x0081e80000100a00 */
[----:B0-----:R-:W2:Y:S04]  /*95660*/  LDL.64 R20, [R1+0x20] ;  /* 0x0000200001147983 */ /* 0x001ea80000100a00 */
[----:B--2---:R0:W-:Y:S04]  /*95670*/  STL.64 [R1+0x76f0], R20 ;  /* 0x0076f01401007387 */ /* 0x0041e80000100a00 */
[----:B0-----:R-:W2:Y:S04]  /*95680*/  LDL.LU R20, [R1+0x810] ;  /* 0x0008100001147983 */ /* 0x001ea80000300800 */
[----:B------:R-:W2:Y:S04]  /*95690*/  LDL.LU R21, [R1+0x814] ;  /* 0x0008140001157983 */ /* 0x000ea80000300800 */
[----:B------:R-:W3:Y:S04]  /*956a0*/  LDL.LU R22, [R1+0x818] ;  /* 0x0008180001167983 */ /* 0x000ee80000300800 */
[----:B------:R-:W3:Y:S04]  /*956b0*/  LDL.LU R23, [R1+0x81c] ;  /* 0x00081c0001177983 */ /* 0x000ee80000300800 */
[----:B---3--:R-:W-:Y:S04]  /*956c0*/  STL.64 [R1+0x7710], R22 ;  /* 0x0077101601007387 */ /* 0x008fe80000100a00 */
[----:B--2---:R0:W-:Y:S04]  /*956d0*/  STL.64 [R1+0x7708], R20 ;  /* 0x0077081401007387 */ /* 0x0041e80000100a00 */
        /* <DEDUP_REMOVED lines=9> */
[----:B----4-:R-:W-:Y:S04]  /*95770*/  STL.64 [R1+0x76d0], R14 ;  /* 0x0076d00e01007387 */ /* 0x010fe80000100a00 */
[----:B------:R0:W-:Y:S04]  /*95780*/  STL.64 [R1+0x76c8], R12 ;  /* 0x0076c80c01007387 */ /* 0x0001e80000100a00 */
        /* <DEDUP_REMOVED lines=20> */
[----:B------:R-:W3:Y:S04]  /*958d0*/  LDL.LU R14, [R1+0x848] ;  /* 0x00084800010e7983 */ /* 0x000ee80000300800 */
[----:B------:R-:W3:Y:S01]  /*958e0*/  LDL.LU R15, [R1+0x84c] ;  /* 0x00084c00010f7983 */ /* 0x000ee20000300800 */
[----:B------:R-:W-:-:S03]  /*958f0*/  IMAD.MOV.U32 R29, RZ, RZ, R25 ;  /* 0x000000ffff1d7224 */ /* 0x000fc600078e0019 */
[----:B------:R-:W4:Y:S01]  /*95900*/  LDL.LU R4, [R1+0x7e0] ;  /* 0x0007e00001047983 */ /* 0x000f220000300800 */
[----:B------:R-:W-:-:S03]  /*95910*/  IMAD.MOV.U32 R0, RZ, RZ, R24 ;  /* 0x000000ffff007224 */ /* 0x000fc600078e0018 */
[----:B------:R-:W4:Y:S01]  /*95920*/  LDL.LU R5, [R1+0x7e4] ;  /* 0x0007e40001057983 */ /* 0x000f220000300800 */
[----:B------:R-:W-:-:S03]  /*95930*/  IMAD.MOV.U32 R11, RZ, RZ, R7 ;  /* 0x000000ffff0b7224 */ /* 0x000fc600078e0007 */
[----:B------:R-:W4:Y:S04]  /*95940*/  LDL.LU R6, [R1+0x7e8] ;  /* 0x0007e80001067983 */ /* 0x000f280000300800 */
[----:B------:R-:W4:Y:S04]  /*95950*/  LDL.LU R7, [R1+0x7ec] ;  /* 0x0007ec0001077983 */ /* 0x000f280000300800 */
[----:B------:R-:W4:Y:S04]  /*95960*/  LDL.64 R24, [R1] ;  /* 0x0000000001187983 */ /* 0x000f280000100a00 */
[----:B------:R-:W-:Y:S04]  /*95970*/  STL [R1+0x75a8], R29 ;  /* 0x0075a81d01007387 */ /* 0x000fe80000100800 */
[----:B------:R-:W-:Y:S04]  /*95980*/  STL [R1+0x75a4], R0 ;  /* 0x0075a40001007387 */ /* 0x000fe80000100800 */
[----:B------:R-:W-:Y:S01]  /*95990*/  STL [R1+0x6e3c], R11 ;  /* 0x006e3c0b01007387 */ /* 0x000fe20000100800 */
[----:B--2---:R-:W-:Y:S01]  /*959a0*/  IMAD.MOV.U32 R2, RZ, RZ, R21 ;  /* 0x000000ffff027224 */ /* 0x004fe200078e0015 */
[----:B---3--:R-:W-:-:S15]  /*959b0*/  HMMA.16816.F32.BF16 R12, R16, R20, R12 ;  /* 0x00000014100c723c */ /* 0x008fde000004180c */
[----:B------:R-:W-:-:S08]  /*959c0*/  NOP ;  /* 0x0000000000007918 */ /* 0x000fd00000000000 */
[----:B------:R0:W-:Y:S04]  /*959d0*/  STL.64 [R1+0x840], R12 ;  /* 0x0008400c01007387 */ /* 0x0001e80000100a00 */
[----:B------:R1:W-:Y:S04]  /*959e0*/  STL.64 [R1+0x848], R14 ;  /* 0x0008480e01007387 */ /* 0x0003e80000100a00 */
[----:B0-----:R-:W2:Y:S04]  /*959f0*/  LDL.LU.64 R12, [R1+0x7748] ;  /* 0x00774800010c7983 */ /* 0x001ea80000300a00 */
[----:B------:R-:W2:Y:S04]  /*95a00*/  LDL.LU.64 R22, [R1+0x7740] ;  /* 0x0077400001167983 */ /* 0x000ea80000300a00 */
[----:B------:R-:W2:Y:S04]  /*95a10*/  LDL.LU.64 R20, [R1+0x7738] ;  /* 0x0077380001147983 */ /* 0x000ea80000300a00 */
[----:B------:R-:W-:Y:S04]  /*95a20*/  STL [R1+0x75ac], R2 ;  /* 0x0075ac0201007387 */ /* 0x000fe80000100800 */
[----:B-1----:R-:W3:Y:S01]  /*95a30*/  LDL.LU.64 R14, [R1+0x7730] ;  /* 0x00773000010e7983 */ /* 0x002ee20000300a00 */
[----:B--2---:R-:W-:Y:S06]  /*95a40*/  HMMA.16816.F32.BF16 R20, R16, R12, R20 ;  /* 0x0000000c1014723c */ /* 0x004fec0000041814 */
[----:B------:R-:W-:-:S02]  /*95a50*/  IMAD.MOV.U32 R29, RZ, RZ, R12 ;  /* 0x000000ffff1d7224 */ /* 0x000fc400078e000c */
[----:B------:R-:W-:Y:S02]  /*95a60*/  IMAD.MOV.U32 R0, RZ, RZ, R13 ;  /* 0x000000ffff007224 */ /* 0x000fe400078e000d */
[----:B------:R-:W3:-:S13]  /*95a70*/  LDL.LU.64 R12, [R1+0x7728] ;  /* 0x00772800010c7983 */ /* 0x000eda0000300a00 */
[----:B------:R0:W-:Y:S04]  /*95a80*/  STL.64 [R1+0x830], R20 ;  /* 0x0008301401007387 */ /* 0x0001e80000100a00 */
[----:B------:R-:W-:Y:S04]  /*95a90*/  STL [R1+0x838], R22 ;  /* 0x0008381601007387 */ /* 0x000fe80000100800 */
[----:B0-----:R-:W3:Y:S01]  /*95aa0*/  LDL.LU.64 R20, [R1+0x7720] ;  /* 0x0077200001147983 */ /* 0x001ee20000300a00 */
[----:B------:R-:W-:-:S03]  /*95ab0*/  IMAD.MOV.U32 R11, RZ, RZ, R23 ;  /* 0x000000ffff0b7224 */ /* 0x000fc600078e0017 */
[----:B------:R-:W-:Y:S04]  /*95ac0*/  STL [R1+0x75b4], R0 ;  /* 0x0075b40001007387 */ /* 0x000fe80000100800 */
[----:B------:R-:W-:Y:S04]  /*95ad0*/  STL [R1+0x75b0], R29 ;  /* 0x0075b01d01007387 */ /* 0x000fe80000100800 */
[----:B------:R-:W-:Y:S01]  /*95ae0*/  STL [R1+0x6e40], R11 ;  /* 0x006e400b01007387 */ /* 0x000fe20000100800 */
[----:B---3--:R-:W-:Y:S06]  /*95af0*/  HMMA.16816.F32.BF16 R12, R16, R20, R12 ;  /* 0x00000014100c723c */ /* 0x008fec000004180c */
[----:B------:R-:W-:-:S15]  /*95b00*/  IMAD.MOV.U32 R2, RZ, RZ, R21 ;  /* 0x000000ffff027224 */ /* 0x000fde00078e0015 */
[----:B------:R-:W-:-:S02]  /*95b10*/  NOP ;  /* 0x0000000000007918 */ /* 0x000fc40000000000 */
        /* <DEDUP_REMOVED lines=25> */
[----:B------:R-:W2:Y:S01]  /*95cb0*/  LDL.LU.64 R20, [R1+0x76d8] ;  /* 0x0076d80001147983 */ /* 0x000ea20000300a00 */
[C---:B----4-:R-:W-:Y:S03]  /*95cc0*/  HMMA.16816.F32.BF16 R4, R16.reuse, R24, R4 ;  /* 0x000000181004723c */ /* 0x050fe60000041804 */
[----:B------:R0:W-:Y:S04]  /*95cd0*/  STL [R1+0x75c4], R2 ;  /* 0x0075c40201007387 */ /* 0x0001e80000100800 */
[----:B-1----:R-:W3:Y:S01]  /*95ce0*/  LDL.LU.64 R14, [R1+0x76d0] ;  /* 0x0076d000010e7983 */ /* 0x002ee20000300a00 */
[----:B0-----:R-:W-:Y:S01]  /*95cf0*/  IMAD.MOV.U32 R2, RZ, RZ, R25 ;  /* 0x000000ffff027224 */ /* 0x001fe200078e0019 */
[----:B--2---:R-:W-:Y:S06]  /*95d00*/  HMMA.16816.F32.BF16 R20, R16, R12, R20 ;  /* 0x0000000c1014723c */ /* 0x004fec0000041814 */
[----:B------:R-:W-:-:S02]  /*95d10*/  IMAD.MOV.U32 R29, RZ, RZ, R12 ;  /* 0x000000ffff1d7224 */ /* 0x000fc400078e000c */
[----:B------:R-:W-:Y:S02]  /*95d20*/  IMAD.MOV.U32 R0, RZ, RZ, R13 ;  /* 0x000000ffff007224 */ /* 0x000fe400078e000d */
[----:B------:R-:W3:-:S13]  /*95d30*/  LDL.LU.64 R12, [R1+0x76c8] ;  /* 0x0076c800010c7983 */ /* 0x000eda0000300a00 */
[----:B------:R-:W-:Y:S01]  /*95d40*/  STL.64 [R1+0x7f0], R20 ;  /* 0x0007f01401007387 */ /* 0x000fe20000100a00 */
[----:B------:R-:W-:-:S03]  /*95d50*/  IMAD.MOV.U32 R11, RZ, RZ, R23 ;  /* 0x000000ffff0b7224 */ /* 0x000fc600078e0017 */
[----:B------:R0:W-:Y:S04]  /*95d60*/  STL [R1+0x7f8], R22 ;  /* 0x0007f81601007387 */ /* 0x0001e80000100800 */
[----:B0-----:R-:W2:Y:S04]  /*95d70*/  LDL.LU.64 R22, [R1+0x76c0] ;  /* 0x0076c00001167983 */ /* 0x001ea80000300a00 */
[----:B------:R-:W4:Y:S04]  /*95d80*/  LDL.LU.64 R20, [R1+0x76b8] ;  /* 0x0076b80001147983 */ /* 0x000f280000300a00 */
[----:B------:R-:W-:Y:S04]  /*95d90*/  STL [R1+0x6e48], R11 ;  /* 0x006e480b01007387 */ /* 0x000fe80000100800 */
[----:B------:R-:W-:Y:S04]  /*95da0*/  STL.64 [R1+0x7e0], R4 ;  /* 0x0007e00401007387 */ /* 0x000fe80000100a00 */
[----:B------:R0:W-:Y:S04]  /*95db0*/  STL.64 [R1+0x7e8], R6 ;  /* 0x0007e80601007387 */ /* 0x0001e80000100a00 */
[----:B0-----:R-:W2:Y:S04]  /*95dc0*/  LDL.LU.64 R6, [R1+0x76b0] ;  /* 0x0076b00001067983 */ /* 0x001ea80000300a00 */
[----:B------:R-:W2:Y:S04]  /*95dd0*/  LDL.LU.64 R4, [R1+0x76a8] ;  /* 0x0076a80001047983 */ /* 0x000ea80000300a00 */
[----:B------:R-:W4:Y:S04]  /*95de0*/  LDL.LU.64 R26, [R1+0x76a0] ;  /* 0x0076a000011a7983 */ /* 0x000f280000300a00 */
[----:B------:R-:W3:Y:S02]  /*95df0*/  LDL.LU.64 R24, [R1+0x7698] ;  /* 0x0076980001187983 */ /* 0x000ee40000300a00 */
[----:B---3--:R-:W-:-:S15]  /*95e00*/  HMMA.16816.F32.BF16 R12, R16, R24, R12 ;  /* 0x00000018100c723c */ /* 0x008fde000004180c */
[----:B------:R-:W-:-:S08]  /*95e10*/  NOP ;  /* 0x0000000000007918 */ /* 0x000fd00000000000 */
[----:B------:R-:W-:Y:S04]  /*95e20*/  STL.64 [R1+0x7d0], R12 ;  /* 0x0007d00c01007387 */ /* 0x000fe80000100a00 */
[----:B------:R0:W-:Y:S01]  /*95e30*/  STL [R1+0x7d8], R14 ;  /* 0x0007d80e01007387 */ /* 0x0001e20000100800 */
[----:B------:R-:W-:-:S03]  /*95e40*/  IMAD.MOV.U32 R11, RZ, RZ, R15 ;  /* 0x000000ffff0b7224 */ /* 0x000fc600078e000f */
[----:B0-----:R-:W3:Y:S04]  /*95e50*/  LDL.LU.64 R14, [R1+0x7690] ;  /* 0x00769000010e7983 */ /* 0x001ee80000300a00 */
[----:B------:R-:W3:Y:S04]  /*95e60*/  LDL.LU.64 R12, [R1+0x7688] ;  /* 0x00768800010c7983 */ /* 0x000ee80000300a00 */
[----:B----4-:R-:W-:Y:S04]  /*95e70*/  STL.64 [R1+0x73a0], R26 ;  /* 0x0073a01a01007387 */ /* 0x010fe80000100a00 */
[----:B------:R0:W-:Y:S02]  /*95e80*/  STL.64 [R1+0x7398], R24 ;  /* 0x0073981801007387 */ /* 0x0001e40000100a00 */
[----:B0-----:R-:W-:-:S02]  /*95e90*/  IMAD.MOV.U32 R24, RZ, RZ, R9 ;  /* 0x000000ffff187224 */ /* 0x001fc400078e0009 */
[----:B------:R-:W-:Y:S01]  /*95ea0*/  IMAD.MOV.U32 R25, RZ, RZ, R20 ;  /* 0x000000ffff197224 */ /* 0x000fe200078e0014 */
[----:B------:R-:W4:Y:S04]  /*95eb0*/  LDL.LU R9, [R1+0x7680] ;  /* 0x0076800001097983 */ /* 0x000f280000300800 */
[----:B------:R0:W-:Y:S04]  /*95ec0*/  STL.64 [R1+0x75c8], R24 ;  /* 0x0075c81801007387 */ /* 0x0001e80000100a00 */
[----:B0-----:R-:W4:Y:S04]  /*95ed0*/  LDL.LU R24, [R1+0x7c0] ;  /* 0x0007c00001187983 */ /* 0x001f280000300800 */
[----:B------:R-:W4:Y:S04]  /*95ee0*/  LDL.LU R25, [R1+0x7c4] ;  /* 0x0007c40001197983 */ /* 0x000f280000300800 */
[----:B------:R-:W4:Y:S04]  /*95ef0*/  LDL.LU R26, [R1+0x7c8] ;  /* 0x0007c800011a7983 */ /* 0x000f280000300800 */
[----:B------:R-:W4:Y:S02]  /*95f00*/  LDL.LU R27, [R1+0x7cc] ;  /* 0x0007cc00011b7983 */ /* 0x000f240000300800 */
[----:B----4-:R-:W-:-:S15]  /*95f10*/  HMMA.16816.F32.BF16 R24, R16, R8, R24 ;  /* 0x000000081018723c */ /* 0x010fde0000041818 */
[----:B------:R-:W-:-:S08]  /*95f20*/  NOP ;  /* 0x0000000000007918 */ /* 0x000fd00000000000 */
[----:B------:R2:W-:Y:S04]  /*95f30*/  STL.64 [R1+0x7c0], R24 ;  /* 0x0007c01801007387 */ /* 0x0005e80000100a00 */
[----:B------:R-:W-:Y:S01]  /*95f40*/  STL.64 [R1+0x7c8], R26 ;  /* 0x0007c81a01007387 */ /* 0x000fe20000100a00 */
[----:B--2---:R-:W-:Y:S02]  /*95f50*/  IMAD.MOV.U32 R24, RZ, RZ, R4 ;  /* 0x000000ffff187224 */ /* 0x004fe400078e0004 */
[----:B------:R-:W-:Y:S01]  /*95f60*/  IMAD.MOV.U32 R25, RZ, RZ, R5 ;  /* 0x000000ffff197224 */ /* 0x000fe200078e0005 */
[----:B------:R-:W2:Y:S04]  /*95f70*/  LDL.LU R4, [R1+0x767c] ;  /* 0x00767c0001047983 */ /* 0x000ea80000300800 */
[----:B------:R-:W2:Y:S04]  /*95f80*/  LDL.LU R5, [R1+0x7678] ;  /* 0x0076780001057983 */ /* 0x000ea80000300800 */
[----:B------:R0:W-:Y:S02]  /*95f90*/  STL.64 [R1+0x75e0], R24 ;  /* 0x0075e01801007387 */ /* 0x0001e40000100a00 */
[----:B0-----:R-:W-:-:S02]  /*95fa0*/  IMAD.MOV.U32 R24, RZ, RZ, R23 ;  /* 0x000000ffff187224 */ /* 0x001fc400078e0017 */
[----:B------:R-:W-:-:S05]  /*95fb0*/  IMAD.MOV.U32 R25, RZ, RZ, R22 ;  /* 0x000000ffff197224 */ /* 0x000fca00078e0016 */
[----:B------:R0:W-:Y:S04]  /*95fc0*/  STL.64 [R1+0x75f8], R24 ;  /* 0x0075f81801007387 */ /* 0x0001e80000100a00 */
[----:B------:R-:W-:Y:S04]  /*95fd0*/  STL.64 [R1+0x73b0], R10 ;  /* 0x0073b00a01007387 */ /* 0x000fe80000100a00 */
[----:B------:R1:W-:Y:S01]  /*95fe0*/  STL.64 [R1+0x73a8], R8 ;  /* 0x0073a80801007387 */ /* 0x0003e20000100a00 */
[----:B0-----:R-:W-:Y:S01]  /*95ff0*/  IMAD.MOV.U32 R24, RZ, RZ, R21 ;  /* 0x000000ffff187224 */ /* 0x001fe200078e0015 */
[----:B---3--:R-:W-:-:S02]  /*96000*/  MOV R25, R15 ;  /* 0x0000000f00197202 */ /* 0x008fc40000000f00 */
[----:B-1----:R-:W3:Y:S04]  /*96010*/  LDL.LU R8, [R1+0x750] ;  /* 0x0007500001087983 */ /* 0x002ee80000300800 */
[----:B------:R-:W3:Y:S04]  /*96020*/  LDL.LU R9, [R1+0x754] ;  /* 0x0007540001097983 */ /* 0x000ee80000300800 */
[----:B------:R-:W4:Y:S04]  /*96030*/  LDL.LU R10, [R1+0x758] ;  /* 0x00075800010a7983 */ /* 0x000f280000300800 */
[----:B------:R-:W4:Y:S04]  /*96040*/  LDL.LU R11, [R1+0x75c] ;  /* 0x00075c00010b7983 */ /* 0x000f280000300800 */
[----:B------:R0:W-:Y:S02]  /*96050*/  STL.64 [R1+0x7610], R24 ;  /* 0x0076101801007387 */ /* 0x0001e40000100a00 */
[----:B0-----:R-:W-:-:S02]  /*96060*/  IMAD.MOV.U32 R24, RZ, RZ, R14 ;  /* 0x000000ffff187224 */ /* 0x001fc400078e000e */
[----:B------:R-:W-:-:S05]  /*96070*/  IMAD.MOV.U32 R25, RZ, RZ, R3 ;  /* 0x000000ffff197224 */ /* 0x000fca00078e0003 */
[----:B------:R0:W-:Y:S02]  /*96080*/  STL.64 [R1+0x7628], R24 ;  /* 0x0076281801007387 */ /* 0x0001e40000100a00 */
[----:B0-----:R-:W-:Y:S02]  /*96090*/  IMAD.MOV.U32 R24, RZ, RZ, R13 ;  /* 0x000000ffff187224 */ /* 0x001fe400078e000d */
[----:B------:R-:W-:-:S05]  /*960a0*/  IMAD.MOV.U32 R25, RZ, RZ, R12 ;  /* 0x000000ffff197224 */ /* 0x000fca00078e000c */
[----:B------:R0:W-:Y:S04]  /*960b0*/  STL.64 [R1+0x7658], R24 ;  /* 0x0076581801007387 */ /* 0x0001e80000100a00 */
[----:B------:R-:W2:Y:S04]  /*960c0*/  LDL.LU R20, [R1+0x3e0] ;  /* 0x0003e00001147983 */ /* 0x000ea80000300800 */
[----:B------:R-:W2:Y:S04]  /*960d0*/  LDL.LU R21, [R1+0x3e4] ;  /* 0x0003e40001157983 */ /* 0x000ea80000300800 */
[----:B------:R-:W3:Y:S04]  /*960e0*/  LDL.LU R22, [R1+0x3e8] ;  /* 0x0003e80001167983 */ /* 0x000ee80000300800 */
[----:B------:R-:W3:Y:S01]  /*960f0*/  LDL.LU R23, [R1+0x3ec] ;  /* 0x0003ec0001177983 */ /* 0x000ee20000300800 */
[----:B0-----:R-:W-:-:S02]  /*96100*/  IMAD.MOV.U32 R24, RZ, RZ, R28 ;  /* 0x000000ffff187224 */ /* 0x001fc400078e001c */
[----:B------:R-:W-:Y:S01]  /*96110*/  IMAD.MOV.U32 R25, RZ, RZ, R6 ;  /* 0x000000ffff197224 */ /* 0x000fe200078e0006 */
[----:B---3--:R-:W-:Y:S04]  /*96120*/  STL.64 [R1+0x7668], R22 ;  /* 0x0076681601007387 */ /* 0x008fe80000100a00 */
[----:B--2---:R0:W-:Y:S04]  /*96130*/  STL.64 [R1+0x7660], R20 ;  /* 0x0076601401007387 */ /* 0x0041e80000100a00 */
[----:B------:R1:W-:Y:S04]  /*96140*/  STL.64 [R1+0x7670], R24 ;  /* 0x0076701801007387 */ /* 0x0003e80000100a00 */
[----:B0-----:R-:W2:Y:S04]  /*96150*/  LDL.LU R20, [R1+0x7a0] ;  /* 0x0007a00001147983 */ /* 0x001ea80000300800 */
[----:B------:R-:W2:Y:S04]  /*96160*/  LDL.LU R21, [R1+0x7a4] ;  /* 0x0007a40001157983 */ /* 0x000ea80000300800 */
[----:B------:R-:W2:Y:S04]  /*96170*/  LDL.LU R22, [R1+0x7a8] ;  /* 0x0007a80001167983 */ /* 0x000ea80000300800 */
[----:B------:R-:W2:Y:S04]  /*96180*/  LDL.LU R23, [R1+0x7ac] ;  /* 0x0007ac0001177983 */ /* 0x000ea80000300800 */
[----:B-1----:R-:W3:Y:S04]  /*96190*/  LDL.LU R24, [R1+0x7b0] ;  /* 0x0007b00001187983 */ /* 0x002ee80000300800 */
[----:B------:R-:W3:Y:S04]  /*961a0*/  LDL.LU R25, [R1+0x7b4] ;  /* 0x0007b40001197983 */ /* 0x000ee80000300800 */
[----:B------:R-:W3:Y:S04]  /*961b0*/  LDL.LU R26, [R1+0x7b8] ;  /* 0x0007b800011a7983 */ /* 0x000ee80000300800 */
[----:B------:R-:W3:Y:S04]  /*961c0*/  LDL.LU R27, [R1+0x7bc] ;  /* 0x0007bc00011b7983 */ /* 0x000ee80000300800 */
[----:B------:R-:W2:Y:S04]  /*961d0*/  LDL.64 R12, [R1+0x1d0] ;  /* 0x0001d000010c7983 */ /* 0x000ea80000100a00 */
[----:B----4-:R-:W-:Y:S04]  /*961e0*/  STL.64 [R1+0x75d8], R10 ;  /* 0x0075d80a01007387 */ /* 0x010fe80000100a00 */
[----:B------:R0:W-:Y:S04]  /*961f0*/  STL.64 [R1+0x75d0], R8 ;  /* 0x0075d00801007387 */ /* 0x0001e80000100a00 */
[----:B0-----:R-:W4:Y:S04]  /*96200*/  LDL.LU R8, [R1+0x770] ;  /* 0x0007700001087983 */ /* 0x001f280000300800 */
[----:B------:R-:W4:Y:S04]  /*96210*/  LDL.LU R9, [R1+0x774] ;  /* 0x0007740001097983 */ /* 0x000f280000300800 */
[----:B------:R-:W3:Y:S04]  /*96220*/  LDL.LU R10, [R1+0x778] ;  /* 0x00077800010a7983 */ /* 0x000ee80000300800 */
[----:B------:R-:W3:Y:S04]  /*96230*/  LDL.LU R11, [R1+0x77c] ;  /* 0x00077c00010b7983 */ /* 0x000ee80000300800 */
[----:B---3--:R-:W-:Y:S04]  /*96240*/  STL.64 [R1+0x75f0], R10 ;  /* 0x0075f00a01007387 */ /* 0x008fe80000100a00 */
[----:B----4-:R0:W-:Y:S04]  /*96250*/  STL.64 [R1+0x75e8], R8 ;  /* 0x0075e80801007387 */ /* 0x0101e80000100a00 */
        /* <DEDUP_REMOVED lines=9> */
[----:B------:R-:W4:Y:S01]  /*962f0*/  LDL.LU R11, [R1+0x79c] ;  /* 0x00079c00010b7983 */ /* 0x000f220000300800 */
[C---:B------:R-:W-:Y:S03]  /*96300*/  HMMA.16816.F32.BF16 R24, R16.reuse, R4, R24 ;  /* 0x000000041018723c */ /* 0x040fe60000041818 */
        /* <DEDUP_REMOVED lines=13> */
[----:B------:R2:W-:Y:S04]  /*963e0*/  STL.64 [R1+0x7b8], R26 ;  /* 0x0007b81a01007387 */ /* 0x0005e80000100a00 */
[----:B0-----:R-:W2:Y:S02]  /*963f0*/  LDL.LU.64 R24, [R1+0x7670] ;  /* 0x0076700001187983 */ /* 0x001ea40000300a00 */
[----:B--2---:R-:W-:Y:S02]  /*96400*/  HMMA.16816.F32.BF16 R24, R16, R24, R20 ;  /* 0x000000181018723c */ /* 0x004fe40000041814 */
[----:B------:R-:W2:Y:S04]  /*96410*/  LDL.LU.64 R22, [R1+0x7668] ;  /* 0x0076680001167983 */ /* 0x000ea80000300a00 */
[----:B------:R-:W2:Y:S01]  /*96420*/  LDL.LU.64 R20, [R1+0x7660] ;  /* 0x0076600001147983 */ /* 0x000ea20000300a00 */
[----:B------:R-:W-:-:S02]  /*96430*/  IMAD.MOV.U32 R28, RZ, RZ, R12 ;  /* 0x000000ffff1c7224 */ /* 0x000fc400078e000c */
[----:B------:R-:W-:-:S14]  /*96440*/  IMAD.MOV.U32 R3, RZ, RZ, R13 ;  /* 0x000000ffff037224 */ /* 0x000fdc00078e000d */
[----:B------:R0:W-:Y:S04]  /*96450*/  STL.64 [R1+0x7a0], R24 ;  /* 0x0007a01801007387 */ /* 0x0001e80000100a00 */
[----:B------:R3:W-:Y:S04]  /*96460*/  STL.64 [R1+0x7a8], R26 ;  /* 0x0007a81a01007387 */ /* 0x0007e80000100a00 */
[----:B0-----:R-:W3:Y:S01]  /*96470*/  LDL.LU.64 R24, [R1+0x7658] ;  /* 0x0076580001187983 */ /* 0x001ee20000300a00 */
[----:B--2---:R-:W-:Y:S03]  /*96480*/  HMMA.16816.F32.BF16 R16, R16, R12, R20 ;  /* 0x0000000c1010723c */ /* 0x004fe60000041814 */
[----:B------:R-:W2:-:S15]  /*96490*/  LDL.LU R20, [R1+0x7650] ;  /* 0x0076500001147983 */ /* 0x000e9e0000300800 */
[----:B------:R-:W-:-:S05]  /*964a0*/  NOP ;  /* 0x0000000000007918 */ /* 0x000fca0000000000 */
[----:B------:R-:W-:Y:S04]  /*964b0*/  STL.64 [R1+0x3e0], R16 ;  /* 0x0003e01001007387 */ /* 0x000fe80000100a00 */
[----:B------:R-:W-:Y:S04]  /*964c0*/  STL.64 [R1+0x3e8], R18 ;  /* 0x0003e81201007387 */ /* 0x000fe80000100a00 */
[----:B------:R-:W3:Y:S04]  /*964d0*/  LDL.LU.64 R14, [R1+0x7648] ;  /* 0x00764800010e7983 */ /* 0x000ee80000300a00 */
[----:B------:R-:W3:Y:S02]  /*964e0*/  LDL.LU.64 R12, [R1+0x7640] ;  /* 0x00764000010c7983 */ /* 0x000ee40000300a00 */
[----:B---3--:R-:W-:Y:S02]  /*964f0*/  HMMA.16816.F32.BF16 R24, R12, R24, R8 ;  /* 0x000000180c18723c */ /* 0x008fe40000041808 */
[----:B------:R-:W3:Y:S04]  /*96500*/  LDL.LU.64 R10, [R1+0x7638] ;  /* 0x00763800010a7983 */ /* 0x000ee80000300a00 */
[----:B------:R-:W3:-:S15]  /*96510*/  LDL.LU.64 R8, [R1+0x7630] ;  /* 0x0076300001087983 */ /* 0x000ede0000300a00 */
[----:B------:R-:W-:-:S02]  /*96520*/  NOP ;  /* 0x0000000000007918 */ /* 0x000fc40000000000 */
[----:B------:R0:W-:Y:S04]  /*96530*/  STL.64 [R1+0x3d0], R24 ;  /* 0x0003d01801007387 */ /* 0x0001e80000100a00 */
[----:B------:R3:W-:Y:S04]  /*96540*/  STL.64 [R1+0x3d8], R26 ;  /* 0x0003d81a01007387 */ /* 0x0007e80000100a00 */
[----:B0-----:R-:W3:Y:S01]  /*96550*/  LDL.LU.64 R24, [R1+0x7628] ;  /* 0x0076280001187983 */ /* 0x001ee20000300a00 */
[----:B------:R-:W0:Y:S01]  /*96560*/  S2R R6, SR_TID.X ;  /* 0x0000000000067919 */ /* 0x000e220000002100 */
[----:B------:R-:W1:Y:S01]  /*96570*/  S2R R23, SR_TID.X ;  /* 0x0000000000177919 */ /* 0x000e620000002100 */
[----:B------:R-:W-:Y:S01]  /*96580*/  IMAD.MOV.U32 R17, RZ, RZ, R7 ;  /* 0x000000ffff117224 */ /* 0x000fe200078e0007 */
[----:B---3--:R-:W-:Y:S01]  /*96590*/  HMMA.16816.F32.BF16 R24, R12, R24, R8 ;  /* 0x000000180c18723c */ /* 0x008fe20000041808 */
[----:B------:R-:W3:Y:S04]  /*965a0*/  LDL.LU.64 R10, [R1+0x7620] ;  /* 0x00762000010a7983 */ /* 0x000ee80000300a00 */
[----:B------:R-:W3:-:S15]  /*965b0*/  LDL.LU.64 R8, [R1+0x7618] ;  /* 0x0076180001087983 */ /* 0x000ede0000300a00 */
[----:B------:R-:W-:-:S03]  /*965c0*/  NOP ;  /* 0x0000000000007918 */ /* 0x000fc60000000000 */
[----:B------:R4:W-:Y:S04]  /*965d0*/  STL.64 [R1+0x3c0], R24 ;  /* 0x0003c01801007387 */ /* 0x0009e80000100a00 */
[----:B----4-:R-:W3:Y:S01]  /*965e0*/  LDL.LU.64 R24, [R1+0x7610] ;  /* 0x0076100001187983 */ /* 0x010ee20000300a00 */
[----:B0-----:R-:W-:-:S05]  /*965f0*/  LOP3.LUT R6, R6, 0x7, RZ, 0xc0, !PT ;  /* 0x0000000706067812 */ /* 0x001fca00078ec0ff */
[----:B------:R-:W-:Y:S02]  /*96600*/  IMAD R7, R6, 0x90, RZ ;  /* 0x0000009006077824 */ /* 0x000fe400078e02ff */
[C---:B-1----:R-:W-:Y:S02]  /*96610*/  IMAD.SHL.U32 R6, R23.reuse, 0x40, RZ ;  /* 0x0000004017067824 */ /* 0x042fe400078e00ff */
[----:B------:R-:W-:-:S05]  /*96620*/  IMAD.SHL.U32 R23, R23, 0x2, RZ ;  /* 0x0000000217177824 */ /* 0x000fca00078e00ff */
[----:B------:R-:W-:-:S04]  /*96630*/  LOP3.LUT R23, R7, 0x10, R23, 0x78, !PT ;  /* 0x0000001007177812 */ /* 0x000fc800078e7817 */
[----:B------:R-:W-:-:S04]  /*96640*/  LOP3.LUT R23, R23, 0x400, R6, 0xf8, !PT ;  /* 0x0000040017177812 */ /* 0x000fc800078ef806 */
[----:B------:R-:W-:Y:S01]  /*96650*/  LOP3.LUT R23, R23, 0x40, RZ, 0x3c, !PT ;  /* 0x0000004017177812 */ /* 0x000fe200078e3cff */
[----:B--2---:R-:W-:-:S05]  /*96660*/  IMAD.MOV.U32 R16, RZ, RZ, R20 ;  /* 0x000000ffff107224 */ /* 0x004fca00078e0014 */
[----:B------:R-:W0:Y:S01]  /*96670*/  LDSM.16.MT88.4 R20, [R23+UR4+0x21000] ;  /* 0x021000041714783b */ /* 0x000e220008004200 */
[----:B------:R-:W-:Y:S02]  /*96680*/  IMAD.MOV.U32 R6, RZ, RZ, R26 ;  /* 0x000000ffff067224 */ /* 0x000fe400078e001a */
[----:B------:R-:W-:-:S05]  /*96690*/  IMAD.MOV.U32 R7, RZ, RZ, R27 ;  /* 0x000000ffff077224 */ /* 0x000fca00078e001b */
[----:B------:R-:W-:Y:S04]  /*966a0*/  STL [R1+0x6c24], R7 ;  /* 0x006c240701007387 */ /* 0x000fe80000100800 */
[----:B------:R-:W-:Y:S04]  /*966b0*/  STL [R1+0x6c20], R6 ;  /* 0x006c200601007387 */ /* 0x000fe80000100800 */
[----:B0-----:R-:W-:Y:S04]  /*966c0*/  STL.64 [R1+0x7388], R22 ;  /* 0x0073881601007387 */ /* 0x001fe80000100a00 */
[----:B------:R0:W-:Y:S04]  /*966d0*/  STL.64 [R1+0x7380], R20 ;  /* 0x0073801401007387 */ /* 0x0001e80000100a00 */
[----:B0-----:R-:W2:Y:S04]  /*966e0*/  LDL.LU R20, [R1+0x760] ;  /* 0x0007600001147983 */ /* 0x001ea80000300800 */
[----:B------:R-:W2:Y:S04]  /*966f0*/  LDL.LU R21, [R1+0x764] ;  /* 0x0007640001157983 */ /* 0x000ea80000300800 */
[----:B------:R-:W2:Y:S04]  /*96700*/  LDL.LU R22, [R1+0x768] ;  /* 0x0007680001167983 */ /* 0x000ea80000300800 */
[----:B------:R-:W2:Y:S01]  /*96710*/  LDL.LU R23, [R1+0x76c] ;  /* 0x00076c0001177983 */ /* 0x000ea20000300800 */
[----:B---3--:R-:W-:Y:S03]  /*96720*/  HMMA.16816.F32.BF16 R24, R12, R24, R8 ;  /* 0x000000180c18723c */ /* 0x008fe60000041808 */
[----:B------:R-:W3:Y:S04]  /*96730*/  LDL.LU.64 R10, [R1+0x7608] ;  /* 0x00760800010a7983 */ /* 0x000ee80000300a00 */
[----:B------:R-:W3:-:S15]  /*96740*/  LDL.LU.64 R8, [R1+0x7600] ;  /* 0x0076000001087983 */ /* 0x000ede0000300a00 */
[----:B------:R-:W-:-:S01]  /*96750*/  NOP ;  /* 0x0000000000007918 */ /* 0x000fc20000000000 */
[----:B------:R0:W-:Y:S04]  /*96760*/  STL.64 [R1+0x790], R24 ;  /* 0x0007901801007387 */ /* 0x0001e80000100a00 */
[----:B------:R3:W-:Y:S04]  /*96770*/  STL.64 [R1+0x798], R26 ;  /* 0x0007981a01007387 */ /* 0x0007e80000100a00 */
[----:B0-----:R-:W3:Y:S02]  /*96780*/  LDL.LU.64 R24, [R1+0x75f8] ;  /* 0x0075f80001187983 */ /* 0x001ee40000300a00 */
[----:B---3--:R-:W-:Y:S02]  /*96790*/  HMMA.16816.F32.BF16 R24, R12, R24, R8 ;  /* 0x000000180c18723c */ /* 0x008fe40000041808 */
[----:B------:R-:W3:Y:S04]  /*967a0*/  LDL.LU.64 R10, [R1+0x75f0] ;  /* 0x0075f000010a7983 */ /* 0x000ee80000300a00 */
[----:B------:R-:W3:-:S15]  /*967b0*/  LDL.LU.64 R8, [R1+0x75e8] ;  /* 0x0075e80001087983 */ /* 0x000ede0000300a00 */
[----:B------:R-:W-:-:S02]  /*967c0*/  NOP ;  /* 0x0000000000007918 */ /* 0x000fc40000000000 */
[----:B------:R0:W-:Y:S04]  /*967d0*/  STL.64 [R1+0x780], R24 ;  /* 0x0007801801007387 */ /* 0x0001e80000100a00 */
[----:B0-----:R-:W3:Y:S01]  /*967e0*/  LDL.LU.64 R24, [R1+0x75e0] ;  /* 0x0075e00001187983 */ /* 0x001ee20000300a00 */
[----:B------:R-:W-:Y:S02]  /*967f0*/  IMAD.MOV.U32 R7, RZ, RZ, R26 ;  /* 0x000000ffff077224 */ /* 0x000fe400078e001a */
[----:B------:R-:W-:-:S05]  /*96800*/  IMAD.MOV.U32 R6, RZ, RZ, R27 ;  /* 0x000000ffff067224 */ /* 0x000fca00078e001b */
[----:B------:R-:W-:Y:S04]  /*96810*/  STL [R1+0x6c2c], R6 ;  /* 0x006c2c0601007387 */ /* 0x000fe80000100800 */
[----:B------:R-:W-:Y:S01]  /*96820*/  STL [R1+0x6c28], R7 ;  /* 0x006c280701007387 */ /* 0x000fe20000100800 */
[----:B---3--:R-:W-:Y:S03]  /*96830*/  HMMA.16816.F32.BF16 R24, R12, R24, R8 ;  /* 0x000000180c18723c */ /* 0x008fe60000041808 */
[----:B------:R-:W3:Y:S04]  /*96840*/  LDL.LU.64 R10, [R1+0x75d8] ;  /* 0x0075d800010a7983 */ /* 0x000ee80000300a00 */
[----:B------:R-:W3:-:S15]  /*96850*/  LDL.LU.64 R8, [R1+0x75d0] ;  /* 0x0075d00001087983 */ /* 0x000ede0000300a00 */
[----:B------:R-:W-:-:S01]  /*96860*/  NOP ;  /* 0x0000000000007918 */ /* 0x000fc20000000000 */
[----:B------:R0:W-:Y:S04]  /*96870*/  STL.64 [R1+0x770], R24 ;  /* 0x0007701801007387 */ /* 0x0001e80000100a00 */
[----:B------:R-:W-:Y:S04]  /*96880*/  STL.64 [R1+0x778], R26 ;  /* 0x0007781a01007387 */ /* 0x000fe80000100a00 */
[----:B0-----:R-:W3:Y:S01]  /*96890*/  LDL.LU.64 R24, [R1+0x75c8] ;  /* 0x0075c80001187983 */ /* 0x001ee20000300a00 */
[----:B--2---:R-:W-:-:S15]  /*968a0*/  HMMA.16816.F32.BF16 R16, R12, R16, R20 ;  /* 0x000000100c10723c */ /* 0x004fde0000041814 */
[----:B------:R-:W-:-:S09]  /*968b0*/  NOP ;  /* 0x0000000000007918 */ /* 0x000fd20000000000 */
[----:B------:R-:W-:Y:S02]  /*968c0*/  IMAD.MOV.U32 R7, RZ, RZ, R19 ;  /* 0x000000ffff077224 */ /* 0x000fe400078e0013 */
[----:B------:R-:W-:Y:S01]  /*968d0*/  IMAD.MOV.U32 R6, RZ, RZ, R18 ;  /* 0x000000ffff067224 */ /* 0x000fe200078e0012 */
[----:B------:R-:W-:Y:S04]  /*968e0*/  STL.64 [R1+0x760], R16 ;  /* 0x0007601001007387 */ /* 0x000fe80000100a00 */
[----:B------:R-:W-:Y:S04]  /*968f0*/  STL [R1+0x6c34], R7 ;  /* 0x006c340701007387 */ /* 0x000fe80000100800 */
[----:B------:R-:W-:Y:S04]  /*96900*/  STL [R1+0x6c30], R6 ;  /* 0x006c300601007387 */ /* 0x000fe80000100800 */
[----:B------:R3:W-:Y:S02]  /*96910*/  STL.64 [R1+0x7390], R4 ;  /* 0x0073900401007387 */ /* 0x0007e40000100a00 */
[----:B---3--:R-:W-:Y:S02]  /*96920*/  HMMA.16816.F32.BF16 R4, R12, R24, R8 ;  /* 0x000000180c04723c */ /* 0x008fe40000041808 */
[----:B------:R-:W2:Y:S05]  /*96930*/  LDL R24, [R1] ;  /* 0x0000000001187983 */ /* 0x000eaa0000100800 */
[----:B------:R-:W-:-:S15]  /*96940*/  IMAD.MOV.U32 R25, RZ, RZ, R2 ;  /* 0x000000ffff197224 */ /* 0x000fde00078e0002 */
[----:B------:R-:W-:-:S01]  /*96950*/  NOP ;  /* 0x0000000000007918 */ /* 0x000fc20000000000 */
[----:B------:R-:W-:Y:S04]  /*96960*/  STL.64 [R1+0x750], R4 ;  /* 0x0007500401007387 */ /* 0x000fe80000100a00 */
[----:B------:R-:W-:Y:S04]  /*96970*/  STL.64 [R1+0x758], R6 ;  /* 0x0007580601007387 */ /* 0x000fe80000100a00 */
[----:B------:R-:W3:Y:S04]  /*96980*/  LDL.LU R2, [R1+0x75c4] ;  /* 0x0075c40001027983 */ /* 0x000ee80000300800 */
[----:B--2---:R0:W-:Y:S04]  /*96990*/  STL.64 [R1+0x73b8], R24 ;  /* 0x0073b81801007387 */ /* 0x0041e80000100a00 */
[----:B------:R-:W2:Y:S04]  /*969a0*/  LDL.LU R8, [R1+0x610] ;  /* 0x0006100001087983 */ /* 0x000ea80000300800 */
[----:B------:R-:W2:Y:S04]  /*969b0*/  LDL.LU R9, [R1+0x614] ;  /* 0x0006140001097983 */ /* 0x000ea80000300800 */
[----:B------:R-:W4:Y:S04]  /*969c0*/  LDL.LU R10, [R1+0x618] ;  /* 0x00061800010a7983 */ /* 0x000f280000300800 */
[----:B------:R-:W4:Y:S01]  /*969d0*/  LDL.LU R11, [R1+0x61c] ;  /* 0x00061c00010b7983 */ /* 0x000f220000300800 */
[----:B0-----:R-:W-:-:S02]  /*969e0*/  IMAD.MOV.U32 R24, RZ, RZ, R29 ;  /* 0x000000ffff187224 */ /* 0x001fc400078e001d */
[----:B------:R-:W-:Y:S01]  /*969f0*/  IMAD.MOV.U32 R25, RZ, RZ, R0 ;  /* 0x000000ffff197224 */ /* 0x000fe200078e0000 */
[----:B----4-:R-:W-:Y:S04]  /*96a00*/  STL.64 [R1+0x73c8], R10 ;  /* 0x0073c80a01007387 */ /* 0x010fe80000100a00 */
[----:B--2---:R0:W-:Y:S04]  /*96a10*/  STL.64 [R1+0x73c0], R8 ;  /* 0x0073c00801007387 */ /* 0x0041e80000100a00 */
[----:B------:R-:W2:Y:S04]  /*96a20*/  LDL.LU R29, [R1+0x75c0] ;  /* 0x0075c000011d7983 */ /* 0x000ea80000300800 */
[----:B------:R-:W4:Y:S04]  /*96a30*/  LDL.LU R0, [R1+0x75bc] ;  /* 0x0075bc0001007983 */ /* 0x000f280000300800 */
[----:B------:R3:W-:Y:S04]  /*96a40*/  STL.64 [R1+0x73d0], R24 ;  /* 0x0073d01801007387 */ /* 0x0007e80000100a00 */
[----:B0-----:R-:W2:Y:S04]  /*96a50*/  LDL.LU R8, [R1+0x620] ;  /* 0x0006200001087983 */ /* 0x001ea80000300800 */
[----:B------:R-:W2:Y:S04]  /*96a60*/  LDL.LU R9, [R1+0x624] ;  /* 0x0006240001097983 */ /* 0x000ea80000300800 */
[----:B------:R-:W4:Y:S04]  /*96a70*/  LDL.LU R10, [R1+0x628] ;  /* 0x00062800010a7983 */ /* 0x000f280000300800 */
[----:B------:R-:W4:Y:S01]  /*96a80*/  LDL.LU R11, [R1+0x62c] ;  /* 0x00062c00010b7983 */ /* 0x000f220000300800 */
[----:B---3--:R-:W-:-:S03]  /*96a90*/  IMAD.MOV.U32 R25, RZ, RZ, R2 ;  /* 0x000000ffff197224 */ /* 0x008fc600078e0002 */
[----:B----4-:R-:W-:Y:S04]  /*96aa0*/  STL.64 [R1+0x73e0], R10 ;  /* 0x0073e00a01007387 */ /* 0x010fe80000100a00 */
[----:B--2---:R0:W-:Y:S04]  /*96ab0*/  STL.64 [R1+0x73d8], R8 ;  /* 0x0073d80801007387 */ /* 0x0041e80000100a00 */
[----:B------:R-:W2:Y:S04]  /*96ac0*/  LDL R24, [R1+0x20] ;  /* 0x0000200001187983 */ /* 0x000ea80000100800 */
[----:B------:R-:W3:Y:S04]  /*96ad0*/  LDL.LU R2, [R1+0x75b8] ;  /* 0x0075b80001027983 */ /* 0x000ee80000300800 */
[----:B--2---:R1:W-:Y:S04]  /*96ae0*/  STL.64 [R1+0x73e8], R24 ;  /* 0x0073e81801007387 */ /* 0x0043e80000100a00 */
[----:B0-----:R-:W2:Y:S04]  /*96af0*/  LDL.LU R8, [R1+0x630] ;  /* 0x0006300001087983 */ /* 0x001ea80000300800 */
[----:B------:R-:W2:Y:S04]  /*96b00*/  LDL.LU R9, [R1+0x634] ;  /* 0x0006340001097983 */ /* 0x000ea80000300800 */
[----:B------:R-:W4:Y:S04]  /*96b10*/  LDL.LU R10, [R1+0x638] ;  /* 0x00063800010a7983 */ /* 0x000f280000300800 */
[----:B------:R-:W4:Y:S01]  /*96b20*/  LDL.LU R11, [R1+0x63c] ;  /* 0x00063c00010b7983 */ /* 0x000f220000300800 */
[----:B-1----:R-:W-:-:S02]  /*96b30*/  IMAD.MOV.U32 R24, RZ, RZ, R0 ;  /* 0x000000ffff187224 */ /* 0x002fc400078e0000 */
[----:B------:R-:W-:Y:S01]  /*96b40*/  IMAD.MOV.U32 R25, RZ, RZ, R29 ;  /* 0x000000ffff197224 */ /* 0x000fe200078e001d */
[----:B----4-:R-:W-:Y:S04]  /*96b50*/  STL.64 [R1+0x73f8], R10 ;  /* 0x0073f80a01007387 */ /* 0x010fe80000100a00 */
[----:B--2---:R-:W-:Y:S04]  /*96b60*/  STL.64 [R1+0x73f0], R8 ;  /* 0x0073f00801007387 */ /* 0x004fe80000100a00 */
[----:B------:R-:W2:Y:S04]  /*96b70*/  LDL.LU R0, [R1+0x75b4] ;  /* 0x0075b40001007983 */ /* 0x000ea80000300800 */
[----:B------:R-:W4:Y:S04]  /*96b80*/  LDL.LU R29, [R1+0x75b0] ;  /* 0x0075b000011d7983 */ /* 0x000f280000300800 */
[----:B------:R0:W-:Y:S04]  /*96b90*/  STL.64 [R1+0x7400], R24 ;  /* 0x0074001801007387 */ /* 0x0001e80000100a00 */
[----:B0-----:R-:W2:Y:S01]  /*96ba0*/  LDL R24, [R1+0x40] ;  /* 0x0000400001187983 */ /* 0x001ea20000100800 */
[----:B---3--:R-:W-:-:S03]  /*96bb0*/  IMAD.MOV.U32 R25, RZ, RZ, R2 ;  /* 0x000000ffff197224 */ /* 0x008fc600078e0002 */
[----:B------:R-:W3:Y:S04]  /*96bc0*/  LDL.LU R2, [R1+0x75ac] ;  /* 0x0075ac0001027983 */ /* 0x000ee80000300800 */
[----:B--2---:R4:W-:Y:S04]  /*96bd0*/  STL.64 [R1+0x7418], R24 ;  /* 0x0074181801007387 */ /* 0x0049e80000100a00 */
[----:B------:R-:W2:Y:S04]  /*96be0*/  LDL.LU R8, [R1+0x640] ;  /* 0x0006400001087983 */ /* 0x000ea80000300800 */
[----:B------:R-:W2:Y:S04]  /*96bf0*/  LDL.LU R9, [R1+0x644] ;  /* 0x0006440001097983 */ /* 0x000ea80000300800 */
[----:B------:R-:W3:Y:S04]  /*96c00*/  LDL.LU R10, [R1+0x648] ;  /* 0x00064800010a7983 */ /* 0x000ee80000300800 */
[----:B------:R-:W3:Y:S01]  /*96c10*/  LDL.LU R11, [R1+0x64c] ;  /* 0x00064c00010b7983 */ /* 0x000ee20000300800 */
[----:B----4-:R-:W-:-:S02]  /*96c20*/  IMAD.MOV.U32 R24, RZ, RZ, R29 ;  /* 0x000000ffff187224 */ /* 0x010fc400078e001d */
[----:B------:R-:W-:Y:S01]  /*96c30*/  IMAD.MOV.U32 R25, RZ, RZ, R0 ;  /* 0x000000ffff197224 */ /* 0x000fe200078e0000 */
[----:B------:R-:W4:Y:S04]  /*96c40*/  LDL.LU R29, [R1+0x75a8] ;  /* 0x0075a800011d7983 */ /* 0x000f280000300800 */
[----:B------:R-:W4:Y:S04]  /*96c50*/  LDL.LU R0, [R1+0x75a4] ;  /* 0x0075a40001007983 */ /* 0x000f280000300800 */
[----:B------:R-:W-:Y:S04]  /*96c60*/  STL.64 [R1+0x7430], R24 ;  /* 0x0074301801007387 */ /* 0x000fe80000100a00 */
[----:B---3--:R-:W-:Y:S04]  /*96c70*/  STL.64 [R1+0x7410], R10 ;  /* 0x0074100a01007387 */ /* 0x008fe80000100a00 */
[----:B--2---:R0:W-:Y:S04]  /*96c80*/  STL.64 [R1+0x7408], R8 ;  /* 0x0074080801007387 */ /* 0x0041e80000100a00 */
[----:B0-----:R-:W2:Y:S04]  /*96c90*/  LDL.LU R8, [R1+0x650] ;  /* 0x0006500001087983 */ /* 0x001ea80000300800 */
[----:B------:R-:W2:Y:S04]  /*96ca0*/  LDL.LU R9, [R1+0x654] ;  /* 0x0006540001097983 */ /* 0x000ea80000300800 */
[----:B------:R-:W3:Y:S04]  /*96cb0*/  LDL.LU R10, [R1+0x658] ;  /* 0x00065800010a7983 */ /* 0x000ee80000300800 */
[----:B------:R-:W3:Y:S04]  /*96cc0*/  LDL.LU R11, [R1+0x65c] ;  /* 0x00065c00010b7983 */ /* 0x000ee80000300800 */
[----:B------:R-:W4:Y:S01]  /*96cd0*/  LDL R24, [R1+0x60] ;  /* 0x0000600001187983 */ /* 0x000f220000100800 */
[----:B------:R-:W-:-:S03]  /*96ce0*/  IMAD.MOV.U32 R25, RZ, RZ, R2 ;  /* 0x000000ffff197224 */ /* 0x000fc600078e0002 */
[----:B------:R-:W2:Y:S04]  /*96cf0*/  LDL.LU R2, [R1+0x75a0] ;  /* 0x0075a00001027983 */ /* 0x000ea80000300800 */
[----:B----4-:R0:W-:Y:S04]  /*96d00*/  STL.64 [R1+0x7448], R24 ;  /* 0x0074481801007387 */ /* 0x0101e80000100a00 */
[----:B---3--:R-:W-:Y:S04]  /*96d10*/  STL.64 [R1+0x7428], R10 ;  /* 0x0074280a01007387 */ /* 0x008fe80000100a00 */
[----:B--2---:R1:W-:Y:S01]  /*96d20*/  STL.64 [R1+0x7420], R8 ;  /* 0x0074200801007387 */ /* 0x0043e20000100a00 */
[----:B0-----:R-:W-:-:S02]  /*96d30*/  IMAD.MOV.U32 R24, RZ, RZ, R0 ;  /* 0x000000ffff187224 */ /* 0x001fc400078e0000 */
[----:B------:R-:W-:Y:S01]  /*96d40*/  IMAD.MOV.U32 R25, RZ, RZ, R29 ;  /* 0x000000ffff197224 */ /* 0x000fe200078e001d */
[----:B-1----:R-:W2:Y:S04]  /*96d50*/  LDL.LU R8, [R1+0x660] ;  /* 0x0006600001087983 */ /* 0x002ea80000300800 */
[----:B------:R-:W2:Y:S04]  /*96d60*/  LDL.LU R9, [R1+0x664] ;  /* 0x0006640001097983 */ /* 0x000ea80000300800 */
[----:B------:R-:W3:Y:S04]  /*96d70*/  LDL.LU R10, [R1+0x668] ;  /* 0x00066800010a7983 */ /* 0x000ee80000300800 */
[----:B------:R-:W3:Y:S04]  /*96d80*/  LDL.LU R11, [R1+0x66c] ;  /* 0x00066c00010b7983 */ /* 0x000ee80000300800 */
[----:B------:R-:W4:Y:S04]  /*96d90*/  LDL.LU R0, [R1+0x759c] ;  /* 0x00759c0001007983 */ /* 0x000f280000300800 */
[----:B------:R-:W4:Y:S04]  /*96da0*/  LDL.LU R29, [R1+0x7598] ;  /* 0x00759800011d7983 */ /* 0x000f280000300800 */
[----:B------:R0:W-:Y:S04]  /*96db0*/  STL.64 [R1+0x7460], R24 ;  /* 0x0074601801007387 */ /* 0x0001e80000100a00 */
[----:B0-----:R-:W2:Y:S04]  /*96dc0*/  LDL.LU.64 R24, [R1+0x80] ;  /* 0x0000800001187983 */ /* 0x001ea80000300a00 */
[----:B--2---:R-:W-:Y:S04]  /*96dd0*/  STL.64 [R1+0x7478], R24 ;  /* 0x0074781801007387 */ /* 0x004fe80000100a00 */
[----:B---3--:R-:W-:Y:S04]  /*96de0*/  STL.64 [R1+0x7440], R10 ;  /* 0x0074400a01007387 */ /* 0x008fe80000100a00 */
[----:B------:R0:W-:Y:S04]  /*96df0*/  STL.64 [R1+0x7438], R8 ;  /* 0x0074380801007387 */ /* 0x0001e80000100a00 */
[----:B0-----:R-:W2:Y:S04]  /*96e00*/  LDL.LU R8, [R1+0x670] ;  /* 0x0006700001087983 */ /* 0x001ea80000300800 */
        /* <DEDUP_REMOVED lines=14> */
[----:B------:R-:W2:Y:S01]  /*96ef0*/  LDL R24, [R1+0xa0] ;  /* 0x0000a00001187983 */ /* 0x000ea20000100800 */
[----:B------:R-:W-:-:S02]  /*96f00*/  IMAD.MOV.U32 R25, RZ, RZ, R29 ;  /* 0x000000ffff197224 */ /* 0x000fc400078e001d */
[----:B----4-:R-:W-:Y:S02]  /*96f10*/  IMAD.MOV.U32 R20, RZ, RZ, R2 ;  /* 0x000000ffff147224 */ /* 0x010fe400078e0002 */
[----:B------:R-:W-:Y:S01]  /*96f20*/  IMAD.MOV.U32 R21, RZ, RZ, R0 ;  /* 0x000000ffff157224 */ /* 0x000fe200078e0000 */
[----:B------:R-:W4:Y:S04]  /*96f30*/  LDL.LU R29, [R1+0x758c] ;  /* 0x00758c00011d7983 */ /* 0x000f280000300800 */
[----:B--2---:R0:W-:Y:S04]  /*96f40*/  STL.64 [R1+0x74a8], R24 ;  /* 0x0074a81801007387 */ /* 0x0041e80000100a00 */
[----:B------:R-:W2:Y:S04]  /*96f50*/  LDL.LU R2, [R1+0x7588] ;  /* 0x0075880001027983 */ /* 0x000ea80000300800 */
[----:B------:R-:W3:Y:S04]  /*96f60*/  LDL.LU R0, [R1+0x7584] ;  /* 0x0075840001007983 */ /* 0x000ee80000300800 */
[----:B------:R4:W-:Y:S04]  /*96f70*/  STL.64 [R1+0x74b0], R20 ;  /* 0x0074b01401007387 */ /* 0x0009e80000100a00 */
[----:B0-----:R-:W2:Y:S04]  /*96f80*/  LDL.LU R24, [R1+0x6c0] ;  /* 0x0006c00001187983 */ /* 0x001ea80000300800 */
[----:B------:R-:W2:Y:S04]  /*96f90*/  LDL.LU R25, [R1+0x6c4] ;  /* 0x0006c40001197983 */ /* 0x000ea80000300800 */
[----:B------:R-:W3:Y:S04]  /*96fa0*/  LDL.LU R26, [R1+0x6c8] ;  /* 0x0006c800011a7983 */ /* 0x000ee80000300800 */
[----:B------:R-:W3:Y:S01]  /*96fb0*/  LDL.LU R27, [R1+0x6cc] ;  /* 0x0006cc00011b7983 */ /* 0x000ee20000300800 */
[----:B----4-:R-:W-:-:S03]  /*96fc0*/  IMAD.MOV.U32 R21, RZ, RZ, R29 ;  /* 0x000000ffff157224 */ /* 0x010fc600078e001d */
[----:B---3--:R-:W-:Y:S04]  /*96fd0*/  STL.64 [R1+0x74c0], R26 ;  /* 0x0074c01a01007387 */ /* 0x008fe80000100a00 */
        /* <DEDUP_REMOVED lines=21> */
[----:B--2---:R-:W-:Y:S04]  /*97130*/  STL.64 [R1+0x74e8], R24 ;  /* 0x0074e81801007387 */ /* 0x004fe80000100a00 */
[----:B------:R-:W2:Y:S04]  /*97140*/  LDL.LU R29, [R1+0x7574] ;  /* 0x00757400011d7983 */ /* 0x000ea80000300800 */
[----:B------:R-:W3:Y:S01]  /*97150*/  LDL R21, [R1+0xe4] ;  /* 0x0000e40001157983 */ /* 0x000ee20000100800 */
[----:B------:R-:W-:-:S02]  /*97160*/  IMAD.MOV.U32 R4, RZ, RZ, R2 ;  /* 0x000000ffff047224 */ /* 0x000fc400078e0002 */
[----:B------:R-:W-:Y:S01]  /*97170*/  IMAD.MOV.U32 R5, RZ, RZ, R0 ;  /* 0x000000ffff057224 */ /* 0x000fe200078e0000 */
[----:B---3--:R-:W-:Y:S04]  /*97180*/  STL.64 [R1+0x74f8], R20 ;  /* 0x0074f81401007387 */ /* 0x008fe80000100a00 */
[----:B------:R-:W3:Y:S04]  /*97190*/  LDL.LU R2, [R1+0x7570] ;  /* 0x0075700001027983 */ /* 0x000ee80000300800 */
[----:B------:R-:W4:Y:S04]  /*971a0*/  LDL.LU R0, [R1+0x756c] ;  /* 0x00756c0001007983 */ /* 0x000f280000300800 */
[----:B------:R0:W-:Y:S04]  /*971b0*/  STL.64 [R1+0x7500], R4 ;  /* 0x0075000401007387 */ /* 0x0001e80000100a00 */
[----:B0-----:R-:W3:Y:S01]  /*971c0*/  LDL R4, [R1+0x100] ;  /* 0x0001000001047983 */ /* 0x001ee20000100800 */
[----:B--2---:R-:W-:-:S03]  /*971d0*/  IMAD.MOV.U32 R5, RZ, RZ, R29 ;  /* 0x000000ffff057224 */ /* 0x004fc600078e001d */
[----:B------:R-:W2:Y:S04]  /*971e0*/  LDL.LU R29, [R1+0x7568] ;  /* 0x00756800011d7983 */ /* 0x000ea80000300800 */
[----:B---3--:R4:W-:Y:S04]  /*971f0*/  STL.64 [R1+0x7518], R4 ;  /* 0x0075180401007387 */ /* 0x0089e80000100a00 */
[----:B------:R-:W3:Y:S04]  /*97200*/  LDL.LU R20, [R1+0x700] ;  /* 0x0007000001147983 */ /* 0x000ee80000300800 */
[----:B------:R-:W3:Y:S04]  /*97210*/  LDL.LU R21, [R1+0x704] ;  /* 0x0007040001157983 */ /* 0x000ee80000300800 */
[----:B------:R-:W2:Y:S04]  /*97220*/  LDL.LU R22, [R1+0x708] ;  /* 0x0007080001167983 */ /* 0x000ea80000300800 */
[----:B------:R-:W2:Y:S01]  /*97230*/  LDL.LU R23, [R1+0x70c] ;  /* 0x00070c0001177983 */ /* 0x000ea20000300800 */
[----:B----4-:R-:W-:-:S02]  /*97240*/  IMAD.MOV.U32 R4, RZ, RZ, R0 ;  /* 0x000000ffff047224 */ /* 0x010fc400078e0000 */
[----:B------:R-:W-:Y:S01]  /*97250*/  IMAD.MOV.U32 R5, RZ, RZ, R2 ;  /* 0x000000ffff057224 */ /* 0x000fe200078e0002 */
[----:B------:R-:W4:Y:S04]  /*97260*/  LDL.LU R0, [R1+0x7564] ;  /* 0x0075640001007983 */ /* 0x000f280000300800 */
[----:B------:R-:W4:Y:S04]  /*97270*/  LDL.LU R2, [R1+0x7560] ;  /* 0x0075600001027983 */ /* 0x000f280000300800 */
[----:B------:R-:W-:Y:S04]  /*97280*/  STL.64 [R1+0x7530], R4 ;  /* 0x0075300401007387 */ /* 0x000fe80000100a00 */
[----:B--2---:R-:W-:Y:S04]  /*97290*/  STL.64 [R1+0x7510], R22 ;  /* 0x0075101601007387 */ /* 0x004fe80000100a00 */
[----:B---3--:R0:W-:Y:S04]  /*972a0*/  STL.64 [R1+0x7508], R20 ;  /* 0x0075081401007387 */ /* 0x0081e80000100a00 */
[----:B0-----:R-:W2:Y:S04]  /*972b0*/  LDL.LU R20, [R1+0x710] ;  /* 0x0007100001147983 */ /* 0x001ea80000300800 */
[----:B------:R-:W2:Y:S04]  /*972c0*/  LDL.LU R21, [R1+0x714] ;  /* 0x0007140001157983 */ /* 0x000ea80000300800 */
[----:B------:R-:W3:Y:S04]  /*972d0*/  LDL.LU R22, [R1+0x718] ;  /* 0x0007180001167983 */ /* 0x000ee80000300800 */
[----:B------:R-:W3:Y:S04]  /*972e0*/  LDL.LU R23, [R1+0x71c] ;  /* 0x00071c0001177983 */ /* 0x000ee80000300800 */
[----:B------:R-:W4:Y:S01]  /*972f0*/  LDL R4, [R1+0x120] ;  /* 0x0001200001047983 */ /* 0x000f220000100800 */
[----:B------:R-:W-:-:S05]  /*97300*/  IMAD.MOV.U32 R5, RZ, RZ, R29 ;  /* 0x000000ffff057224 */ /* 0x000fca00078e001d */
[----:B----4-:R-:W-:Y:S04]  /*97310*/  STL.64 [R1+0x7548], R4 ;  /* 0x0075480401007387 */ /* 0x010fe80000100a00 */
        /* <DEDUP_REMOVED lines=22> */
[----:B------:R-:W-:Y:S04]  /*97480*/  STL.64 [R1+0x7470], R10 ;  /* 0x0074700a01007387 */ /* 0x000fe80000100a00 */
[----:B------:R0:W-:Y:S04]  /*97490*/  STL.64 [R1+0x7468], R8 ;  /* 0x0074680801007387 */ /* 0x0001e80000100a00 */
[----:B0-----:R-:W4:Y:S04]  /*974a0*/  LDL.LU R8, [R1+0x690] ;  /* 0x0006900001087983 */ /* 0x001f280000300800 */
[----:B------:R-:W4:Y:S04]  /*974b0*/  LDL.LU R9, [R1+0x694] ;  /* 0x0006940001097983 */ /* 0x000f280000300800 */
[----:B------:R-:W2:Y:S04]  /*974c0*/  LDL.LU R10, [R1+0x698] ;  /* 0x00069800010a7983 */ /* 0x000ea80000300800 */
[----:B------:R-:W2:Y:S01]  /*974d0*/  LDL.LU R11, [R1+0x69c] ;  /* 0x00069c00010b7983 */ /* 0x000ea20000300800 */
[----:B------:R-:W-:Y:S01]  /*974e0*/  IMAD.MOV.U32 R4, RZ, RZ, R2 ;  /* 0x000000ffff047224 */ /* 0x000fe200078e0002 */
[----:B------:R-:W-:-:S02]  /*974f0*/  MOV R5, R0 ;  /* 0x0000000000057202 */ /* 0x000fc40000000f00 */
[----:B--2---:R-:W-:Y:S04]  /*97500*/  STL.64 [R1+0x7488], R10 ;  /* 0x0074880a01007387 */ /* 0x004fe80000100a00 */
[----:B----4-:R0:W-:Y:S04]  /*97510*/  STL.64 [R1+0x7480], R8 ;  /* 0x0074800801007387 */ /* 0x0101e80000100a00 */
[----:B0-----:R-:W2:Y:S04]  /*97520*/  LDL.LU R8, [R1+0x6a0] ;  /* 0x0006a00001087983 */ /* 0x001ea80000300800 */
[----:B------:R-:W2:Y:S04]  /*97530*/  LDL.LU R9, [R1+0x6a4] ;  /* 0x0006a40001097983 */ /* 0x000ea80000300800 */
[----:B------:R-:W4:Y:S04]  /*97540*/  LDL.LU R10, [R1+0x6a8] ;  /* 0x0006a800010a7983 */ /* 0x000f280000300800 */
[----:B------:R-:W4:Y:S01]  /*97550*/  LDL.LU R11, [R1+0x6ac] ;  /* 0x0006ac00010b7983 */ /* 0x000f220000300800 */
[C---:B------:R-:W-:Y:S03]  /*97560*/  HMMA.16816.F32.BF16 R4, R12.reuse, R4, R20 ;  /* 0x000000040c04723c */ /* 0x040fe60000041814 */
        /* <DEDUP_REMOVED lines=10> */
[----:B------:R-:W3:Y:S04]  /*97610*/  LDL.LU.64 R22, [R1+0x7558] ;  /* 0x0075580001167983 */ /* 0x000ee80000300a00 */
[----:B------:R-:W3:Y:S04]  /*97620*/  LDL.LU.64 R20, [R1+0x7550] ;  /* 0x0075500001147983 */ /* 0x000ee80000300a00 */
        /* <DEDUP_REMOVED lines=25> */
[----:B------:R-:W3:-:S15]  /*977c0*/  LDL.LU.64 R20, [R1+0x74f8] ;  /* 0x0074f80001147983 */ /* 0x000ede0000300a00 */
[----:B------:R-:W-:-:S06]  /*977d0*/  NOP ;  /* 0x0000000000007918 */ /* 0x000fcc0000000000 */
[----:B------:R0:W-:Y:S04]  /*977e0*/  STL.64 [R1+0x700], R4 ;  /* 0x0007000401007387 */ /* 0x0001e80000100a00 */
[----:B------:R1:W-:Y:S04]  /*977f0*/  STL.64 [R1+0x708], R6 ;  /* 0x0007080601007387 */ /* 0x0003e80000100a00 */
[----:B0-----:R-:W4:Y:S04]  /*97800*/  LDL.LU R4, [R1+0x5f0] ;  /* 0x0005f00001047983 */ /* 0x001f280000300800 */
[----:B------:R-:W4:Y:S04]  /*97810*/  LDL.LU R5, [R1+0x5f4] ;  /* 0x0005f40001057983 */ /* 0x000f280000300800 */
[----:B-1----:R-:W4:Y:S04]  /*97820*/  LDL.LU R6, [R1+0x5f8] ;  /* 0x0005f80001067983 */ /* 0x002f280000300800 */
[----:B------:R-:W4:Y:S01]  /*97830*/  LDL.LU R7, [R1+0x5fc] ;  /* 0x0005fc0001077983 */ /* 0x000f220000300800 */
        /* <DEDUP_REMOVED lines=22> */
[----:B------:R-:W2:-:S15]  /*979a0*/  LDL.LU.64 R24, [R1+0x74a8] ;  /* 0x0074a80001187983 */ /* 0x000e9e0000300a00 */
[----:B------:R-:W-:-:S06]  /*979b0*/  NOP ;  /* 0x0000000000007918 */ /* 0x000fcc0000000000 */
        /* <DEDUP_REMOVED lines=79> */
[----:B------:R-:W4:-:S15]  /*97eb0*/  LDL.LU.64 R8, [R1+0x73a8] ;  /* 0x0073a80001087983 */ /* 0x000f1e0000300a00 */
[----:B------:R-:W-:-:S02]  /*97ec0*/  NOP ;  /* 0x0000000000007918 */ /* 0x000fc40000000000 */
[----:B------:R-:W-:Y:S04]  /*97ed0*/  STL.64 [R1+0x610], R24 ;  /* 0x0006101801007387 */ /* 0x000fe80000100a00 */
[----:B------:R0:W-:Y:S04]  /*97ee0*/  STL.64 [R1+0x618], R26 ;  /* 0x0006181a01007387 */ /* 0x0001e80000100a00 */
[----:B0-----:R-:W3:Y:S04]  /*97ef0*/  LDL.LU.64 R26, [R1+0x73a0] ;  /* 0x0073a000011a7983 */ /* 0x001ee80000300a00 */
[----:B------:R-:W2:Y:S01]  /*97f00*/  LDL.LU.64 R24, [R1+0x7398] ;  /* 0x0073980001187983 */ /* 0x000ea20000300a00 */
[----:B------:R-:W0:Y:S01]  /*97f10*/  S2R R29, SR_TID.X ;  /* 0x00000000001d7919 */ /* 0x000e220000002100 */
[C---:B----4-:R-:W-:Y:S06]  /*97f20*/  HMMA.16816.F32.BF16 R4, R12.reuse, R8, R4 ;  /* 0x000000080c04723c */ /* 0x050fec0000041804 */
[----:B--2---:R-:W-:Y:S01]  /*97f30*/  HMMA.16816.F32.BF16 R16, R12, R24, R16 ;  /* 0x000000180c10723c */ /* 0x004fe20000041810 */
[----:B---3--:R-:W-:Y:S05]  /*97f40*/  STL.64 [R1+0x7220], R26 ;  /* 0x0072201a01007387 */ /* 0x008fea0000100a00 */
[----:B------:R1:W-:-:S15]  /*97f50*/  STL.64 [R1+0x7218], R24 ;  /* 0x0072181801007387 */ /* 0x0003de0000100a00 */
[----:B------:R-:W-:-:S02]  /*97f60*/  NOP ;  /* 0x0000000000007918 */ /* 0x000fc40000000000 */
[----:B------:R-:W-:Y:S04]  /*97f70*/  STL.64 [R1+0x600], R16 ;  /* 0x0006001001007387 */ /* 0x000fe80000100a00 */
[----:B------:R-:W-:Y:S04]  /*97f80*/  STL.64 [R1+0x608], R18 ;  /* 0x0006081201007387 */ /* 0x000fe80000100a00 */
[----:B-1----:R-:W2:Y:S04]  /*97f90*/  LDL.LU R24, [R1+0x5e0] ;  /* 0x0005e00001187983 */ /* 0x002ea80000300800 */
[----:B------:R-:W2:Y:S04]  /*97fa0*/  LDL.LU R25, [R1+0x5e4] ;  /* 0x0005e40001197983 */ /* 0x000ea80000300800 */
[----:B------:R-:W2:Y:S04]  /*97fb0*/  LDL.LU R26, [R1+0x5e8] ;  /* 0x0005e800011a7983 */ /* 0x000ea80000300800 */
[----:B------:R-:W2:Y:S04]  /*97fc0*/  LDL.LU R27, [R1+0x5ec] ;  /* 0x0005ec00011b7983 */ /* 0x000ea80000300800 */
[----:B------:R1:W-:Y:S04]  /*97fd0*/  STL.64 [R1+0x5f0], R4 ;  /* 0x0005f00401007387 */ /* 0x0003e80000100a00 */
[----:B------:R-:W-:Y:S04]  /*97fe0*/  STL.64 [R1+0x5f8], R6 ;  /* 0x0005f80601007387 */ /* 0x000fe80000100a00 */
[----:B-1----:R-:W3:Y:S01]  /*97ff0*/  LDL.LU.64 R4, [R1+0x7390] ;  /* 0x0073900001047983 */ /* 0x002ee20000300a00 */
[----:B0-----:R-:W-:-:S05]  /*98000*/  LOP3.LUT R19, R29, 0x7, RZ, 0xc0, !PT ;  /* 0x000000071d137812 */ /* 0x001fca00078ec0ff */
[----:B------:R-:W-:Y:S02]  /*98010*/  IMAD R18, R19, 0x90, RZ ;  /* 0x0000009013127824 */ /* 0x000fe400078e02ff */
[C---:B------:R-:W-:Y:S02]  /*98020*/  IMAD.SHL.U32 R19, R29.reuse, 0x40, RZ ;  /* 0x000000401d137824 */ /* 0x040fe400078e00ff */
[----:B------:R-:W-:-:S05]  /*98030*/  IMAD.SHL.U32 R29, R29, 0x2, RZ ;  /* 0x000000021d1d7824 */ /* 0x000fca00078e00ff */
[----:B------:R-:W-:-:S04]  /*98040*/  LOP3.LUT R29, R18, 0x10, R29, 0x78, !PT ;  /* 0x00000010121d7812 */ /* 0x000fc800078e781d */
[----:B------:R-:W-:-:S04]  /*98050*/  LOP3.LUT R29, R29, 0x400, R19, 0xf8, !PT ;  /* 0x000004001d1d7812 */ /* 0x000fc800078ef813 */
[----:B------:R-:W-:-:S05]  /*98060*/  LOP3.LUT R29, R29, 0x60, RZ, 0x3c, !PT ;  /* 0x000000601d1d7812 */ /* 0x000fca00078e3cff */
[----:B------:R-:W0:Y:S04]  /*98070*/  LDSM.16.MT88.4 R16, [R29+UR4+0x21000] ;  /* 0x021000041d10783b */ /* 0x000e280008004200 */
[----:B------:R-:W-:Y:S04]  /*98080*/  STL.64 [R1+0x7230], R10 ;  /* 0x0072300a01007387 */ /* 0x000fe80000100a00 */
[----:B------:R1:W-:Y:S04]  /*98090*/  STL.64 [R1+0x7228], R8 ;  /* 0x0072280801007387 */ /* 0x0003e80000100a00 */
[----:B-1----:R-:W4:Y:S04]  /*980a0*/  LDL R8, [R1+0x1e0] ;  /* 0x0001e00001087983 */ /* 0x002f280000100800 */
[----:B------:R-:W4:Y:S04]  /*980b0*/  LDL R9, [R1+0x1e4] ;  /* 0x0001e40001097983 */ /* 0x000f280000100800 */
[----:B0-----:R-:W-:Y:S04]  /*980c0*/  STL.64 [R1+0x71d0], R18 ;  /* 0x0071d01201007387 */ /* 0x001fe80000100a00 */
[----:B------:R-:W-:Y:S01]  /*980d0*/  STL.64 [R1+0x71c8], R16 ;  /* 0x0071c81001007387 */ /* 0x000fe20000100a00 */
[----:B---3--:R-:W-:-:S15]  /*980e0*/  HMMA.16816.F32.BF16 R20, R12, R4, R20 ;  /* 0x000000040c14723c */ /* 0x008fde0000041814 */
[----:B------:R-:W-:-:S08]  /*980f0*/  NOP ;  /* 0x0000000000007918 */ /* 0x000fd00000000000 */
[----:B------:R-:W-:Y:S04]  /*98100*/  STL.64 [R1+0x9b0], R20 ;  /* 0x0009b01401007387 */ /* 0x000fe80000100a00 */
[----:B------:R0:W-:Y:S04]  /*98110*/  STL.64 [R1+0x9b8], R22 ;  /* 0x0009b81601007387 */ /* 0x0001e80000100a00 */
[----:B0-----:R-:W3:Y:S04]  /*98120*/  LDL.LU.64 R22, [R1+0x7388] ;  /* 0x0073880001167983 */ /* 0x001ee80000300a00 */
[----:B------:R-:W3:Y:S04]  /*98130*/  LDL.LU.64 R20, [R1+0x7380] ;  /* 0x0073800001147983 */ /* 0x000ee80000300a00 */
[----:B------:R-:W-:Y:S04]  /*98140*/  STL [R1+0x7244], R5 ;  /* 0x0072440501007387 */ /* 0x000fe80000100800 */
[----:B------:R0:W-:Y:S04]  /*98150*/  STL [R1+0x7368], R4 ;  /* 0x0073680401007387 */ /* 0x0001e80000100800 */
[----:B0-----:R-:W4:Y:S04]  /*98160*/  LDL.LU R4, [R1+0x9a0] ;  /* 0x0009a00001047983 */ /* 0x001f280000300800 */
[----:B------:R-:W4:Y:S04]  /*98170*/  LDL.LU R5, [R1+0x9a4] ;  /* 0x0009a40001057983 */ /* 0x000f280000300800 */
[----:B------:R-:W4:Y:S04]  /*98180*/  LDL.LU R6, [R1+0x9a8] ;  /* 0x0009a80001067983 */ /* 0x000f280000300800 */
[----:B------:R-:W4:Y:S01]  /*98190*/  LDL.LU R7, [R1+0x9ac] ;  /* 0x0009ac0001077983 */ /* 0x000f220000300800 */
[----:B------:R-:W-:-:S02]  /*981a0*/  IMAD.MOV.U32 R16, RZ, RZ, R28 ;  /* 0x000000ffff107224 */ /* 0x000fc400078e001c */
[----:B------:R-:W-:Y:S01]  /*981b0*/  IMAD.MOV.U32 R17, RZ, RZ, R3 ;  /* 0x000000ffff117224 */ /* 0x000fe200078e0003 */
[C---:B----4-:R-:W-:Y:S06]  /*981c0*/  HMMA.16816.F32.BF16 R4, R12.reuse, R8, R4 ;  /* 0x000000080c04723c */ /* 0x050fec0000041804 */
[----:B--2---:R-:W-:Y:S01]  /*981d0*/  HMMA.16816.F32.BF16 R12, R12, R16, R24 ;  /* 0x000000100c0c723c */ /* 0x004fe20000041818 */
[----:B------:R-:W2:-:S15]  /*981e0*/  LDL.LU R8, [R1+0x5c0] ;  /* 0x0005c00001087983 */ /* 0x000e9e0000300800 */
[----:B------:R-:W-:-:S01]  /*981f0*/  NOP ;  /* 0x0000000000007918 */ /* 0x000fc20000000000 */
[----:B------:R0:W-:Y:S04]  /*98200*/  STL.64 [R1+0x9a0], R4 ;  /* 0x0009a00401007387 */ /* 0x0001e80000100a00 */
[----:B------:R1:W-:Y:S04]  /*98210*/  STL.64 [R1+0x9a8], R6 ;  /* 0x0009a80601007387 */ /* 0x0003e80000100a00 */
[----:B------:R-:W2:Y:S04]  /*98220*/  LDL.LU R9, [R1+0x5c4] ;  /* 0x0005c40001097983 */ /* 0x000ea80000300800 */
[----:B------:R-:W2:Y:S04]  /*98230*/  LDL.LU R10, [R1+0x5c8] ;  /* 0x0005c800010a7983 */ /* 0x000ea80000300800 */
[----:B------:R-:W2:Y:S04]  /*98240*/  LDL.LU R11, [R1+0x5cc] ;  /* 0x0005cc00010b7983 */ /* 0x000ea80000300800 */
[----:B0-----:R-:W4:Y:S04]  /*98250*/  LDL.LU R4, [R1+0x5b0] ;  /* 0x0005b00001047983 */ /* 0x001f280000300800 */
[----:B------:R-:W-:Y:S04]  /*98260*/  STL.64 [R1+0x5e0], R12 ;  /* 0x0005e00c01007387 */ /* 0x000fe80000100a00 */
[----:B------:R-:W-:Y:S04]  /*98270*/  STL.64 [R1+0x5e8], R14 ;  /* 0x0005e80e01007387 */ /* 0x000fe80000100a00 */
[----:B------:R-:W4:Y:S04]  /*98280*/  LDL.LU R5, [R1+0x5b4] ;  /* 0x0005b40001057983 */ /* 0x000f280000300800 */
[----:B-1----:R-:W3:Y:S04]  /*98290*/  LDL.LU R6, [R1+0x5b8] ;  /* 0x0005b80001067983 */ /* 0x002ee80000300800 */
[----:B------:R-:W3:Y:S04]  /*982a0*/  LDL.LU R7, [R1+0x5bc] ;  /* 0x0005bc0001077983 */ /* 0x000ee80000300800 */
[----:B---3--:R-:W-:Y:S04]  /*982b0*/  STL.64 [R1+0x7378], R6 ;  /* 0x0073780601007387 */ /* 0x008fe80000100a00 */
[----:B----4-:R0:W-:Y:S04]  /*982c0*/  STL.64 [R1+0x7370], R4 ;  /* 0x0073700401007387 */ /* 0x0101e80000100a00 */
[----:B0-----:R-:W2:Y:S04]  /*982d0*/  LDL.LU.64 R4, [R1+0x190] ;  /* 0x0001900001047983 */ /* 0x001ea80000300a00 */
[----:B------:R-:W3:Y:S01]  /*982e0*/  LDL.64 R24, [R1+0x170] ;  /* 0x0001700001187983 */ /* 0x000ee20000100a00 */
[----:B------:R-:W-:-:S02]  /*982f0*/  IMAD.MOV.U32 R12, RZ, RZ, R2 ;  /* 0x000000ffff0c7224 */ /* 0x000fc400078e0002 */
[----:B------:R-:W-:Y:S01]  /*98300*/  IMAD.MOV.U32 R13, RZ, RZ, R0 ;  /* 0x000000ffff0d7224 */ /* 0x000fe200078e0000 */
[----:B---3--:R0:W-:Y:S04]  /*98310*/  STL.64 [R1+0x7360], R24 ;  /* 0x0073601801007387 */ /* 0x0081e80000100a00 */
[----:B0-----:R-:W3:Y:S04]  /*98320*/  LDL.LU.64 R24, [R1+0x180] ;  /* 0x0001800001187983 */ /* 0x001ee80000300a00 */
[----:B------:R0:W-:Y:S04]  /*98330*/  STL.64 [R1+0x71e0], R16 ;  /* 0x0071e01001007387 */ /* 0x0001e80000100a00 */
[----:B0-----:R-:W4:Y:S04]  /*98340*/  LDL.LU R16, [R1+0x5d0] ;  /* 0x0005d00001107983 */ /* 0x001f280000300800 */
[----:B------:R-:W4:Y:S04]  /*98350*/  LDL.LU R17, [R1+0x5d4] ;  /* 0x0005d40001117983 */ /* 0x000f280000300800 */
[----:B------:R-:W4:Y:S04]  /*98360*/  LDL.LU R18, [R1+0x5d8] ;  /* 0x0005d80001127983 */ /* 0x000f280000300800 */
[----:B------:R-:W4:Y:S04]  /*98370*/  LDL.LU R19, [R1+0x5dc] ;  /* 0x0005dc0001137983 */ /* 0x000f280000300800 */
[----:B------:R0:W-:Y:S04]  /*98380*/  STL.64 [R1+0x7310], R12 ;  /* 0x0073100c01007387 */ /* 0x0001e80000100a00 */
[----:B0-----:R-:W4:Y:S02]  /*98390*/  LDL.LU.64 R12, [R1+0x1a0] ;  /* 0x0001a000010c7983 */ /* 0x001f240000300a00 */
[----:B----4-:R-:W-:-:S15]  /*983a0*/  HMMA.16816.F32.BF16 R16, R20, R12, R16 ;  /* 0x0000000c1410723c */ /* 0x010fde0000041810 */
[----:B------:R-:W-:-:S08]  /*983b0*/  NOP ;  /* 0x0000000000007918 */ /* 0x000fd00000000000 */
[----:B------:R0:W-:Y:S04]  /*983c0*/  STL.64 [R1+0x5d0], R16 ;  /* 0x0005d01001007387 */ /* 0x0001e80000100a00 */
[----:B------:R-:W-:Y:S01]  /*983d0*/  STL.64 [R1+0x5d8], R18 ;  /* 0x0005d81201007387 */ /* 0x000fe20000100a00 */
[----:B0-----:R-:W-:Y:S02]  /*983e0*/  IMAD.MOV.U32 R17, RZ, RZ, R12 ;  /* 0x000000ffff117224 */ /* 0x001fe400078e000c */
[----:B------:R-:W-:-:S05]  /*983f0*/  IMAD.MOV.U32 R16, RZ, RZ, R13 ;  /* 0x000000ffff107224 */ /* 0x000fca00078e000d */
[----:B------:R0:W-:Y:S04]  /*98400*/  STL.64 [R1+0x7358], R16 ;  /* 0x0073581001007387 */ /* 0x0001e80000100a00 */
[----:B0-----:R-:W4:Y:S04]  /*98410*/  LDL.LU R16, [R1+0x590] ;  /* 0x0005900001107983 */ /* 0x001f280000300800 */
[----:B------:R-:W4:Y:S04]  /*98420*/  LDL.LU R17, [R1+0x594] ;  /* 0x0005940001117983 */ /* 0x000f280000300800 */
[----:B------:R-:W4:Y:S04]  /*98430*/  LDL.LU R18, [R1+0x598] ;  /* 0x0005980001127983 */ /* 0x000f280000300800 */
[----:B------:R-:W4:Y:S04]  /*98440*/  LDL.LU R19, [R1+0x59c] ;  /* 0x00059c0001137983 */ /* 0x000f280000300800 */
[----:B------:R-:W2:Y:S04]  /*98450*/  LDL.LU.64 R12, [R1+0x130] ;  /* 0x00013000010c7983 */ /* 0x000ea80000300a00 */
[----:B--2---:R0:W-:Y:S04]  /*98460*/  STL.64 [R1+0x7328], R12 ;  /* 0x0073280c01007387 */ /* 0x0041e80000100a00 */
[----:B0-----:R-:W2:Y:S01]  /*98470*/  LDL.LU.64 R12, [R1+0x140] ;  /* 0x00014000010c7983 */ /* 0x001ea20000300a00 */
[----:B------:R-:W-:Y:S03]  /*98480*/  HMMA.16816.F32.BF16 R8, R20, R4, R8 ;  /* 0x000000041408723c */ /* 0x000fe60000041808 */
[----:B--2---:R0:W-:Y:S04]  /*98490*/  STL.64 [R1+0x7340], R12 ;  /* 0x0073400c01007387 */ /* 0x0041e80000100a00 */
[----:B0-----:R-:W2:Y:S04]  /*984a0*/  LDL.LU.64 R12, [R1+0x150] ;  /* 0x00015000010c7983 */ /* 0x001ea80000300a00 */
[----:B--2---:R0:W-:Y:S04]  /*984b0*/  STL.64 [R1+0x7350], R12 ;  /* 0x0073500c01007387 */ /* 0x0041e80000100a00 */
[----:B0-----:R-:W4:Y:S08]  /*984c0*/  LDL.LU.64 R12, [R1+0x160] ;  /* 0x00016000010c7983 */ /* 0x001f300000300a00 */
[----:B------:R-:W-:Y:S04]  /*984d0*/  STL.64 [R1+0x5c0], R8 ;  /* 0x0005c00801007387 */ /* 0x000fe80000100a00 */
[----:B------:R0:W-:Y:S04]  /*984e0*/  STL.64 [R1+0x5c8], R10 ;  /* 0x0005c80a01007387 */ /* 0x0001e80000100a00 */
[----:B------:R-:W2:Y:S01]  /*984f0*/  LDL.LU.64 R6, [R1+0x7378] ;  /* 0x0073780001067983 */ /* 0x000ea20000300a00 */
[----:B0-----:R-:W-:-:S02]  /*98500*/  IMAD.MOV.U32 R11, RZ, RZ, R4 ;  /* 0x000000ffff0b7224 */ /* 0x001fc400078e0004 */
[----:B------:R-:W-:Y:S02]  /*98510*/  IMAD.MOV.U32 R10, RZ, RZ, R5 ;  /* 0x000000ffff0a7224 */ /* 0x000fe400078e0005 */
[----:B------:R-:W2:Y:S04]  /*98520*/  LDL.LU.64 R4, [R1+0x7370] ;  /* 0x0073700001047983 */ /* 0x000ea80000300a00 */
[----:B------:R0:W-:Y:S04]  /*98530*/  STL.64 [R1+0x7268], R10 ;  /* 0x0072680a01007387 */ /* 0x0001e80000100a00 */
[----:B------:R-:W4:Y:S04]  /*98540*/  LDL.LU R8, [R1+0x5a0] ;  /* 0x0005a00001087983 */ /* 0x000f280000300800 */
[----:B------:R-:W4:Y:S01]  /*98550*/  LDL.LU R9, [R1+0x5a4] ;  /* 0x0005a40001097983 */ /* 0x000f220000300800 */
[----:B---3--:R-:W-:-:S03]  /*98560*/  IMAD.MOV.U32 R28, RZ, RZ, R25 ;  /* 0x000000ffff1c7224 */ /* 0x008fc600078e0019 */
[----:B0-----:R-:W4:Y:S04]  /*98570*/  LDL.LU R10, [R1+0x5a8] ;  /* 0x0005a800010a7983 */ /* 0x001f280000300800 */
[----:B------:R-:W4:Y:S01]  /*98580*/  LDL.LU R11, [R1+0x5ac] ;  /* 0x0005ac00010b7983 */ /* 0x000f220000300800 */
[----:B--2---:R-:W-:-:S15]  /*98590*/  HMMA.16816.F32.BF16 R4, R20, R24, R4 ;  /* 0x000000181404723c */ /* 0x004fde0000041804 */
[----:B------:R-:W-:-:S08]  /*985a0*/  NOP ;  /* 0x0000000000007918 */ /* 0x000fd00000000000 */
[----:B------:R0:W-:Y:S04]  /*985b0*/  STL.64 [R1+0x5b0], R4 ;  /* 0x0005b00401007387 */ /* 0x0001e80000100a00 */
[----:B------:R-:W-:Y:S04]  /*985c0*/  STL.64 [R1+0x5b8], R6 ;  /* 0x0005b80601007387 */ /* 0x000fe80000100a00 */
[----:B0-----:R-:W2:Y:S01]  /*985d0*/  LDL.LU R4, [R1+0x7368] ;  /* 0x0073680001047983 */ /* 0x001ea20000300800 */
[----:B------:R-:W-:-:S03]  /*985e0*/  IMAD.MOV.U32 R5, RZ, RZ, R24 ;  /* 0x000000ffff057224 */ /* 0x000fc600078e0018 */
[----:B------:R-:W4:Y:S02]  /*985f0*/  LDL.LU.64 R24, [R1+0x7360] ;  /* 0x0073600001187983 */ /* 0x000f240000300a00 */
[C---:B----4-:R-:W-:Y:S02]  /*98600*/  HMMA.16816.F32.BF16 R8, R20.reuse, R24, R8 ;  /* 0x000000181408723c */ /* 0x050fe40000041808 */
[----:B--2---:R0:W-:Y:S04]  /*98610*/  STL.64 [R1+0x7348], R4 ;  /* 0x0073480401007387 */ /* 0x0041e80000100a00 */
[----:B0-----:R-:W2:Y:S04]  /*98620*/  LDL.LU R4, [R1+0x580] ;  /* 0x0005800001047983 */ /* 0x001ea80000300800 */
[----:B------:R-:W2:Y:S04]  /*98630*/  LDL.LU R5, [R1+0x584] ;  /* 0x0005840001057983 */ /* 0x000ea80000300800 */
[----:B------:R-:W2:Y:S04]  /*98640*/  LDL.LU R6, [R1+0x588] ;  /* 0x0005880001067983 */ /* 0x000ea80000300800 */
[----:B------:R-:W2:Y:S05]  /*98650*/  LDL.LU R7, [R1+0x58c] ;  /* 0x00058c0001077983 */ /* 0x000eaa0000300800 */
[----:B------:R0:W-:Y:S04]  /*98660*/  STL.64 [R1+0x5a0], R8 ;  /* 0x0005a00801007387 */ /* 0x0001e80000100a00 */
[----:B------:R1:W-:Y:S04]  /*98670*/  STL.64 [R1+0x5a8], R10 ;  /* 0x0005a80a01007387 */ /* 0x0003e80000100a00 */
[----:B0-----:R-:W3:Y:S04]  /*98680*/  LDL.LU R8, [R1+0x540] ;  /* 0x0005400001087983 */ /* 0x001ee80000300800 */
[----:B------:R-:W3:Y:S04]  /*98690*/  LDL.LU R9, [R1+0x544] ;  /* 0x0005440001097983 */ /* 0x000ee80000300800 */
[----:B-1----:R-:W4:Y:S04]  /*986a0*/  LDL.LU R10, [R1+0x548] ;  /* 0x00054800010a7983 */ /* 0x002f280000300800 */
[----:B------:R-:W4:Y:S01]  /*986b0*/  LDL.LU R11, [R1+0x54c] ;  /* 0x00054c00010b7983 */ /* 0x000f220000300800 */
[----:B------:R-:W-:Y:S03]  /*986c0*/  HMMA.16816.F32.BF16 R16, R20, R12, R16 ;  /* 0x0000000c1410723c */ /* 0x000fe60000041810 */
[----:B----4-:R-:W-:Y:S04]  /*986d0*/  STL.64 [R1+0x7320], R10 ;  /* 0x0073200a01007387 */ /* 0x010fe80000100a00 */
[----:B---3--:R0:W-:Y:S04]  /*986e0*/  STL.64 [R1+0x7318], R8 ;  /* 0x0073180801007387 */ /* 0x0081e80000100a00 */
[----:B0-----:R-:W3:Y:S04]  /*986f0*/  LDL.LU R8, [R1+0x560] ;  /* 0x0005600001087983 */ /* 0x001ee80000300800 */
[----:B------:R-:W3:Y:S04]  /*98700*/  LDL.LU R9, [R1+0x564] ;  /* 0x0005640001097983 */ /* 0x000ee80000300800 */
[----:B------:R-:W4:Y:S04]  /*98710*/  LDL.LU R10, [R1+0x568] ;  /* 0x00056800010a7983 */ /* 0x000f280000300800 */
[----:B------:R-:W4:Y:S01]  /*98720*/  LDL.LU R11, [R1+0x56c] ;  /* 0x00056c00010b7983 */ /* 0x000f220000300800 */
[----:B------:R-:W-:-:S02]  /*98730*/  IMAD.MOV.U32 R29, RZ, RZ, R25 ;  /* 0x000000ffff1d7224 */ /* 0x000fc400078e0019 */
[----:B------:R-:W-:Y:S01]  /*98740*/  IMAD.MOV.U32 R0, RZ, RZ, R13 ;  /* 0x000000ffff007224 */ /* 0x000fe200078e000d */
[----:B----4-:R-:W-:Y:S04]  /*98750*/  STL.64 [R1+0x7338], R10 ;  /* 0x0073380a01007387 */ /* 0x010fe80000100a00 */
[----:B---3--:R0:W-:Y:S04]  /*98760*/  STL.64 [R1+0x7330], R8 ;  /* 0x0073300801007387 */ /* 0x0081e80000100a00 */
[----:B0-----:R-:W3:Y:S04]  /*98770*/  LDL.LU R8, [R1+0x570] ;  /* 0x0005700001087983 */ /* 0x001ee80000300800 */
[----:B------:R-:W3:Y:S04]  /*98780*/  LDL.LU R9, [R1+0x574] ;  /* 0x0005740001097983 */ /* 0x000ee80000300800 */
[----:B------:R-:W3:Y:S04]  /*98790*/  LDL.LU R10, [R1+0x578] ;  /* 0x00057800010a7983 */ /* 0x000ee80000300800 */
[----:B------:R-:W3:Y:S04]  /*987a0*/  LDL.LU R11, [R1+0x57c] ;  /* 0x00057c00010b7983 */ /* 0x000ee80000300800 */
[----:B------:R-:W4:Y:S04]  /*987b0*/  LDL.LU.64 R24, [R1+0x110] ;  /* 0x0001100001187983 */ /* 0x000f280000300a00 */
[----:B------:R0:W-:Y:S04]  /*987c0*/  STL.64 [R1+0x590], R16 ;  /* 0x0005901001007387 */ /* 0x0001e80000100a00 */
[----:B------:R1:W-:Y:S04]  /*987d0*/  STL.64 [R1+0x598], R18 ;  /* 0x0005981201007387 */ /* 0x0003e80000100a00 */
[----:B0-----:R-:W3:Y:S01]  /*987e0*/  LDL.LU.64 R16, [R1+0x7358] ;  /* 0x0073580001107983 */ /* 0x001ee20000300a00 */
[----:B-1----:R-:W-:-:S03]  /*987f0*/  IMAD.MOV.U32 R18, RZ, RZ, R12 ;  /* 0x000000ffff127224 */ /* 0x002fc600078e000c */
[----:B------:R-:W2:Y:S04]  /*98800*/  LDL.LU.64 R12, [R1+0x7350] ;  /* 0x00735000010c7983 */ /* 0x000ea80000300a00 */
[----:B------:R-:W-:Y:S01]  /*98810*/  STL [R1+0x7240], R18 ;  /* 0x0072401201007387 */ /* 0x000fe20000100800 */
[----:B--2---:R-:W-:Y:S03]  /*98820*/  HMMA.16816.F32.BF16 R4, R20, R12, R4 ;  /* 0x0000000c1404723c */ /* 0x004fe60000041804 */
[----:B---3--:R0:W-:Y:S04]  /*98830*/  STL.64 [R1+0x7238], R16 ;  /* 0x0072381001007387 */ /* 0x0081e80000100a00 */
[----:B0-----:R-:W2:-:S15]  /*98840*/  LDL.LU.64 R16, [R1+0x120] ;  /* 0x0001200001107983 */ /* 0x001e9e0000300a00 */
[----:B------:R-:W-:-:S01]  /*98850*/  NOP ;  /* 0x0000000000007918 */ /* 0x000fc20000000000 */
[----:B------:R0:W-:Y:S04]  /*98860*/  STL.64 [R1+0x580], R4 ;  /* 0x0005800401007387 */ /* 0x0001e80000100a00 */
[----:B------:R1:W-:Y:S04]  /*98870*/  STL.64 [R1+0x588], R6 ;  /* 0x0005880601007387 */ /* 0x0003e80000100a00 */
[----:B0-----:R-:W3:Y:S01]  /*98880*/  LDL.LU.64 R4, [R1+0x7348] ;  /* 0x0073480001047983 */ /* 0x001ee20000300a00 */
[----:B-1----:R-:W-:Y:S02]  /*98890*/  IMAD.MOV.U32 R7, RZ, RZ, R12 ;  /* 0x000000ffff077224 */ /* 0x002fe400078e000c */
[----:B------:R-:W-:-:S02]  /*988a0*/  IMAD.MOV.U32 R6, RZ, RZ, R13 ;  /* 0x000000ffff067224 */ /* 0x000fc400078e000d */
[----:B------:R-:W4:Y:S04]  /*988b0*/  LDL.LU.64 R12, [R1+0x7340] ;  /* 0x00734000010c7983 */ /* 0x000f280000300a00 */
[----:B------:R-:W-:Y:S04]  /*988c0*/  STL [R1+0x70e4], R6 ;  /* 0x0070e40601007387 */ /* 0x000fe80000100800 */
[----:B------:R-:W-:Y:S01]  /*988d0*/  STL [R1+0x70e0], R7 ;  /* 0x0070e00701007387 */ /* 0x000fe20000100800 */
[----:B----4-:R-:W-:Y:S06]  /*988e0*/  HMMA.16816.F32.BF16 R8, R20, R12, R8 ;  /* 0x0000000c1408723c */ /* 0x010fec0000041808 */
[----:B------:R-:W-:-:S02]  /*988f0*/  IMAD.MOV.U32 R2, RZ, RZ, R12 ;  /* 0x000000ffff027224 */ /* 0x000fc400078e000c */
[----:B------:R-:W-:-:S15]  /*98900*/  IMAD.MOV.U32 R3, RZ, RZ, R13 ;  /* 0x000000ffff037224 */ /* 0x000fde00078e000d */
[----:B------:R-:W-:Y:S04]  /*98910*/  STL.64 [R1+0x570], R8 ;  /* 0x0005700801007387 */ /* 0x000fe80000100a00 */
[----:B------:R0:W-:Y:S04]  /*98920*/  STL.64 [R1+0x578], R10 ;  /* 0x0005780a01007387 */ /* 0x0001e80000100a00 */
[----:B0-----:R-:W4:Y:S04]  /*98930*/  LDL.LU.64 R10, [R1+0x7338] ;  /* 0x00733800010a7983 */ /* 0x001f280000300a00 */
[----:B------:R-:W4:Y:S04]  /*98940*/  LDL.LU.64 R8, [R1+0x7330] ;  /* 0x0073300001087983 */ /* 0x000f280000300a00 */
        /* <DEDUP_REMOVED lines=12> */
[----:B------:R-:W-:Y:S04]  /*98a10*/  STL [R1+0x70f0], R6 ;  /* 0x0070f00601007387 */ /* 0x000fe80000100800 */
[----:B---3--:R0:W-:Y:S04]  /*98a20*/  STL.64 [R1+0x7308], R4 ;  /* 0x0073080401007387 */ /* 0x0081e80000100a00 */
[----:B0-----:R-:W3:Y:S04]  /*98a30*/  LDL.LU R4, [R1+0x550] ;  /* 0x0005500001047983 */ /* 0x001ee80000300800 */
[----:B------:R-:W3:Y:S04]  /*98a40*/  LDL.LU R5, [R1+0x554] ;  /* 0x0005540001057983 */ /* 0x000ee80000300800 */
[----:B------:R-:W3:Y:S04]  /*98a50*/  LDL.LU R6, [R1+0x558] ;  /* 0x0005580001067983 */ /* 0x000ee80000300800 */
[----:B------:R-:W3:Y:S01]  /*98a60*/  LDL.LU R7, [R1+0x55c] ;  /* 0x00055c0001077983 */ /* 0x000ee20000300800 */
[----:B--2---:R-:W-:-:S02]  /*98a70*/  IMAD.MOV.U32 R2, RZ, RZ, R17 ;  /* 0x000000ffff027224 */ /* 0x004fc400078e0011 */
[----:B------:R-:W-:Y:S01]  /*98a80*/  IMAD.MOV.U32 R3, RZ, RZ, R16 ;  /* 0x000000ffff037224 */ /* 0x000fe200078e0010 */
[C---:B----4-:R-:W-:Y:S06]  /*98a90*/  HMMA.16816.F32.BF16 R8, R20.reuse, R24, R8 ;  /* 0x000000181408723c */ /* 0x050fec0000041808 */
[----:B---3--:R-:W-:-:S15]  /*98aa0*/  HMMA.16816.F32.BF16 R4, R20, R16, R4 ;  /* 0x000000101404723c */ /* 0x008fde0000041804 */
[----:B------:R-:W-:-:S08]  /*98ab0*/  NOP ;  /* 0x0000000000007918 */ /* 0x000fd00000000000 */
[----:B------:R0:W-:Y:S04]  /*98ac0*/  STL.64 [R1+0x550], R4 ;  /* 0x0005500401007387 */ /* 0x0001e80000100a00 */
[----:B------:R1:W-:Y:S04]  /*98ad0*/  STL.64 [R1+0x558], R6 ;  /* 0x0005580601007387 */ /* 0x0003e80000100a00 */
[----:B0-----:R-:W2:Y:S04]  /*98ae0*/  LDL.LU R4, [R1+0x530] ;  /* 0x0005300001047983 */ /* 0x001ea80000300800 */
[----:B------:R-:W2:Y:S04]  /*98af0*/  LDL.LU R5, [R1+0x534] ;  /* 0x0005340001057983 */ /* 0x000ea80000300800 */
[----:B-1----:R-:W2:Y:S04]  /*98b00*/  LDL.LU R6, [R1+0x538] ;  /* 0x0005380001067983 */ /* 0x002ea80000300800 */
[----:B------:R-:W2:Y:S04]  /*98b10*/  LDL.LU R7, [R1+0x53c] ;  /* 0x00053c0001077983 */ /* 0x000ea80000300800 */
[----:B------:R-:W-:Y:S04]  /*98b20*/  STL [R1+0x70fc], R2 ;  /* 0x0070fc0201007387 */ /* 0x000fe80000100800 */
[----:B------:R-:W-:Y:S04]  /*98b30*/  STL [R1+0x70f8], R3 ;  /* 0x0070f80301007387 */ /* 0x000fe80000100800 */
[----:B------:R-:W-:Y:S04]  /*98b40*/  STL.64 [R1+0x540], R8 ;  /* 0x0005400801007387 */ /* 0x000fe80000100a00 */
[----:B------:R-:W-:Y:S04]  /*98b50*/  STL.64 [R1+0x548], R10 ;  /* 0x0005480a01007387 */ /* 0x000fe80000100a00 */
[----:B------:R-:W3:Y:S04]  /*98b60*/  LDL.LU R16, [R1+0x500] ;  /* 0x0005000001107983 */ /* 0x000ee80000300800 */
[----:B------:R-:W3:Y:S04]  /*98b70*/  LDL.LU R17, [R1+0x504] ;  /* 0x0005040001117983 */ /* 0x000ee80000300800 */
[----:B------:R-:W4:Y:S04]  /*98b80*/  LDL.LU R18, [R1+0x508] ;  /* 0x0005080001127983 */ /* 0x000f280000300800 */
[----:B------:R-:W4:Y:S04]  /*98b90*/  LDL.LU R19, [R1+0x50c] ;  /* 0x00050c0001137983 */ /* 0x000f280000300800 */
[----:B----4-:R-:W-:Y:S04]  /*98ba0*/  STL.64 [R1+0x72d8], R18 ;  /* 0x0072d81201007387 */ /* 0x010fe80000100a00 */
[----:B---3--:R0:W-:Y:S04]  /*98bb0*/  STL.64 [R1+0x72d0], R16 ;  /* 0x0072d01001007387 */ /* 0x0081e80000100a00 */
[----:B0-----:R-:W3:Y:S04]  /*98bc0*/  LDL.LU.64 R16, [R1+0xe0] ;  /* 0x0000e00001107983 */ /* 0x001ee80000300a00 */
[----:B---3--:R0:W-:Y:S04]  /*98bd0*/  STL.64 [R1+0x72e8], R16 ;  /* 0x0072e81001007387 */ /* 0x0081e80000100a00 */
[----:B0-----:R-:W3:Y:S01]  /*98be0*/  LDL.LU.64 R16, [R1+0xf0] ;  /* 0x0000f00001107983 */ /* 0x001ee20000300a00 */
[----:B------:R-:W-:-:S02]  /*98bf0*/  IMAD.MOV.U32 R15, RZ, RZ, R24 ;  /* 0x000000ffff0f7224 */ /* 0x000fc400078e0018 */
[----:B------:R-:W-:Y:S01]  /*98c00*/  IMAD.MOV.U32 R14, RZ, RZ, R25 ;  /* 0x000000ffff0e7224 */ /* 0x000fe200078e0019 */
[----:B---3--:R0:W-:Y:S04]  /*98c10*/  STL.64 [R1+0x7300], R16 ;  /* 0x0073001001007387 */ /* 0x0081e80000100a00 */
[----:B0-----:R-:W2:Y:S04]  /*98c20*/  LDL.LU.64 R16, [R1+0x100] ;  /* 0x0001000001107983 */ /* 0x001ea80000300a00 */
[----:B------:R-:W3:Y:S04]  /*98c30*/  LDL.LU.64 R24, [R1+0xd0] ;  /* 0x0000d00001187983 */ /* 0x000ee80000300a00 */
[----:B---3--:R0:W-:Y:S04]  /*98c40*/  STL.64 [R1+0x72e0], R24 ;  /* 0x0072e01801007387 */ /* 0x0081e80000100a00 */
[----:B0-----:R-:W3:Y:S04]  /*98c50*/  LDL.LU R24, [R1+0x510] ;  /* 0x0005100001187983 */ /* 0x001ee80000300800 */
[----:B------:R-:W3:Y:S04]  /*98c60*/  LDL.LU R25, [R1+0x514] ;  /* 0x0005140001197983 */ /* 0x000ee80000300800 */
[----:B------:R-:W4:Y:S04]  /*98c70*/  LDL.LU R26, [R1+0x518] ;  /* 0x00051800011a7983 */ /* 0x000f280000300800 */
[----:B------:R-:W4:Y:S01]  /*98c80*/  LDL.LU R27, [R1+0x51c] ;  /* 0x00051c00011b7983 */ /* 0x000f220000300800 */
[----:B--2---:R-:W-:Y:S03]  /*98c90*/  HMMA.16816.F32.BF16 R4, R20, R16, R4 ;  /* 0x000000101404723c */ /* 0x004fe60000041804 */
[----:B----4-:R-:W-:Y:S04]  /*98ca0*/  STL.64 [R1+0x72f8], R26 ;  /* 0x0072f81a01007387 */ /* 0x010fe80000100a00 */
[----:B---3--:R0:W-:Y:S04]  /*98cb0*/  STL.64 [R1+0x72f0], R24 ;  /* 0x0072f01801007387 */ /* 0x0081e80000100a00 */
[----:B0-----:R-:W2:Y:S04]  /*98cc0*/  LDL.LU R24, [R1+0x520] ;  /* 0x0005200001187983 */ /* 0x001ea80000300800 */
[----:B------:R-:W2:Y:S04]  /*98cd0*/  LDL.LU R25, [R1+0x524] ;  /* 0x0005240001197983 */ /* 0x000ea80000300800 */
[----:B------:R-:W2:Y:S04]  /*98ce0*/  LDL.LU R26, [R1+0x528] ;  /* 0x00052800011a7983 */ /* 0x000ea80000300800 */
[----:B------:R-:W2:Y:S04]  /*98cf0*/  LDL.LU R27, [R1+0x52c] ;  /* 0x00052c00011b7983 */ /* 0x000ea80000300800 */
[----:B------:R-:W3:Y:S04]  /*98d00*/  LDL.LU.64 R8, [R1+0xb0] ;  /* 0x0000b00001087983 */ /* 0x000ee80000300a00 */
[----:B---3--:R0:W-:Y:S04]  /*98d10*/  STL.64 [R1+0x72b8], R8 ;  /* 0x0072b80801007387 */ /* 0x0081e80000100a00 */
[----:B0-----:R-:W3:Y:S04]  /*98d20*/  LDL.LU.64 R8, [R1+0xc0] ;  /* 0x0000c00001087983 */ /* 0x001ee80000300a00 */
[----:B------:R-:W-:Y:S04]  /*98d30*/  STL [R1+0x7104], R14 ;  /* 0x0071040e01007387 */ /* 0x000fe80000100800 */
[----:B------:R-:W-:Y:S04]  /*98d40*/  STL [R1+0x7100], R15 ;  /* 0x0071000f01007387 */ /* 0x000fe80000100800 */
[----:B------:R0:W-:Y:S04]  /*98d50*/  STL.64 [R1+0x530], R4 ;  /* 0x0005300401007387 */ /* 0x0001e80000100a00 */
[----:B------:R1:W-:Y:S04]  /*98d60*/  STL.64 [R1+0x538], R6 ;  /* 0x0005380601007387 */ /* 0x0003e80000100a00 */
[----:B0-----:R-:W4:Y:S01]  /*98d70*/  LDL.LU.64 R4, [R1+0x7308] ;  /* 0x0073080001047983 */ /* 0x001f220000300a00 */
[----:B-1----:R-:W-:-:S02]  /*98d80*/  IMAD.MOV.U32 R7, RZ, RZ, R16 ;  /* 0x000000ffff077224 */ /* 0x002fc400078e0010 */
[----:B------:R-:W-:Y:S02]  /*98d90*/  IMAD.MOV.U32 R6, RZ, RZ, R17 ;  /* 0x000000ffff067224 */ /* 0x000fe400078e0011 */
        /* <DEDUP_REMOVED lines=20> */
[----:B------:R-:W2:Y:S04]  /*98ee0*/  LDL.LU.64 R16, [R1+0x72d0] ;  /* 0x0072d00001107983 */ /* 0x000ea80000300a00 */
[----:B------:R-:W-:Y:S04]  /*98ef0*/  STL [R1+0x711c], R15 ;  /* 0x00711c0f01007387 */ /* 0x000fe80000100800 */
[----:B------:R-:W-:Y:S04]  /*98f00*/  STL [R1+0x7118], R14 ;  /* 0x0071180e01007387 */ /* 0x000fe80000100800 */
[----:B------:R0:W-:Y:S04]  /*98f10*/  STL.64 [R1+0x72b0], R12 ;  /* 0x0072b00c01007387 */ /* 0x0001e80000100a00 */
        /* <DEDUP_REMOVED lines=9> */
[----:B------:R-:W3:Y:S01]  /*98fb0*/  LDL.LU R15, [R1+0x4fc] ;  /* 0x0004fc00010f7983 */ /* 0x000ee20000300800 */
[----:B--2---:R-:W-:Y:S06]  /*98fc0*/  HMMA.16816.F32.BF16 R16, R20, R24, R16 ;  /* 0x000000181410723c */ /* 0x004fec0000041810 */
[----:B------:R-:W-:-:S02]  /*98fd0*/  IMAD.MOV.U32 R7, RZ, RZ, R25 ;  /* 0x000000ffff077224 */ /* 0x000fc400078e0019 */
[----:B------:R-:W-:Y:S02]  /*98fe0*/  IMAD.MOV.U32 R6, RZ, RZ, R24 ;  /* 0x000000ffff067224 */ /* 0x000fe400078e0018 */
[----:B------:R-:W-:Y:S02]  /*98ff0*/  IMAD.MOV.U32 R3, RZ, RZ, R8 ;  /* 0x000000ffff037224 */ /* 0x000fe400078e0008 */
[----:B------:R-:W-:-:S11]  /*99000*/  IMAD.MOV.U32 R2, RZ, RZ, R9 ;  /* 0x000000ffff027224 */ /* 0x000fd600078e0009 */
[----:B------:R0:W-:Y:S04]  /*99010*/  STL.64 [R1+0x500], R16 ;  /* 0x0005001001007387 */ /* 0x0001e80000100a00 */
[----:B------:R1:W-:Y:S04]  /*99020*/  STL.64 [R1+0x508], R18 ;  /* 0x0005081201007387 */ /* 0x0003e80000100a00 */
[----:B0-----:R-:W2:Y:S04]  /*99030*/  LDL.LU R16, [R1+0x4d0] ;  /* 0x0004d00001107983 */ /* 0x001ea80000300800 */
[----:B------:R-:W2:Y:S04]  /*99040*/  LDL.LU R17, [R1+0x4d4] ;  /* 0x0004d40001117983 */ /* 0x000ea80000300800 */
[----:B-1----:R-:W2:Y:S04]  /*99050*/  LDL.LU R18, [R1+0x4d8] ;  /* 0x0004d80001127983 */ /* 0x002ea80000300800 */
[----:B------:R-:W2:Y:S04]  /*99060*/  LDL.LU R19, [R1+0x4dc] ;  /* 0x0004dc0001137983 */ /* 0x000ea80000300800 */
[----:B------:R-:W2:Y:S04]  /*99070*/  LDL.LU.64 R24, [R1+0xa0] ;  /* 0x0000a00001187983 */ /* 0x000ea80000300a00 */
[----:B------:R-:W-:Y:S04]  /*99080*/  STL [R1+0x7124], R7 ;  /* 0x0071240701007387 */ /* 0x000fe80000100800 */
[----:B------:R-:W-:Y:S01]  /*99090*/  STL [R1+0x7120], R6 ;  /* 0x0071200601007387 */ /* 0x000fe20000100800 */
[----:B---3--:R-:W-:-:S15]  /*990a0*/  HMMA.16816.F32.BF16 R12, R20, R8, R12 ;  /* 0x00000008140c723c */ /* 0x008fde000004180c */
[----:B------:R-:W-:-:S08]  /*990b0*/  NOP ;  /* 0x0000000000007918 */ /* 0x000fd00000000000 */
[----:B------:R-:W-:Y:S04]  /*990c0*/  STL.64 [R1+0x4f0], R12 ;  /* 0x0004f00c01007387 */ /* 0x000fe80000100a00 */
[----:B------:R0:W-:Y:S04]  /*990d0*/  STL.64 [R1+0x4f8], R14 ;  /* 0x0004f80e01007387 */ /* 0x0001e80000100a00 */
[----:B0-----:R-:W3:Y:S04]  /*990e0*/  LDL.LU.64 R14, [R1+0x72c8] ;  /* 0x0072c800010e7983 */ /* 0x001ee80000300a00 */
[----:B------:R-:W3:Y:S04]  /*990f0*/  LDL.LU.64 R12, [R1+0x72c0] ;  /* 0x0072c000010c7983 */ /* 0x000ee80000300a00 */
[----:B------:R-:W3:Y:S04]  /*99100*/  LDL.LU.64 R8, [R1+0x72b8] ;  /* 0x0072b80001087983 */ /* 0x000ee80000300a00 */
[----:B------:R-:W-:Y:S04]  /*99110*/  STL [R1+0x712c], R2 ;  /* 0x00712c0201007387 */ /* 0x000fe80000100800 */
[----:B------:R-:W-:Y:S01]  /*99120*/  STL [R1+0x7128], R3 ;  /* 0x0071280301007387 */ /* 0x000fe20000100800 */
[----:B---3--:R-:W-:-:S15]  /*99130*/  HMMA.16816.F32.BF16 R12, R20, R8, R12 ;  /* 0x00000008140c723c */ /* 0x008fde000004180c */
[----:B------:R-:W-:-:S08]  /*99140*/  NOP ;  /* 0x0000000000007918 */ /* 0x000fd00000000000 */
[----:B------:R0:W-:Y:S04]  /*99150*/  STL.64 [R1+0x4e0], R12 ;  /* 0x0004e00c01007387 */ /* 0x0001e80000100a00 */
[----:B------:R1:W-:Y:S04]  /*99160*/  STL.64 [R1+0x4e8], R14 ;  /* 0x0004e80e01007387 */ /* 0x0003e80000100a00 */
[----:B0-----:R-:W3:Y:S01]  /*99170*/  LDL.LU.64 R12, [R1+0x72b0] ;  /* 0x0072b000010c7983 */ /* 0x001ee20000300a00 */
[----:B-1----:R-:W-:Y:S02]  /*99180*/  IMAD.MOV.U32 R15, RZ, RZ, R8 ;  /* 0x000000ffff0f7224 */ /* 0x002fe400078e0008 */
[----:B------:R-:W-:-:S02]  /*99190*/  IMAD.MOV.U32 R14, RZ, RZ, R9 ;  /* 0x000000ffff0e7224 */ /* 0x000fc400078e0009 */
[----:B------:R-:W4:Y:S04]  /*991a0*/  LDL.LU.64 R8, [R1+0x50] ;  /* 0x0000500001087983 */ /* 0x000f280000300a00 */
[----:B----4-:R0:W-:Y:S04]  /*991b0*/  STL.64 [R1+0x7280], R8 ;  /* 0x0072800801007387 */ /* 0x0101e80000100a00 */
[----:B0-----:R-:W4:Y:S04]  /*991c0*/  LDL.LU.64 R8, [R1+0x60] ;  /* 0x0000600001087983 */ /* 0x001f280000300a00 */
[----:B----4-:R0:W-:Y:S04]  /*991d0*/  STL.64 [R1+0x7288], R8 ;  /* 0x0072880801007387 */ /* 0x0101e80000100a00 */
[----:B0-----:R-:W4:Y:S01]  /*991e0*/  LDL.LU.64 R8, [R1+0x70] ;  /* 0x0000700001087983 */ /* 0x001f220000300a00 */
[----:B--2---:R-:W-:Y:S03]  /*991f0*/  HMMA.16816.F32.BF16 R16, R20, R24, R16 ;  /* 0x000000181410723c */ /* 0x004fe60000041810 */
[----:B----4-:R0:W-:Y:S04]  /*99200*/  STL.64 [R1+0x7290], R8 ;  /* 0x0072900801007387 */ /* 0x0101e80000100a00 */
[----:B0-----:R-:W2:Y:S04]  /*99210*/  LDL.LU R8, [R1+0x4b0] ;  /* 0x0004b00001087983 */ /* 0x001ea80000300800 */
[----:B------:R-:W2:Y:S04]  /*99220*/  LDL.LU R9, [R1+0x4b4] ;  /* 0x0004b40001097983 */ /* 0x000ea80000300800 */
[----:B------:R-:W4:Y:S04]  /*99230*/  LDL.LU R10, [R1+0x4b8] ;  /* 0x0004b800010a7983 */ /* 0x000f280000300800 */
[----:B------:R-:W4:Y:S04]  /*99240*/  LDL.LU R11, [R1+0x4bc] ;  /* 0x0004bc00010b7983 */ /* 0x000f280000300800 */
[----:B----4-:R-:W-:Y:S04]  /*99250*/  STL.64 [R1+0x72a0], R10 ;  /* 0x0072a00a01007387 */ /* 0x010fe80000100a00 */
[----:B--2---:R0:W-:Y:S04]  /*99260*/  STL.64 [R1+0x7298], R8 ;  /* 0x0072980801007387 */ /* 0x0041e80000100a00 */
[----:B0-----:R-:W2:Y:S04]  /*99270*/  LDL.LU.64 R8, [R1+0x90] ;  /* 0x0000900001087983 */ /* 0x001ea80000300a00 */
[----:B------:R-:W-:Y:S04]  /*99280*/  STL [R1+0x7134], R14 ;  /* 0x0071340e01007387 */ /* 0x000fe80000100800 */
[----:B------:R-:W-:Y:S04]  /*99290*/  STL [R1+0x7130], R15 ;  /* 0x0071300f01007387 */ /* 0x000fe80000100800 */
[----:B---3--:R0:W-:Y:S04]  /*992a0*/  STL.64 [R1+0x72a8], R12 ;  /* 0x0072a80c01007387 */ /* 0x0081e80000100a00 */
[----:B0-----:R-:W2:Y:S04]  /*992b0*/  LDL.LU R12, [R1+0x4c0] ;  /* 0x0004c000010c7983 */ /* 0x001ea80000300800 */
[----:B------:R-:W2:Y:S04]  /*992c0*/  LDL.LU R13, [R1+0x4c4] ;  /* 0x0004c400010d7983 */ /* 0x000ea80000300800 */
[----:B------:R-:W2:Y:S04]  /*992d0*/  LDL.LU R14, [R1+0x4c8] ;  /* 0x0004c800010e7983 */ /* 0x000ea80000300800 */
[----:B------:R-:W2:Y:S04]  /*992e0*/  LDL.LU R15, [R1+0x4cc] ;  /* 0x0004cc00010f7983 */ /* 0x000ea80000300800 */
[----:B------:R0:W-:Y:S04]  /*992f0*/  STL.64 [R1+0x4d0], R16 ;  /* 0x0004d01001007387 */ /* 0x0001e80000100a00 */
[----:B------:R1:W-:Y:S04]  /*99300*/  STL.64 [R1+0x4d8], R18 ;  /* 0x0004d81201007387 */ /* 0x0003e80000100a00 */
[----:B0-----:R-:W3:Y:S04]  /*99310*/  LDL.LU R16, [R1+0x470] ;  /* 0x0004700001107983 */ /* 0x001ee80000300800 */
[----:B------:R-:W3:Y:S04]  /*99320*/  LDL.LU R17, [R1+0x474] ;  /* 0x0004740001117983 */ /* 0x000ee80000300800 */
[----:B-1----:R-:W4:Y:S04]  /*99330*/  LDL.LU R18, [R1+0x478] ;  /* 0x0004780001127983 */ /* 0x002f280000300800 */
[----:B------:R-:W4:Y:S01]  /*99340*/  LDL.LU R19, [R1+0x47c] ;  /* 0x00047c0001137983 */ /* 0x000f220000300800 */
[----:B------:R-:W-:-:S02]  /*99350*/  IMAD.MOV.U32 R6, RZ, RZ, R25 ;  /* 0x000000ffff067224 */ /* 0x000fc400078e0019 */
[----:B------:R-:W-:Y:S01]  /*99360*/  IMAD.MOV.U32 R7, RZ, RZ, R24 ;  /* 0x000000ffff077224 */ /* 0x000fe200078e0018 */
[C---:B--2---:R-:W-:Y:S06]  /*99370*/  HMMA.16816.F32.BF16 R12, R20.reuse, R8, R12 ;  /* 0x00000008140c723c */ /* 0x044fec000004180c */
[----:B------:R-:W-:Y:S02]  /*99380*/  IMAD.MOV.U32 R2, RZ, RZ, R8 ;  /* 0x000000ffff027224 */ /* 0x000fe400078e0008 */
[----:B------:R-:W-:Y:S01]  /*99390*/  IMAD.MOV.U32 R3, RZ, RZ, R9 ;  /* 0x000000ffff037224 */ /* 0x000fe200078e0009 */
[----:B----4-:R-:W-:Y:S04]  /*993a0*/  STL.64 [R1+0x7278], R18 ;  /* 0x0072781201007387 */ /* 0x010fe80000100a00 */
[----:B---3--:R0:W-:Y:S04]  /*993b0*/  STL.64 [R1+0x7270], R16 ;  /* 0x0072701001007387 */ /* 0x0081e80000100a00 */
[----:B0-----:R-:W2:Y:S04]  /*993c0*/  LDL.LU R16, [R1+0x480] ;  /* 0x0004800001107983 */ /* 0x001ea80000300800 */
[----:B------:R-:W2:Y:S04]  /*993d0*/  LDL.LU R17, [R1+0x484] ;  /* 0x0004840001117983 */ /* 0x000ea80000300800 */
[----:B------:R-:W2:Y:S04]  /*993e0*/  LDL.LU R18, [R1+0x488] ;  /* 0x0004880001127983 */ /* 0x000ea80000300800 */
[----:B------:R-:W2:Y:S04]  /*993f0*/  LDL.LU R19, [R1+0x48c] ;  /* 0x00048c0001137983 */ /* 0x000ea80000300800 */
[----:B------:R-:W3:Y:S04]  /*99400*/  LDL.LU.64 R24, [R1+0x40] ;  /* 0x0000400001187983 */ /* 0x000ee80000300a00 */
[----:B------:R-:W-:Y:S04]  /*99410*/  STL [R1+0x713c], R6 ;  /* 0x00713c0601007387 */ /* 0x000fe80000100800 */
[----:B------:R-:W-:Y:S04]  /*99420*/  STL [R1+0x7138], R7 ;  /* 0x0071380701007387 */ /* 0x000fe80000100800 */
[----:B------:R0:W-:Y:S04]  /*99430*/  STL.64 [R1+0x4c0], R12 ;  /* 0x0004c00c01007387 */ /* 0x0001e80000100a00 */
[----:B------:R-:W-:Y:S04]  /*99440*/  STL.64 [R1+0x4c8], R14 ;  /* 0x0004c80e01007387 */ /* 0x000fe80000100a00 */
[----:B0-----:R-:W4:Y:S04]  /*99450*/  LDL.LU.64 R12, [R1+0x72a8] ;  /* 0x0072a800010c7983 */ /* 0x001f280000300a00 */
[----:B------:R-:W4:Y:S04]  /*99460*/  LDL.LU.64 R10, [R1+0x72a0] ;  /* 0x0072a000010a7983 */ /* 0x000f280000300a00 */
[----:B------:R-:W4:Y:S04]  /*99470*/  LDL.LU.64 R8, [R1+0x7298] ;  /* 0x0072980001087983 */ /* 0x000f280000300a00 */
[----:B------:R-:W-:Y:S04]  /*99480*/  STL [R1+0x7144], R3 ;  /* 0x0071440301007387 */ /* 0x000fe80000100800 */
[----:B------:R-:W-:Y:S01]  /*99490*/  STL [R1+0x7140], R2 ;  /* 0x0071400201007387 */ /* 0x000fe20000100800 */
[----:B----4-:R-:W-:-:S15]  /*994a0*/  HMMA.16816.F32.BF16 R8, R20, R12, R8 ;  /* 0x0000000c1408723c */ /* 0x010fde0000041808 */
[----:B------:R-:W-:-:S08]  /*994b0*/  NOP ;  /* 0x0000000000007918 */ /* 0x000fd00000000000 */
[----:B------:R0:W-:Y:S04]  /*994c0*/  STL.64 [R1+0x4b0], R8 ;  /* 0x0004b00801007387 */ /* 0x0001e80000100a00 */
[----:B------:R-:W-:Y:S04]  /*994d0*/  STL.64 [R1+0x4b8], R10 ;  /* 0x0004b80a01007387 */ /* 0x000fe80000100a00 */
[----:B0-----:R-:W4:Y:S04]  /*994e0*/  LDL.LU.64 R8, [R1+0x7290] ;  /* 0x0072900001087983 */ /* 0x001f280000300a00 */
        /* <DEDUP_REMOVED lines=9> */
[----:B0-----:R-:W-:Y:S02]  /*99580*/  IMAD.MOV.U32 R12, RZ, RZ, R9 ;  /* 0x000000ffff0c7224 */ /* 0x001fe400078e0009 */
[----:B------:R-:W-:Y:S02]  /*99590*/  IMAD.MOV.U32 R13, RZ, RZ, R8 ;  /* 0x000000ffff0d7224 */ /* 0x000fe400078e0008 */
[----:B------:R-:W4:Y:S04]  /*995a0*/  LDL.LU.64 R8, [R1+0x7288] ;  /* 0x0072880001087983 */ /* 0x000f280000300a00 */
[----:B------:R0:W-:Y:S04]  /*995b0*/  STL [R1+0x714c], R12 ;  /* 0x00714c0c01007387 */ /* 0x0001e80000100800 */
[----:B------:R1:W-:Y:S04]  /*995c0*/  STL [R1+0x7148], R13 ;  /* 0x0071480d01007387 */ /* 0x0003e80000100800 */
[----:B0-----:R-:W4:Y:S04]  /*995d0*/  LDL.LU R12, [R1+0x490] ;  /* 0x00049000010c7983 */ /* 0x001f280000300800 */
[----:B-1----:R-:W4:Y:S04]  /*995e0*/  LDL.LU R13, [R1+0x494] ;  /* 0x00049400010d7983 */ /* 0x002f280000300800 */
[----:B------:R-:W4:Y:S04]  /*995f0*/  LDL.LU R14, [R1+0x498] ;  /* 0x00049800010e7983 */ /* 0x000f280000300800 */
[----:B------:R-:W4:Y:S02]  /*99600*/  LDL.LU R15, [R1+0x49c] ;  /* 0x00049c00010f7983 */ /* 0x000f240000300800 */
[----:B----4-:R-:W-:-:S15]  /*99610*/  HMMA.16816.F32.BF16 R12, R20, R8, R12 ;  /* 0x00000008140c723c */ /* 0x010fde000004180c */
[----:B------:R-:W-:-:S08]  /*99620*/  NOP ;  /* 0x0000000000007918 */ /* 0x000fd00000000000 */
[----:B------:R-:W-:Y:S04]  /*99630*/  STL.64 [R1+0x490], R12 ;  /* 0x0004900c01007387 */ /* 0x000fe80000100a00 */
[----:B------:R0:W-:Y:S02]  /*99640*/  STL.64 [R1+0x498], R14 ;  /* 0x0004980e01007387 */ /* 0x0001e40000100a00 */
[----:B0-----:R-:W-:Y:S01]  /*99650*/  IMAD.MOV.U32 R14, RZ, RZ, R8 ;  /* 0x000000ffff0e7224 */ /* 0x001fe200078e0008 */
[----:B------:R-:W-:Y:S02]  /*99660*/  MOV R15, R9 ;  /* 0x00000009000f7202 */ /* 0x000fe40000000f00 */
[----:B------:R-:W2:Y:S04]  /*99670*/  LDL.LU.64 R8, [R1+0x7280] ;  /* 0x0072800001087983 */ /* 0x000ea80000300a00 */
[----:B------:R-:W-:Y:S04]  /*99680*/  STL [R1+0x7154], R15 ;  /* 0x0071540f01007387 */ /* 0x000fe80000100800 */
[----:B------:R0:W-:Y:S04]  /*99690*/  STL [R1+0x7150], R14 ;  /* 0x0071500e01007387 */ /* 0x0001e80000100800 */
[----:B------:R-:W4:Y:S04]  /*996a0*/  LDL.LU R12, [R1+0x460] ;  /* 0x00046000010c7983 */ /* 0x000f280000300800 */
[----:B------:R-:W4:Y:S04]  /*996b0*/  LDL.LU R13, [R1+0x464] ;  /* 0x00046400010d7983 */ /* 0x000f280000300800 */
[----:B0-----:R-:W4:Y:S04]  /*996c0*/  LDL.LU R14, [R1+0x468] ;  /* 0x00046800010e7983 */ /* 0x001f280000300800 */
[----:B------:R-:W4:Y:S01]  /*996d0*/  LDL.LU R15, [R1+0x46c] ;  /* 0x00046c00010f7983 */ /* 0x000f220000300800 */
[----:B--2---:R-:W-:Y:S06]  /*996e0*/  HMMA.16816.F32.BF16 R16, R20, R8, R16 ;  /* 0x000000081410723c */ /* 0x004fec0000041810 */
[----:B------:R-:W-:-:S02]  /*996f0*/  IMAD.MOV.U32 R7, RZ, RZ, R9 ;  /* 0x000000ffff077224 */ /* 0x000fc400078e0009 */
[----:B------:R-:W-:-:S15]  /*99700*/  IMAD.MOV.U32 R6, RZ, RZ, R8 ;  /* 0x000000ffff067224 */ /* 0x000fde00078e0008 */
[----:B------:R-:W-:Y:S04]  /*99710*/  STL.64 [R1+0x480], R16 ;  /* 0x0004801001007387 */ /* 0x000fe80000100a00 */
[----:B------:R0:W-:Y:S04]  /*99720*/  STL.64 [R1+0x488], R18 ;  /* 0x0004881201007387 */ /* 0x0001e80000100a00 */
[----:B0-----:R-:W3:Y:S04]  /*99730*/  LDL.LU.64 R18, [R1+0x7278] ;  /* 0x0072780001127983 */ /* 0x001ee80000300a00 */
[----:B------:R-:W3:Y:S04]  /*99740*/  LDL.LU.64 R16, [R1+0x7270] ;  /* 0x0072700001107983 */ /* 0x000ee80000300a00 */
[----:B------:R-:W2:Y:S04]  /*99750*/  LDL.LU.64 R10, [R1+0x7268] ;  /* 0x00726800010a7983 */ /* 0x000ea80000300a00 */
[----:B------:R-:W-:Y:S04]  /*99760*/  STL [R1+0x715c], R7 ;  /* 0x00715c0701007387 */ /* 0x000fe80000100800 */
[----:B------:R-:W-:Y:S04]  /*99770*/  STL [R1+0x7158], R6 ;  /* 0x0071580601007387 */ /* 0x000fe80000100800 */
[----:B------:R0:W-:Y:S04]  /*99780*/  STL.64 [R1+0x7248], R4 ;  /* 0x0072480401007387 */ /* 0x0001e80000100a00 */
[----:B0-----:R-:W4:Y:S01]  /*99790*/  LDL.LU.64 R4, [R1+0x20] ;  /* 0x0000200001047983 */ /* 0x001f220000300a00 */
[----:B---3--:R-:W-:Y:S03]  /*997a0*/  HMMA.16816.F32.BF16 R16, R20, R24, R16 ;  /* 0x000000181410723c */ /* 0x008fe60000041810 */
[----:B----4-:R0:W-:Y:S04]  /*997b0*/  STL.64 [R1+0x7260], R4 ;  /* 0x0072600401007387 */ /* 0x0101e80000100a00 */
[----:B0-----:R-:W3:-:S15]  /*997c0*/  LDL.LU.64 R4, [R1+0x30] ;  /* 0x0000300001047983 */ /* 0x001ede0000300a00 */
[----:B------:R-:W-:-:S01]  /*997d0*/  NOP ;  /* 0x0000000000007918 */ /* 0x000fc20000000000 */
[----:B------:R0:W-:Y:S04]  /*997e0*/  STL.64 [R1+0x470], R16 ;  /* 0x0004701001007387 */ /* 0x0001e80000100a00 */
[----:B------:R1:W-:Y:S04]  /*997f0*/  STL.64 [R1+0x478], R18 ;  /* 0x0004781201007387 */ /* 0x0003e80000100a00 */
[----:B0-----:R-:W4:Y:S04]  /*99800*/  LDL.LU R16, [R1+0x440] ;  /* 0x0004400001107983 */ /* 0x001f280000300800 */
[----:B------:R-:W4:Y:S04]  /*99810*/  LDL.LU R17, [R1+0x444] ;  /* 0x0004440001117983 */ /* 0x000f280000300800 */
[----:B-1----:R-:W2:Y:S04]  /*99820*/  LDL.LU R18, [R1+0x448] ;  /* 0x0004480001127983 */ /* 0x002ea80000300800 */
[----:B------:R-:W2:Y:S01]  /*99830*/  LDL.LU R19, [R1+0x44c] ;  /* 0x00044c0001137983 */ /* 0x000ea20000300800 */
[----:B------:R-:W-:-:S02]  /*99840*/  IMAD.MOV.U32 R3, RZ, RZ, R24 ;  /* 0x000000ffff037224 */ /* 0x000fc400078e0018 */
[----:B------:R-:W-:Y:S01]  /*99850*/  IMAD.MOV.U32 R2, RZ, RZ, R25 ;  /* 0x000000ffff027224 */ /* 0x000fe200078e0019 */
[----:B---3--:R-:W-:Y:S01]  /*99860*/  HMMA.16816.F32.BF16 R12, R20, R4, R12 ;  /* 0x00000004140c723c */ /* 0x008fe2000004180c */
[----:B--2---:R-:W-:Y:S04]  /*99870*/  STL.64 [R1+0x7258], R18 ;  /* 0x0072581201007387 */ /* 0x004fe80000100a00 */
[----:B----4-:R0:W-:Y:S04]  /*99880*/  STL.64 [R1+0x7250], R16 ;  /* 0x0072501001007387 */ /* 0x0101e80000100a00 */
[----:B0-----:R-:W2:Y:S04]  /*99890*/  LDL.LU R16, [R1+0x450] ;  /* 0x0004500001107983 */ /* 0x001ea80000300800 */
[----:B------:R-:W2:Y:S04]  /*998a0*/  LDL.LU R17, [R1+0x454] ;  /* 0x0004540001117983 */ /* 0x000ea80000300800 */
[----:B------:R-:W2:Y:S04]  /*998b0*/  LDL.LU R18, [R1+0x458] ;  /* 0x0004580001127983 */ /* 0x000ea80000300800 */
[----:B------:R-:W2:Y:S04]  /*998c0*/  LDL.LU R19, [R1+0x45c] ;  /* 0x00045c0001137983 */ /* 0x000ea80000300800 */
[----:B------:R-:W3:Y:S04]  /*998d0*/  LDL.LU.64 R8, [R1+0x10] ;  /* 0x0000100001087983 */ /* 0x000ee80000300a00 */
[----:B------:R-:W4:Y:S04]  /*998e0*/  LDL.LU R24, [R1+0x430] ;  /* 0x0004300001187983 */ /* 0x000f280000300800 */
[----:B------:R-:W4:Y:S04]  /*998f0*/  LDL.LU R25, [R1+0x434] ;  /* 0x0004340001197983 */ /* 0x000f280000300800 */
[----:B------:R-:W4:Y:S04]  /*99900*/  LDL.LU R26, [R1+0x438] ;  /* 0x00043800011a7983 */ /* 0x000f280000300800 */
[----:B------:R-:W4:Y:S04]  /*99910*/  LDL.LU R27, [R1+0x43c] ;  /* 0x00043c00011b7983 */ /* 0x000f280000300800 */
[----:B------:R-:W-:Y:S04]  /*99920*/  STL [R1+0x7164], R2 ;  /* 0x0071640201007387 */ /* 0x000fe80000100800 */
[----:B------:R-:W-:Y:S04]  /*99930*/  STL [R1+0x7160], R3 ;  /* 0x0071600301007387 */ /* 0x000fe80000100800 */
[----:B------:R0:W-:Y:S04]  /*99940*/  STL.64 [R1+0x460], R12 ;  /* 0x0004600c01007387 */ /* 0x0001e80000100a00 */
[----:B------:R1:W-:Y:S01]  /*99950*/  STL.64 [R1+0x468], R14 ;  /* 0x0004680e01007387 */ /* 0x0003e20000100a00 */
[----:B0-----:R-:W-:-:S02]  /*99960*/  IMAD.MOV.U32 R12, RZ, RZ, R4 ;  /* 0x000000ffff0c7224 */ /* 0x001fc400078e0004 */
[----:B------:R-:W-:Y:S02]  /*99970*/  IMAD.MOV.U32 R13, RZ, RZ, R5 ;  /* 0x000000ffff0d7224 */ /* 0x000fe400078e0005 */
[----:B------:R-:W2:Y:S02]  /*99980*/  LDL.LU.64 R4, [R1+0x7260] ;  /* 0x0072600001047983 */ /* 0x000ea40000300a00 */
[----:B--2---:R-:W-:Y:S06]  /*99990*/  HMMA.16816.F32.BF16 R16, R20, R4, R16 ;  /* 0x000000041410723c */ /* 0x004fec0000041810 */
[----:B-1----:R-:W-:-:S02]  /*999a0*/  IMAD.MOV.U32 R15, RZ, RZ, R4 ;  /* 0x000000ffff0f7224 */ /* 0x002fc400078e0004 */
[----:B------:R-:W-:-:S15]  /*999b0*/  IMAD.MOV.U32 R14, RZ, RZ, R5 ;  /* 0x000000ffff0e7224 */ /* 0x000fde00078e0005 */
[----:B------:R-:W-:Y:S04]  /*999c0*/  STL.64 [R1+0x450], R16 ;  /* 0x0004501001007387 */ /* 0x000fe80000100a00 */
[----:B------:R0:W-:Y:S04]  /*999d0*/  STL.64 [R1+0x458], R18 ;  /* 0x0004581201007387 */ /* 0x0001e80000100a00 */
[----:B0-----:R-:W2:Y:S04]  /*999e0*/  LDL.LU.64 R18, [R1+0x7258] ;  /* 0x0072580001127983 */ /* 0x001ea80000300a00 */
[----:B------:R-:W2:Y:S04]  /*999f0*/  LDL.LU.64 R16, [R1+0x7250] ;  /* 0x0072500001107983 */ /* 0x000ea80000300a00 */
[----:B------:R-:W4:Y:S04]  /*99a00*/  LDL.LU.64 R4, [R1+0x7248] ;  /* 0x0072480001047983 */ /* 0x000f280000300a00 */
[----:B------:R-:W-:Y:S04]  /*99a10*/  STL.64 [R1+0x7170], R14 ;  /* 0x0071700e01007387 */ /* 0x000fe80000100a00 */
        /* <DEDUP_REMOVED lines=8> */
[----:B--2---:R0:W-:Y:S02]  /*99aa0*/  STL.64 [R1+0x7178], R12 ;  /* 0x0071780c01007387 */ /* 0x0041e40000100a00 */
[----:B0-----:R-:W-:Y:S02]  /*99ab0*/  IMAD.MOV.U32 R12, RZ, RZ, R5 ;  /* 0x000000ffff0c7224 */ /* 0x001fe400078e0005 */
[----:B------:R-:W2:Y:S01]  /*99ac0*/  LDL.LU R5, [R1+0x7244] ;  /* 0x0072440001057983 */ /* 0x000ea20000300800 */
[----:B------:R-:W-:Y:S01]  /*99ad0*/  HMMA.16816.F32.BF16 R16, R20, R8, R16 ;  /* 0x000000081410723c */ /* 0x000fe20000041810 */
[----:B------:R-:W-:-:S05]  /*99ae0*/  IMAD.MOV.U32 R13, RZ, RZ, R28 ;  /* 0x000000ffff0d7224 */ /* 0x000fca00078e001c */
[----:B------:R0:W-:Y:S02]  /*99af0*/  STL.64 [R1+0x7190], R12 ;  /* 0x0071900c01007387 */ /* 0x0001e40000100a00 */
[----:B0-----:R-:W-:Y:S02]  /*99b00*/  IMAD.MOV.U32 R12, RZ, RZ, R11 ;  /* 0x000000ffff0c7224 */ /* 0x001fe400078e000b */
[----:B------:R-:W-:-:S05]  /*99b10*/  IMAD.MOV.U32 R13, RZ, RZ, R10 ;  /* 0x000000ffff0d7224 */ /* 0x000fca00078e000a */
[----:B------:R0:W-:Y:S04]  /*99b20*/  STL.64 [R1+0x71a8], R12 ;  /* 0x0071a80c01007387 */ /* 0x0001e80000100a00 */
[----:B0-----:R-:W3:Y:S04]  /*99b30*/  LDL.LU R12, [R1+0x420] ;  /* 0x00042000010c7983 */ /* 0x001ee80000300800 */
[----:B------:R-:W3:Y:S04]  /*99b40*/  LDL.LU R13, [R1+0x424] ;  /* 0x00042400010d7983 */ /* 0x000ee80000300800 */
[----:B------:R-:W3:Y:S04]  /*99b50*/  LDL.LU R14, [R1+0x428] ;  /* 0x00042800010e7983 */ /* 0x000ee80000300800 */
[----:B------:R-:W3:Y:S04]  /*99b60*/  LDL.LU R15, [R1+0x42c] ;  /* 0x00042c00010f7983 */ /* 0x000ee80000300800 */
[----:B------:R-:W-:Y:S04]  /*99b70*/  STL.64 [R1+0x440], R16 ;  /* 0x0004401001007387 */ /* 0x000fe80000100a00 */
[----:B------:R0:W-:Y:S04]  /*99b80*/  STL.64 [R1+0x448], R18 ;  /* 0x0004481201007387 */ /* 0x0001e80000100a00 */
[----:B0-----:R-:W4:Y:S04]  /*99b90*/  LDL.LU R18, [R1+0x7240] ;  /* 0x0072400001127983 */ /* 0x001f280000300800 */
[----:B------:R-:W4:Y:S04]  /*99ba0*/  LDL.LU.64 R16, [R1+0x7238] ;  /* 0x0072380001107983 */ /* 0x000f280000300a00 */
[----:B------:R-:W4:Y:S04]  /*99bb0*/  LDL.LU.64 R10, [R1+0x7230] ;  /* 0x00723000010a7983 */ /* 0x000f280000300a00 */
[----:B------:R-:W4:Y:S04]  /*99bc0*/  LDL.LU.64 R8, [R1+0x7228] ;  /* 0x0072280001087983 */ /* 0x000f280000300a00 */
[----:B------:R-:W-:Y:S04]  /*99bd0*/  STL.64 [R1+0x7210], R6 ;  /* 0x0072100601007387 */ /* 0x000fe80000100a00 */
[----:B--2---:R0:W-:Y:S04]  /*99be0*/  STL.64 [R1+0x7208], R4 ;  /* 0x0072080401007387 */ /* 0x0041e80000100a00 */
[----:B0-----:R-:W2:Y:S02]  /*99bf0*/  LDL.LU.64 R4, [R1] ;  /* 0x0000000001047983 */ /* 0x001ea40000300a00 */
[----:B--2---:R-:W-:-:S15]  /*99c00*/  HMMA.16816.F32.BF16 R24, R20, R4, R24 ;  /* 0x000000041418723c */ /* 0x004fde0000041818 */
[----:B------:R-:W-:-:S08]  /*99c10*/  NOP ;  /* 0x0000000000007918 */ /* 0x000fd00000000000 */
[----:B------:R-:W-:Y:S04]  /*99c20*/  STL.64 [R1+0x430], R24 ;  /* 0x0004301801007387 */ /* 0x000fe80000100a00 */
[----:B------:R0:W-:Y:S04]  /*99c30*/  STL.64 [R1+0x438], R26 ;  /* 0x0004381a01007387 */ /* 0x0001e80000100a00 */
[----:B0-----:R-:W2:Y:S04]  /*99c40*/  LDL.LU.64 R26, [R1+0x7220] ;  /* 0x00722000011a7983 */ /* 0x001ea80000300a00 */
[----:B------:R-:W3:Y:S01]  /*99c50*/  LDL.LU.64 R24, [R1+0x7218] ;  /* 0x0072180001187983 */ /* 0x000ee20000300a00 */
[----:B------:R-:W-:-:S02]  /*99c60*/  IMAD.MOV.U32 R2, RZ, RZ, R4 ;  /* 0x000000ffff027224 */ /* 0x000fc400078e0004 */
[----:B------:R-:W-:Y:S02]  /*99c70*/  IMAD.MOV.U32 R3, RZ, RZ, R5 ;  /* 0x000000ffff037224 */ /* 0x000fe400078e0005 */
[----:B---3--:R-:W-:Y:S07]  /*99c80*/  HMMA.16816.F32.BF16 R4, R20, R24, R12 ;  /* 0x000000181404723c */ /* 0x008fee000004180c */
[----:B----4-:R-:W-:Y:S02]  /*99c90*/  IMAD.MOV.U32 R12, RZ, RZ, R17 ;  /* 0x000000ffff0c7224 */ /* 0x010fe400078e0011 */
[----:B------:R-:W-:-:S14]  /*99ca0*/  IMAD.MOV.U32 R13, RZ, RZ, R16 ;  /* 0x000000ffff0d7224 */ /* 0x000fdc00078e0010 */
[----:B------:R-:W-:Y:S04]  /*99cb0*/  STL.64 [R1+0x420], R4 ;  /* 0x0004200401007387 */ /* 0x000fe80000100a00 */
[----:B------:R-:W-:Y:S04]  /*99cc0*/  STL.64 [R1+0x428], R6 ;  /* 0x0004280601007387 */ /* 0x000fe80000100a00 */
[----:B------:R0:W-:Y:S04]  /*99cd0*/  STL.64 [R1+0x71d8], R12 ;  /* 0x0071d80c01007387 */ /* 0x0001e80000100a00 */
[----:B0-----:R-:W3:Y:S04]  /*99ce0*/  LDL.LU R12, [R1+0x3b0] ;  /* 0x0003b000010c7983 */ /* 0x001ee80000300800 */
[----:B------:R-:W3:Y:S04]  /*99cf0*/  LDL.LU R13, [R1+0x3b4] ;  /* 0x0003b400010d7983 */ /* 0x000ee80000300800 */
[----:B------:R-:W4:Y:S04]  /*99d00*/  LDL.LU R14, [R1+0x3b8] ;  /* 0x0003b800010e7983 */ /* 0x000f280000300800 */
[----:B------:R-:W4:Y:S04]  /*99d10*/  LDL.LU R15, [R1+0x3bc] ;  /* 0x0003bc00010f7983 */ /* 0x000f280000300800 */
[----:B------:R-:W2:Y:S04]  /*99d20*/  LDL.LU R4, [R1+0x410] ;  /* 0x0004100001047983 */ /* 0x000ea80000300800 */
[----:B------:R-:W2:Y:S04]  /*99d30*/  LDL.LU R5, [R1+0x414] ;  /* 0x0004140001057983 */ /* 0x000ea80000300800 */
[----:B------:R-:W2:Y:S04]  /*99d40*/  LDL.LU R6, [R1+0x418] ;  /* 0x0004180001067983 */ /* 0x000ea80000300800 */
[----:B------:R-:W2:Y:S04]  /*99d50*/  LDL.LU R7, [R1+0x41c] ;  /* 0x00041c0001077983 */ /* 0x000ea80000300800 */
        /* <DEDUP_REMOVED lines=12> */
[----:B------:R-:W4:Y:S04]  /*99e20*/  LDL.LU.64 R16, [R1+0x1e0] ;  /* 0x0001e00001107983 */ /* 0x000f280000300a00 */
[----:B--2---:R-:W-:Y:S04]  /*99e30*/  STL.64 [R1+0x6ee8], R26 ;  /* 0x006ee81a01007387 */ /* 0x004fe80000100a00 */
[----:B------:R0:W-:Y:S02]  /*99e40*/  STL.64 [R1+0x6ee0], R24 ;  /* 0x006ee01801007387 */ /* 0x0001e40000100a00 */
[----:B0-----:R-:W-:-:S02]  /*99e50*/  IMAD.MOV.U32 R24, RZ, RZ, R18 ;  /* 0x000000ffff187224 */ /* 0x001fc400078e0012 */
[----:B------:R-:W-:-:S05]  /*99e60*/  IMAD.MOV.U32 R25, RZ, RZ, R0 ;  /* 0x000000ffff197224 */ /* 0x000fca00078e0000 */
[----:B------:R0:W-:Y:S04]  /*99e70*/  STL.64 [R1+0x7188], R24 ;  /* 0x0071881801007387 */ /* 0x0001e80000100a00 */
[----:B0-----:R-:W2:Y:S04]  /*99e80*/  LDL.LU R24, [R1+0x380] ;  /* 0x0003800001187983 */ /* 0x001ea80000300800 */
[----:B------:R-:W2:Y:S04]  /*99e90*/  LDL.LU R25, [R1+0x384] ;  /* 0x0003840001197983 */ /* 0x000ea80000300800 */
[----:B------:R-:W3:Y:S04]  /*99ea0*/  LDL.LU R26, [R1+0x388] ;  /* 0x00038800011a7983 */ /* 0x000ee80000300800 */
[----:B------:R-:W3:Y:S01]  /*99eb0*/  LDL.LU R27, [R1+0x38c] ;  /* 0x00038c00011b7983 */ /* 0x000ee20000300800 */
[C---:B------:R-:W-:Y:S03]  /*99ec0*/  HMMA.16816.F32.BF16 R4, R20.reuse, R8, R4 ;  /* 0x000000081404723c */ /* 0x040fe60000041804 */
        /* <DEDUP_REMOVED lines=14> */
[----:B0-----:R-:W3:Y:S04]  /*99fb0*/  LDL.LU.64 R6, [R1+0x7210] ;  /* 0x0072100001067983 */ /* 0x001ee80000300a00 */
[----:B------:R-:W4:Y:S04]  /*99fc0*/  LDL.LU.64 R4, [R1+0x7208] ;  /* 0x0072080001047983 */ /* 0x000f280000300a00 */
[----:B------:R-:W-:Y:S04]  /*99fd0*/  STL.64 [R1+0x6ef8], R10 ;  /* 0x006ef80a01007387 */ /* 0x000fe80000100a00 */
[----:B------:R0:W-:Y:S04]  /*99fe0*/  STL.64 [R1+0x6ef0], R8 ;  /* 0x006ef00801007387 */ /* 0x0001e80000100a00 */
[----:B0-----:R-:W3:Y:S04]  /*99ff0*/  LDL.LU R8, [R1+0x360] ;  /* 0x0003600001087983 */ /* 0x001ee80000300800 */
[----:B------:R-:W3:Y:S04]  /*9a000*/  LDL.LU R9, [R1+0x364] ;  /* 0x0003640001097983 */ /* 0x000ee80000300800 */
[----:B------:R-:W3:Y:S04]  /*9a010*/  LDL.LU R10, [R1+0x368] ;  /* 0x00036800010a7983 */ /* 0x000ee80000300800 */
[----:B------:R-:W3:Y:S01]  /*9a020*/  LDL.LU R11, [R1+0x36c] ;  /* 0x00036c00010b7983 */ /* 0x000ee20000300800 */
[----:B----4-:R-:W-:-:S15]  /*9a030*/  HMMA.16816.F32.BF16 R12, R20, R4, R12 ;  /* 0x00000004140c723c */ /* 0x010fde000004180c */
[----:B------:R-:W-:-:S08]  /*9a040*/  NOP ;  /* 0x0000000000007918 */ /* 0x000fd00000000000 */
[----:B------:R-:W-:Y:S04]  /*9a050*/  STL.64 [R1+0x400], R12 ;  /* 0x0004000c01007387 */ /* 0x000fe80000100a00 */
[----:B------:R0:W-:Y:S04]  /*9a060*/  STL.64 [R1+0x408], R14 ;  /* 0x0004080e01007387 */ /* 0x0001e80000100a00 */
[----:B0-----:R-:W4:Y:S04]  /*9a070*/  LDL.LU.64 R14, [R1+0x7200] ;  /* 0x00720000010e7983 */ /* 0x001f280000300a00 */
[----:B------:R-:W4:Y:S04]  /*9a080*/  LDL.LU.64 R12, [R1+0x71f8] ;  /* 0x0071f800010c7983 */ /* 0x000f280000300a00 */
[----:B------:R-:W-:Y:S01]  /*9a090*/  STL.64 [R1+0x6ed0], R4 ;  /* 0x006ed00401007387 */ /* 0x000fe20000100a00 */
[----:B------:R-:W-:-:S02]  /*9a0a0*/  IMAD.MOV.U32 R28, RZ, RZ, R16 ;  /* 0x000000ffff1c7224 */ /* 0x000fc400078e0010 */
[----:B------:R-:W-:Y:S01]  /*9a0b0*/  IMAD.MOV.U32 R0, RZ, RZ, R17 ;  /* 0x000000ffff007224 */ /* 0x000fe200078e0011 */
[----:B----4-:R-:W-:-:S15]  /*9a0c0*/  HMMA.16816.F32.BF16 R12, R20, R16, R12 ;  /* 0x00000010140c723c */ /* 0x010fde000004180c */
[----:B------:R-:W-:-:S08]  /*9a0d0*/  NOP ;  /* 0x0000000000007918 */ /* 0x000fd00000000000 */
[----:B------:R-:W-:Y:S04]  /*9a0e0*/  STL.64 [R1+0x3f0], R12 ;  /* 0x0003f00c01007387 */ /* 0x000fe80000100a00 */
[----:B------:R0:W-:Y:S04]  /*9a0f0*/  STL.64 [R1+0x3f8], R14 ;  /* 0x0003f80e01007387 */ /* 0x0001e80000100a00 */
[----:B0-----:R-:W4:Y:S04]  /*9a100*/  LDL.LU.64 R14, [R1+0x71f0] ;  /* 0x0071f000010e7983 */ /* 0x001f280000300a00 */
[----:B------:R-:W4:Y:S04]  /*9a110*/  LDL.LU.64 R12, [R1+0x71e8] ;  /* 0x0071e800010c7983 */ /* 0x000f280000300a00 */
[----:B------:R-:W4:Y:S02]  /*9a120*/  LDL.LU.64 R16, [R1+0x71e0] ;  /* 0x0071e00001107983 */ /* 0x000f240000300a00 */
[----:B----4-:R-:W-:Y:S02]  /*9a130*/  HMMA.16816.F32.BF16 R20, R20, R16, R12 ;  /* 0x000000101414723c */ /* 0x010fe4000004180c */
[----:B------:R-:W2:Y:S04]  /*9a140*/  LDL.LU.64 R12, [R1+0x71d8] ;  /* 0x0071d800010c7983 */ /* 0x000ea80000300a00 */
[----:B------:R-:W2:Y:S04]  /*9a150*/  LDL.LU.64 R18, [R1+0x71d0] ;  /* 0x0071d00001127983 */ /* 0x000ea80000300a00 */
[----:B------:R-:W2:-:S13]  /*9a160*/  LDL.LU.64 R16, [R1+0x71c8] ;  /* 0x0071c80001107983 */ /* 0x000e9a0000300a00 */
[----:B------:R0:W-:Y:S04]  /*9a170*/  STL.64 [R1+0x3b0], R20 ;  /* 0x0003b01401007387 */ /* 0x0001e80000100a00 */
[----:B------:R-:W-:Y:S04]  /*9a180*/  STL.64 [R1+0x3b8], R22 ;  /* 0x0003b81601007387 */ /* 0x000fe80000100a00 */
[----:B0-----:R-:W4:Y:S01]  /*9a190*/  LDL.LU R20, [R1+0x170] ;  /* 0x0001700001147983 */ /* 0x001f220000300800 */
[----:B------:R-:W-:-:S03]  /*9a1a0*/  IMAD.MOV.U32 R21, RZ, RZ, R29 ;  /* 0x000000ffff157224 */ /* 0x000fc600078e001d */
        /* <DEDUP_REMOVED lines=26> */
[----:B------:R-:W-:Y:S04]  /*9a350*/  STL.64 [R1+0x370], R20 ;  /* 0x0003701401007387 */ /* 0x000fe80000100a00 */
[----:B------:R-:W-:Y:S04]  /*9a360*/  STL.64 [R1+0x378], R22 ;  /* 0x0003781601007387 */ /* 0x000fe80000100a00 */
[----:B---3--:R-:W0:Y:S01]  /*9a370*/  LDSM.16.MT88.4 R20, [R29+UR4+0x21800] ;  /* 0x021800041d14783b */ /* 0x008e220008004200 */
[----:B--2---:R-:W-:Y:S07]  /*9a380*/  HMMA.16816.F32.BF16 R8, R16, R24, R8 ;  /* 0x000000181008723c */ /* 0x004fee0000041808 */
[----:B------:R-:W-:-:S02]  /*9a390*/  IMAD.MOV.U32 R24, RZ, RZ, R2 ;  /* 0x000000ffff187224 */ /* 0x000fc400078e0002 */
[----:B------:R-:W-:Y:S01]  /*9a3a0*/  IMAD.MOV.U32 R25, RZ, RZ, R3 ;  /* 0x000000ffff197224 */ /* 0x000fe200078e0003 */
[----:B0-----:R-:W-:Y:S04]  /*9a3b0*/  STL.64 [R1+0x6eb0], R22 ;  /* 0x006eb01601007387 */ /* 0x001fe80000100a00 */
[----:B------:R-:W-:Y:S04]  /*9a3c0*/  STL.64 [R1+0x6ea8], R20 ;  /* 0x006ea81401007387 */ /* 0x000fe80000100a00 */
[----:B------:R-:W-:Y:S04]  /*9a3d0*/  STL [R1+0x6740], R29 ;  /* 0x0067401d01007387 */ /* 0x000fe80000100800 */
[----:B------:R-:W2:Y:S04]  /*9a3e0*/  LDL.LU R2, [R1+0x7164] ;  /* 0x0071640001027983 */ /* 0x000ea80000300800 */
[----:B------:R0:W-:Y:S04]  /*9a3f0*/  STL.64 [R1+0x360], R8 ;  /* 0x0003600801007387 */ /* 0x0001e80000100a00 */
[----:B------:R1:W-:Y:S04]  /*9a400*/  STL.64 [R1+0x368], R10 ;  /* 0x0003680a01007387 */ /* 0x0003e80000100a00 */
[----:B------:R-:W3:Y:S04]  /*9a410*/  LDL.LU R3, [R1+0x7160] ;  /* 0x0071600001037983 */ /* 0x000ee80000300800 */
[----:B------:R1:W-:Y:S04]  /*9a420*/  STL.64 [R1+0x6f00], R24 ;  /* 0x006f001801007387 */ /* 0x0003e80000100a00 */
[----:B0-----:R-:W4:Y:S04]  /*9a430*/  LDL.LU R8, [R1+0x200] ;  /* 0x0002000001087983 */ /* 0x001f280000300800 */
[----:B------:R-:W4:Y:S04]  /*9a440*/  LDL.LU R9, [R1+0x204] ;  /* 0x0002040001097983 */ /* 0x000f280000300800 */
[----:B-1----:R-:W2:Y:S04]  /*9a450*/  LDL.LU R10, [R1+0x208] ;  /* 0x00020800010a7983 */ /* 0x002ea80000300800 */
[----:B------:R-:W2:Y:S01]  /*9a460*/  LDL.LU R11, [R1+0x20c] ;  /* 0x00020c00010b7983 */ /* 0x000ea20000300800 */
[----:B------:R-:W-:-:S02]  /*9a470*/  IMAD.MOV.U32 R24, RZ, RZ, R7 ;  /* 0x000000ffff187224 */ /* 0x000fc400078e0007 */
[----:B------:R-:W-:Y:S01]  /*9a480*/  IMAD.MOV.U32 R25, RZ, RZ, R6 ;  /* 0x000000ffff197224 */ /* 0x000fe200078e0006 */
[----:B--2---:R-:W-:Y:S04]  /*9a490*/  STL.64 [R1+0x6f10], R10 ;  /* 0x006f100a01007387 */ /* 0x004fe80000100a00 */
[----:B----4-:R0:W-:Y:S04]  /*9a4a0*/  STL.64 [R1+0x6f08], R8 ;  /* 0x006f080801007387 */ /* 0x0101e80000100a00 */
[----:B------:R-:W2:Y:S04]  /*9a4b0*/  LDL.LU R7, [R1+0x715c] ;  /* 0x00715c0001077983 */ /* 0x000ea80000300800 */
[----:B------:R-:W4:Y:S04]  /*9a4c0*/  LDL.LU R6, [R1+0x7158] ;  /* 0x0071580001067983 */ /* 0x000f280000300800 */
[----:B------:R1:W-:Y:S04]  /*9a4d0*/  STL.64 [R1+0x6f18], R24 ;  /* 0x006f181801007387 */ /* 0x0003e80000100a00 */
[----:B0-----:R-:W3:Y:S04]  /*9a4e0*/  LDL.LU R8, [R1+0x210] ;  /* 0x0002100001087983 */ /* 0x001ee80000300800 */
[----:B------:R-:W3:Y:S04]  /*9a4f0*/  LDL.LU R9, [R1+0x214] ;  /* 0x0002140001097983 */ /* 0x000ee80000300800 */
[----:B------:R-:W2:Y:S04]  /*9a500*/  LDL.LU R10, [R1+0x218] ;  /* 0x00021800010a7983 */ /* 0x000ea80000300800 */
[----:B------:R-:W2:Y:S01]  /*9a510*/  LDL.LU R11, [R1+0x21c] ;  /* 0x00021c00010b7983 */ /* 0x000ea20000300800 */
[----:B-1----:R-:W-:-:S02]  /*9a520*/  IMAD.MOV.U32 R24, RZ, RZ, R15 ;  /* 0x000000ffff187224 */ /* 0x002fc400078e000f */
[----:B------:R-:W-:Y:S01]  /*9a530*/  IMAD.MOV.U32 R25, RZ, RZ, R14 ;  /* 0x000000ffff197224 */ /* 0x000fe200078e000e */
[----:B--2---:R-:W-:Y:S04]  /*9a540*/  STL.64 [R1+0x6f28], R10 ;  /* 0x006f280a01007387 */ /* 0x004fe80000100a00 */
[----:B---3--:R0:W-:Y:S04]  /*9a550*/  STL.64 [R1+0x6f20], R8 ;  /* 0x006f200801007387 */ /* 0x0081e80000100a00 */
        /* <DEDUP_REMOVED lines=16> */
[----:B------:R-:W2:Y:S04]  /*9a660*/  LDL.LU R3, [R1+0x7144] ;  /* 0x0071440001037983 */ /* 0x000ea80000300800 */
[----:B------:R-:W2:Y:S04]  /*9a670*/  LDL.LU R2, [R1+0x7140] ;  /* 0x0071400001027983 */ /* 0x000ea80000300800 */
[----:B------:R0:W-:Y:S04]  /*9a680*/  STL.64 [R1+0x6f60], R24 ;  /* 0x006f601801007387 */ /* 0x0001e80000100a00 */
[----:B------:R-:W3:Y:S04]  /*9a690*/  LDL.LU R8, [R1+0x230] ;  /* 0x0002300001087983 */ /* 0x000ee80000300800 */
[----:B------:R-:W3:Y:S04]  /*9a6a0*/  LDL.LU R9, [R1+0x234] ;  /* 0x0002340001097983 */ /* 0x000ee80000300800 */
[----:B------:R-:W4:Y:S04]  /*9a6b0*/  LDL.LU R10, [R1+0x238] ;  /* 0x00023800010a7983 */ /* 0x000f280000300800 */
[----:B------:R-:W4:Y:S01]  /*9a6c0*/  LDL.LU R11, [R1+0x23c] ;  /* 0x00023c00010b7983 */ /* 0x000f220000300800 */
[----:B0-----:R-:W-:-:S02]  /*9a6d0*/  IMAD.MOV.U32 R24, RZ, RZ, R6 ;  /* 0x000000ffff187224 */ /* 0x001fc400078e0006 */
        /* <DEDUP_REMOVED lines=12> */
[----:B------:R-:W3:Y:S04]  /*9a7a0*/  LDL.LU R14, [R1+0x7134] ;  /* 0x00713400010e7983 */ /* 0x000ee80000300800 */
[----:B------:R-:W3:Y:S04]  /*9a7b0*/  LDL.LU R15, [R1+0x7130] ;  /* 0x00713000010f7983 */ /* 0x000ee80000300800 */
[----:B------:R0:W-:Y:S02]  /*9a7c0*/  STL.64 [R1+0x6f90], R24 ;  /* 0x006f901801007387 */ /* 0x0001e40000100a00 */
[----:B0-----:R-:W-:-:S02]  /*9a7d0*/  IMAD.MOV.U32 R24, RZ, RZ, R13 ;  /* 0x000000ffff187224 */ /* 0x001fc400078e000d */
[----:B--2---:R-:W-:Y:S01]  /*9a7e0*/  IMAD.MOV.U32 R25, RZ, RZ, R12 ;  /* 0x000000ffff197224 */ /* 0x004fe200078e000c */
[----:B----4-:R-:W-:Y:S04]  /*9a7f0*/  STL.64 [R1+0x6f70], R10 ;  /* 0x006f700a01007387 */ /* 0x010fe80000100a00 */
[----:B---3--:R0:W-:Y:S04]  /*9a800*/  STL.64 [R1+0x6f68], R8 ;  /* 0x006f680801007387 */ /* 0x0081e80000100a00 */
[----:B0-----:R-:W2:Y:S04]  /*9a810*/  LDL.LU R8, [R1+0x250] ;  /* 0x0002500001087983 */ /* 0x001ea80000300800 */
[----:B------:R-:W2:Y:S04]  /*9a820*/  LDL.LU R9, [R1+0x254] ;  /* 0x0002540001097983 */ /* 0x000ea80000300800 */
[----:B------:R-:W3:Y:S04]  /*9a830*/  LDL.LU R10, [R1+0x258] ;  /* 0x00025800010a7983 */ /* 0x000ee80000300800 */
[----:B------:R-:W3:Y:S04]  /*9a840*/  LDL.LU R11, [R1+0x25c] ;  /* 0x00025c00010b7983 */ /* 0x000ee80000300800 */
[----:B------:R0:W-:Y:S04]  /*9a850*/  STL.64 [R1+0x6fa8], R24 ;  /* 0x006fa81801007387 */ /* 0x0001e80000100a00 */
[----:B0-----:R-:W4:Y:S04]  /*9a860*/  LDL.LU R24, [R1+0x280] ;  /* 0x0002800001187983 */ /* 0x001f280000300800 */
[----:B------:R-:W4:Y:S04]  /*9a870*/  LDL.LU R25, [R1+0x284] ;  /* 0x0002840001197983 */ /* 0x000f280000300800 */
[----:B------:R-:W2:Y:S04]  /*9a880*/  LDL.LU R26, [R1+0x288] ;  /* 0x00028800011a7983 */ /* 0x000ea80000300800 */
        /* <DEDUP_REMOVED lines=30> */
[----:B0-----:R-:W-:Y:S01]  /*9aa70*/  IMAD.MOV.U32 R12, RZ, RZ, R3 ;  /* 0x000000ffff0c7224 */ /* 0x001fe200078e0003 */
[----:B------:R-:W-:Y:S01]  /*9aa80*/  MOV R13, R2 ;  /* 0x00000002000d7202 */ /* 0x000fe20000000f00 */
[----:B------:R-:W2:Y:S04]  /*9aa90*/  LDL.LU R3, [R1+0x7114] ;  /* 0x0071140001037983 */ /* 0x000ea80000300800 */
[----:B------:R-:W2:Y:S04]  /*9aaa0*/  LDL.LU R2, [R1+0x7110] ;  /* 0x0071100001027983 */ /* 0x000ea80000300800 */
[----:B------:R3:W-:Y:S04]  /*9aab0*/  STL.64 [R1+0x7010], R12 ;  /* 0x0070100c01007387 */ /* 0x0007e80000100a00 */
[----:B------:R-:W4:Y:S04]  /*9aac0*/  LDL.LU R24, [R1+0x2b0] ;  /* 0x0002b00001187983 */ /* 0x000f280000300800 */
[----:B------:R-:W4:Y:S04]  /*9aad0*/  LDL.LU R25, [R1+0x2b4] ;  /* 0x0002b40001197983 */ /* 0x000f280000300800 */
[----:B------:R-:W2:Y:S04]  /*9aae0*/  LDL.LU R26, [R1+0x2b8] ;  /* 0x0002b800011a7983 */ /* 0x000ea80000300800 */
[----:B------:R-:W2:Y:S01]  /*9aaf0*/  LDL.LU R27, [R1+0x2bc] ;  /* 0x0002bc00011b7983 */ /* 0x000ea20000300800 */
[----:B---3--:R-:W-:-:S02]  /*9ab00*/  IMAD.MOV.U32 R12, RZ, RZ, R6 ;  /* 0x000000ffff0c7224 */ /* 0x008fc400078e0006 */
        /* <DEDUP_REMOVED lines=25> */
[----:B------:R0:W-:Y:S01]  /*9aca0*/  STL.64 [R1+0x7058], R12 ;  /* 0x0070580c01007387 */ /* 0x0001e20000100a00 */
[----:B---3--:R-:W-:-:S02]  /*9acb0*/  IMAD.MOV.U32 R4, RZ, RZ, R15 ;  /* 0x000000ffff047224 */ /* 0x008fc400078e000f */
[----:B------:R-:W-:Y:S02]  /*9acc0*/  IMAD.MOV.U32 R5, RZ, RZ, R14 ;  /* 0x000000ffff057224 */ /* 0x000fe400078e000e */
[----:B0-----:R-:W-:Y:S02]  /*9acd0*/  IMAD.MOV.U32 R12, RZ, RZ, R7 ;  /* 0x000000ffff0c7224 */ /* 0x001fe400078e0007 */
[----:B------:R-:W-:Y:S01]  /*9ace0*/  IMAD.MOV.U32 R13, RZ, RZ, R6 ;  /* 0x000000ffff0d7224 */ /* 0x000fe200078e0006 */
[----:B----4-:R-:W-:Y:S04]  /*9acf0*/  STL.64 [R1+0x7038], R26 ;  /* 0x0070381a01007387 */ /* 0x010fe80000100a00 */
[----:B--2---:R0:W-:Y:S04]  /*9ad00*/  STL.64 [R1+0x7030], R24 ;  /* 0x0070301801007387 */ /* 0x0041e80000100a00 */
[----:B0-----:R-:W2:Y:S04]  /*9ad10*/  LDL.LU R24, [R1+0x2e0] ;  /* 0x0002e00001187983 */ /* 0x001ea80000300800 */
[----:B------:R-:W2:Y:S04]  /*9ad20*/  LDL.LU R25, [R1+0x2e4] ;  /* 0x0002e40001197983 */ /* 0x000ea80000300800 */
[----:B------:R-:W3:Y:S04]  /*9ad30*/  LDL.LU R26, [R1+0x2e8] ;  /* 0x0002e800011a7983 */ /* 0x000ee80000300800 */
[----:B------:R-:W3:Y:S04]  /*9ad40*/  LDL.LU R27, [R1+0x2ec] ;  /* 0x0002ec00011b7983 */ /* 0x000ee80000300800 */
[----:B------:R-:W4:Y:S04]  /*9ad50*/  LDL.LU R7, [R1+0x70f4] ;  /* 0x0070f40001077983 */ /* 0x000f280000300800 */
[----:B------:R-:W2:Y:S04]  /*9ad60*/  LDL.LU R6, [R1+0x70f0] ;  /* 0x0070f00001067983 */ /* 0x000ea80000300800 */
[----:B------:R0:W-:Y:S04]  /*9ad70*/  STL.64 [R1+0x7070], R12 ;  /* 0x0070700c01007387 */ /* 0x0001e80000100a00 */
[----:B------:R1:W-:Y:S04]  /*9ad80*/  STL.64 [R1+0x7078], R4 ;  /* 0x0070780401007387 */ /* 0x0003e80000100a00 */
[----:B0-----:R-:W3:Y:S04]  /*9ad90*/  LDL.LU R12, [R1+0x310] ;  /* 0x00031000010c7983 */ /* 0x001ee80000300800 */
[----:B------:R-:W3:Y:S04]  /*9ada0*/  LDL.LU R13, [R1+0x314] ;  /* 0x00031400010d7983 */ /* 0x000ee80000300800 */
[----:B------:R-:W4:Y:S04]  /*9adb0*/  LDL.LU R14, [R1+0x318] ;  /* 0x00031800010e7983 */ /* 0x000f280000300800 */
        /* <DEDUP_REMOVED lines=8> */
[----:B0-----:R-:W3:Y:S04]  /*9ae40*/  LDL.LU R12, [R1+0x320] ;  /* 0x00032000010c7983 */ /* 0x001ee80000300800 */
[----:B------:R-:W3:Y:S04]  /*9ae50*/  LDL.LU R13, [R1+0x324] ;  /* 0x00032400010d7983 */ /* 0x000ee80000300800 */
[----:B------:R-:W4:Y:S04]  /*9ae60*/  LDL.LU R14, [R1+0x328] ;  /* 0x00032800010e7983 */ /* 0x000f280000300800 */
[----:B------:R-:W4:Y:S01]  /*9ae70*/  LDL.LU R15, [R1+0x32c] ;  /* 0x00032c00010f7983 */ /* 0x000f220000300800 */
[----:B--2---:R-:W-:-:S02]  /*9ae80*/  IMAD.MOV.U32 R4, RZ, RZ, R6 ;  /* 0x000000ffff047224 */ /* 0x004fc400078e0006 */
[----:B------:R-:W-:Y:S01]  /*9ae90*/  IMAD.MOV.U32 R5, RZ, RZ, R7 ;  /* 0x000000ffff057224 */ /* 0x000fe200078e0007 */
[----:B----4-:R-:W-:Y:S04]  /*9aea0*/  STL.64 [R1+0x70a0], R14 ;  /* 0x0070a00e01007387 */ /* 0x010fe80000100a00 */
[----:B---3--:R-:W-:Y:S04]  /*9aeb0*/  STL.64 [R1+0x7098], R12 ;  /* 0x0070980c01007387 */ /* 0x008fe80000100a00 */
[----:B------:R-:W2:Y:S04]  /*9aec0*/  LDL.LU R6, [R1+0x70e4] ;  /* 0x0070e40001067983 */ /* 0x000ea80000300800 */
[----:B------:R-:W3:Y:S04]  /*9aed0*/  LDL.LU R7, [R1+0x70e0] ;  /* 0x0070e00001077983 */ /* 0x000ee80000300800 */
[----:B------:R0:W-:Y:S02]  /*9aee0*/  STL.64 [R1+0x70a8], R4 ;  /* 0x0070a80401007387 */ /* 0x0001e40000100a00 */
[----:B0-----:R-:W-:-:S02]  /*9aef0*/  IMAD.MOV.U32 R4, RZ, RZ, R2 ;  /* 0x000000ffff047224 */ /* 0x001fc400078e0002 */
[----:B------:R-:W-:Y:S01]  /*9af00*/  IMAD.MOV.U32 R5, RZ, RZ, R3 ;  /* 0x000000ffff057224 */ /* 0x000fe200078e0003 */
[----:B------:R-:W4:Y:S04]  /*9af10*/  LDL.LU R2, [R1+0x70dc] ;  /* 0x0070dc0001027983 */ /* 0x000f280000300800 */
[----:B------:R-:W4:Y:S04]  /*9af20*/  LDL.LU R3, [R1+0x70d8] ;  /* 0x0070d80001037983 */ /* 0x000f280000300800 */
[----:B------:R-:W-:Y:S04]  /*9af30*/  STL.64 [R1+0x70c0], R4 ;  /* 0x0070c00401007387 */ /* 0x000fe80000100a00 */
[----:B------:R-:W2:Y:S04]  /*9af40*/  LDL.LU R12, [R1+0x330] ;  /* 0x00033000010c7983 */ /* 0x000ea80000300800 */
        /* <DEDUP_REMOVED lines=29> */
[----:B------:R-:W-:Y:S04]  /*9b120*/  STL.64 [R1+0x6f88], R10 ;  /* 0x006f880a01007387 */ /* 0x000fe80000100a00 */
[----:B------:R0:W-:Y:S04]  /*9b130*/  STL.64 [R1+0x6f80], R8 ;  /* 0x006f800801007387 */ /* 0x0001e80000100a00 */
[----:B0-----:R-:W4:Y:S04]  /*9b140*/  LDL.LU R8, [R1+0x260] ;  /* 0x0002600001087983 */ /* 0x001f280000300800 */
[----:B------:R-:W4:Y:S04]  /*9b150*/  LDL.LU R9, [R1+0x264] ;  /* 0x0002640001097983 */ /* 0x000f280000300800 */
[----:B------:R-:W3:Y:S04]  /*9b160*/  LDL.LU R10, [R1+0x268] ;  /* 0x00026800010a7983 */ /* 0x000ee80000300800 */
[----:B------:R-:W3:Y:S01]  /*9b170*/  LDL.LU R11, [R1+0x26c] ;  /* 0x00026c00010b7983 */ /* 0x000ee20000300800 */
[C---:B--2---:R-:W-:Y:S03]  /*9b180*/  HMMA.16816.F32.BF16 R4, R16.reuse, R4, R12 ;  /* 0x000000041004723c */ /* 0x044fe6000004180c */
[----:B---3--:R-:W-:Y:S04]  /*9b190*/  STL.64 [R1+0x6fa0], R10 ;  /* 0x006fa00a01007387 */ /* 0x008fe80000100a00 */
        /* <DEDUP_REMOVED lines=36> */
[----:B------:R-:W4:-:S15]  /*9b3e0*/  LDL.LU.64 R12, [R1+0x7070] ;  /* 0x00707000010c7983 */ /* 0x000f1e0000300a00 */
[----:B------:R-:W-:-:S06]  /*9b3f0*/  NOP ;  /* 0x0000000000007918 */ /* 0x000fcc0000000000 */
[----:B------:R0:W-:Y:S04]  /*9b400*/  STL.64 [R1+0x310], R4 ;  /* 0x0003100401007387 */ /* 0x0001e80000100a00 */
[----:B------:R1:W-:Y:S04]  /*9b410*/  STL.64 [R1+0x318], R6 ;  /* 0x0003180601007387 */ /* 0x0003e80000100a00 */
[----:B0-----:R-:W3:Y:S04]  /*9b420*/  LDL.LU R4, [R1+0x9e0] ;  /* 0x0009e00001047983 */ /* 0x001ee80000300800 */
[----:B------:R-:W3:Y:S04]  /*9b430*/  LDL.LU R5, [R1+0x9e4] ;  /* 0x0009e40001057983 */ /* 0x000ee80000300800 */
[----:B-1----:R-:W3:Y:S04]  /*9b440*/  LDL.LU R6, [R1+0x9e8] ;  /* 0x0009e80001067983 */ /* 0x002ee80000300800 */
[----:B------:R-:W3:Y:S01]  /*9b450*/  LDL.LU R7, [R1+0x9ec] ;  /* 0x0009ec0001077983 */ /* 0x000ee20000300800 */
[----:B----4-:R-:W-:Y:S03]  /*9b460*/  HMMA.16816.F32.BF16 R12, R16, R12, R24 ;  /* 0x0000000c100c723c */ /* 0x010fe60000041818 */
[----:B------:R-:W4:Y:S04]  /*9b470*/  LDL.LU.64 R26, [R1+0x7068] ;  /* 0x00706800011a7983 */ /* 0x000f280000300a00 */
[----:B------:R-:W4:-:S15]  /*9b480*/  LDL.LU.64 R24, [R1+0x7060] ;  /* 0x0070600001187983 */ /* 0x000f1e0000300a00 */
[----:B------:R-:W-:-:S01]  /*9b490*/  NOP ;  /* 0x0000000000007918 */ /* 0x000fc20000000000 */
        /* <DEDUP_REMOVED lines=57> */
[----:B0-----:R-:W4:Y:S04]  /*9b830*/  LDL.LU R12, [R1+0x9c0] ;  /* 0x0009c000010c7983 */ /* 0x001f280000300800 */
[----:B------:R-:W4:Y:S04]  /*9b840*/  LDL.LU R13, [R1+0x9c4] ;  /* 0x0009c400010d7983 */ /* 0x000f280000300800 */
[----:B-1----:R-:W4:Y:S04]  /*9b850*/  LDL.LU R14, [R1+0x9c8] ;  /* 0x0009c800010e7983 */ /* 0x002f280000300800 */
[----:B------:R-:W4:Y:S01]  /*9b860*/  LDL.LU R15, [R1+0x9cc] ;  /* 0x0009cc00010f7983 */ /* 0x000f220000300800 */
        /* <DEDUP_REMOVED lines=55> */
[----:B0-----:R-:W2:Y:S04]  /*9bbe0*/  LDL.LU.64 R26, [R1+0x6ee8] ;  /* 0x006ee800011a7983 */ /* 0x001ea80000300a00 */
[----:B------:R-:W3:Y:S02]  /*9bbf0*/  LDL.LU.64 R24, [R1+0x6ee0] ;  /* 0x006ee00001187983 */ /* 0x000ee40000300a00 */
[----:B---3--:R-:W-:-:S15]  /*9bc00*/  HMMA.16816.F32.BF16 R20, R16, R24, R20 ;  /* 0x000000181014723c */ /* 0x008fde0000041814 */
[----:B------:R-:W-:-:S08]  /*9bc10*/  NOP ;  /* 0x0000000000007918 */ /* 0x000fd00000000000 */
[----:B------:R0:W-:Y:S04]  /*9bc20*/  STL.64 [R1+0x1f0], R20 ;  /* 0x0001f01401007387 */ /* 0x0001e80000100a00 */
[----:B------:R2:W-:Y:S04]  /*9bc30*/  STL.64 [R1+0x1f8], R22 ;  /* 0x0001f81601007387 */ /* 0x0005e80000100a00 */
[----:B0-----:R-:W3:Y:S04]  /*9bc40*/  LDL.LU R20, [R1+0x990] ;  /* 0x0009900001147983 */ /* 0x001ee80000300800 */
[----:B------:R-:W3:Y:S01]  /*9bc50*/  LDL.LU R21, [R1+0x994] ;  /* 0x0009940001157983 */ /* 0x000ee20000300800 */
[----:B----4-:R-:W-:Y:S01]  /*9bc60*/  HMMA.16816.F32.BF16 R4, R16, R8, R4 ;  /* 0x000000081004723c */ /* 0x010fe20000041804 */
[----:B--2---:R-:W-:-:S02]  /*9bc70*/  IMAD.MOV.U32 R22, RZ, RZ, R26 ;  /* 0x000000ffff167224 */ /* 0x004fc400078e001a */
[----:B------:R-:W-:Y:S01]  /*9bc80*/  IMAD.MOV.U32 R23, RZ, RZ, R27 ;  /* 0x000000ffff177224 */ /* 0x000fe200078e001b */
[----:B------:R-:W2:Y:S04]  /*9bc90*/  LDL.LU R26, [R1+0x6edc] ;  /* 0x006edc00011a7983 */ /* 0x000ea80000300800 */
[----:B------:R-:W2:Y:S04]  /*9bca0*/  LDL.LU R27, [R1+0x6ed8] ;  /* 0x006ed800011b7983 */ /* 0x000ea80000300800 */
[----:B------:R-:W-:-:S12]  /*9bcb0*/  STL.64 [R1+0x6ec0], R22 ;  /* 0x006ec01601007387 */ /* 0x000fd80000100a00 */
[----:B------:R-:W-:Y:S02]  /*9bcc0*/  IMAD.MOV.U32 R24, RZ, RZ, R4 ;  /* 0x000000ffff187224 */ /* 0x000fe400078e0004 */
[----:B------:R-:W-:Y:S01]  /*9bcd0*/  IMAD.MOV.U32 R25, RZ, RZ, R5 ;  /* 0x000000ffff197224 */ /* 0x000fe200078e0005 */
[----:B---3--:R0:W-:Y:S04]  /*9bce0*/  STL.64 [R1+0x6eb8], R20 ;  /* 0x006eb81401007387 */ /* 0x0081e80000100a00 */
[----:B------:R-:W3:Y:S04]  /*9bcf0*/  LDL.LU.64 R4, [R1+0x6ed0] ;  /* 0x006ed00001047983 */ /* 0x000ee80000300a00 */
[----:B--2---:R-:W-:Y:S04]  /*9bd00*/  STL.64 [R1+0x6c70], R26 ;  /* 0x006c701a01007387 */ /* 0x004fe80000100a00 */
[----:B------:R1:W-:Y:S01]  /*9bd10*/  STL.64 [R1+0x6c68], R24 ;  /* 0x006c681801007387 */ /* 0x0003e20000100a00 */
[----:B0-----:R-:W-:-:S02]  /*9bd20*/  IMAD.MOV.U32 R20, RZ, RZ, R28 ;  /* 0x000000ffff147224 */ /* 0x001fc400078e001c */
[----:B------:R-:W-:Y:S02]  /*9bd30*/  IMAD.MOV.U32 R21, RZ, RZ, R0 ;  /* 0x000000ffff157224 */ /* 0x000fe400078e0000 */
[----:B------:R-:W-:Y:S02]  /*9bd40*/  IMAD.MOV.U32 R28, RZ, RZ, R6 ;  /* 0x000000ffff1c7224 */ /* 0x000fe400078e0006 */
[----:B------:R-:W-:Y:S01]  /*9bd50*/  IMAD.MOV.U32 R0, RZ, RZ, R7 ;  /* 0x000000ffff007224 */ /* 0x000fe200078e0007 */
[----:B-1----:R-:W2:Y:S04]  /*9bd60*/  LDL.LU R24, [R1+0x980] ;  /* 0x0009800001187983 */ /* 0x002ea80000300800 */
[----:B------:R-:W2:Y:S04]  /*9bd70*/  LDL.LU R25, [R1+0x984] ;  /* 0x0009840001197983 */ /* 0x000ea80000300800 */
[----:B------:R-:W2:Y:S01]  /*9bd80*/  LDL.LU R26, [R1+0x988] ;  /* 0x00098800011a7983 */ /* 0x000ea20000300800 */
[----:B------:R-:W-:-:S03]  /*9bd90*/  IMAD.MOV.U32 R27, RZ, RZ, R3 ;  /* 0x000000ffff1b7224 */ /* 0x000fc600078e0003 */
[----:B------:R-:W4:Y:S04]  /*9bda0*/  LDL.LU R3, [R1+0x6ec8] ;  /* 0x006ec80001037983 */ /* 0x000f280000300800 */
[----:B------:R-:W-:Y:S04]  /*9bdb0*/  STL [R1+0x6748], R0 ;  /* 0x0067480001007387 */ /* 0x000fe80000100800 */
[----:B------:R-:W-:Y:S01]  /*9bdc0*/  STL [R1+0x6744], R28 ;  /* 0x0067441c01007387 */ /* 0x000fe20000100800 */
[----:B---3--:R-:W-:Y:S03]  /*9bdd0*/  HMMA.16816.F32.BF16 R4, R16, R4, R12 ;  /* 0x000000041004723c */ /* 0x008fe6000004180c */
[----:B----4-:R-:W0:-:S15]  /*9bde0*/  LDSM.16.MT88.4 R12, [R3+UR4+0x21800] ;  /* 0x02180004030c783b */ /* 0x010e1e0008004200 */
[----:B------:R-:W-:-:S05]  /*9bdf0*/  NOP ;  /* 0x0000000000007918 */ /* 0x000fca0000000000 */
[----:B------:R1:W-:Y:S04]  /*9be00*/  STL.64 [R1+0x1b0], R4 ;  /* 0x0001b00401007387 */ /* 0x0003e80000100a00 */
[----:B------:R3:W-:Y:S01]  /*9be10*/  STL [R1+0x1b8], R6 ;  /* 0x0001b80601007387 */ /* 0x0007e20000100800 */
[----:B------:R-:W-:-:S03]  /*9be20*/  IMAD.MOV.U32 R29, RZ, RZ, R7 ;  /* 0x000000ffff1d7224 */ /* 0x000fc600078e0007 */
[----:B-1----:R-:W4:Y:S04]  /*9be30*/  LDL.LU R4, [R1+0x9d0] ;  /* 0x0009d00001047983 */ /* 0x002f280000300800 */
[----:B------:R-:W4:Y:S04]  /*9be40*/  LDL.LU R5, [R1+0x9d4] ;  /* 0x0009d40001057983 */ /* 0x000f280000300800 */
[----:B---3--:R-:W4:Y:S04]  /*9be50*/  LDL.LU R6, [R1+0x9d8] ;  /* 0x0009d80001067983 */ /* 0x008f280000300800 */
[----:B------:R-:W4:Y:S04]  /*9be60*/  LDL.LU R7, [R1+0x9dc] ;  /* 0x0009dc0001077983 */ /* 0x000f280000300800 */
[----:B------:R-:W-:Y:S04]  /*9be70*/  STL [R1+0x674c], R29 ;  /* 0x00674c1d01007387 */ /* 0x000fe80000100800 */
[----:B0-----:R-:W-:Y:S04]  /*9be80*/  STL.64 [R1+0x6be8], R14 ;  /* 0x006be80e01007387 */ /* 0x001fe80000100a00 */
[----:B------:R0:W-:Y:S04]  /*9be90*/  STL.64 [R1+0x6be0], R12 ;  /* 0x006be00c01007387 */ /* 0x0001e80000100a00 */
[----:B0-----:R-:W3:Y:S04]  /*9bea0*/  LDL.LU.64 R12, [R1+0x1d0] ;  /* 0x0001d000010c7983 */ /* 0x001ee80000300a00 */
[----:B------:R-:W2:Y:S04]  /*9beb0*/  LDL.64 R14, [R1+0x1d8] ;  /* 0x0001d800010e7983 */ /* 0x000ea80000100a00 */
[----:B------:R-:W-:Y:S01]  /*9bec0*/  STL [R1+0x6488], R3 ;  /* 0x0064880301007387 */ /* 0x000fe20000100800 */
[----:B----4-:R-:W-:-:S15]  /*9bed0*/  HMMA.16816.F32.BF16 R20, R16, R20, R4 ;  /* 0x000000141014723c */ /* 0x010fde0000041804 */
[----:B------:R-:W-:-:S09]  /*9bee0*/  NOP ;  /* 0x0000000000007918 */ /* 0x000fd20000000000 */
[----:B------:R-:W-:Y:S02]  /*9bef0*/  IMAD.MOV.U32 R5, RZ, RZ, R22 ;  /* 0x000000ffff057224 */ /* 0x000fe400078e0016 */
[----:B------:R-:W-:Y:S02]  /*9bf00*/  IMAD.MOV.U32 R4, RZ, RZ, R23 ;  /* 0x000000ffff047224 */ /* 0x000fe400078e0017 */
[----:B------:R-:W-:Y:S02]  /*9bf10*/  IMAD.MOV.U32 R9, RZ, RZ, R20 ;  /* 0x000000ffff097224 */ /* 0x000fe400078e0014 */
[----:B------:R-:W-:Y:S01]  /*9bf20*/  IMAD.MOV.U32 R8, RZ, RZ, R21 ;  /* 0x000000ffff087224 */ /* 0x000fe200078e0015 */
[----:B------:R-:W3:Y:S04]  /*9bf30*/  LDL.LU.64 R22, [R1+0x6ec0] ;  /* 0x006ec00001167983 */ /* 0x000ee80000300a00 */
[----:B------:R-:W3:Y:S04]  /*9bf40*/  LDL.LU.64 R20, [R1+0x6eb8] ;  /* 0x006eb80001147983 */ /* 0x000ee80000300a00 */
[----:B------:R-:W-:Y:S04]  /*9bf50*/  STL [R1+0x6498], R4 ;  /* 0x0064980401007387 */ /* 0x000fe80000100800 */
[----:B------:R-:W-:Y:S04]  /*9bf60*/  STL [R1+0x6494], R5 ;  /* 0x0064940501007387 */ /* 0x000fe80000100800 */
[----:B------:R-:W4:Y:S04]  /*9bf70*/  LDL.64 R6, [R1+0x1a8] ;  /* 0x0001a80001067983 */ /* 0x000f280000100a00 */
[----:B------:R-:W-:Y:S04]  /*9bf80*/  STL [R1+0x6490], R8 ;  /* 0x0064900801007387 */ /* 0x000fe80000100800 */
[----:B------:R-:W-:Y:S01]  /*9bf90*/  STL [R1+0x648c], R9 ;  /* 0x00648c0901007387 */ /* 0x000fe20000100800 */
[----:B---3--:R-:W-:Y:S03]  /*9bfa0*/  HMMA.16816.F32.BF16 R16, R16, R12, R20 ;  /* 0x0000000c1010723c */ /* 0x008fe60000041814 */
[----:B------:R-:W4:Y:S04]  /*9bfb0*/  LDL.LU.64 R22, [R1+0x6eb0] ;  /* 0x006eb00001167983 */ /* 0x000f280000300a00 */
[----:B------:R-:W4:Y:S04]  /*9bfc0*/  LDL.LU.64 R20, [R1+0x6ea8] ;  /* 0x006ea80001147983 */ /* 0x000f280000300a00 */
[----:B--2---:R-:W-:-:S12]  /*9bfd0*/  STL.64 [R1+0x6bf8], R14 ;  /* 0x006bf80e01007387 */ /* 0x004fd80000100a00 */
[----:B------:R-:W-:Y:S04]  /*9bfe0*/  STL.64 [R1+0x990], R16 ;  /* 0x0009901001007387 */ /* 0x000fe80000100a00 */
[----:B------:R0:W-:Y:S02]  /*9bff0*/  STL.64 [R1+0x998], R18 ;  /* 0x0009981201007387 */ /* 0x0001e40000100a00 */
[----:B0-----:R-:W-:Y:S01]  /*9c000*/  IMAD.MOV.U32 R19, RZ, RZ, R10 ;  /* 0x000000ffff137224 */ /* 0x001fe200078e000a */
[----:B----4-:R-:W-:-:S15]  /*9c010*/  HMMA.16816.F32.BF16 R24, R20, R6, R24 ;  /* 0x000000061418723c */ /* 0x010fde0000041818 */
[----:B------:R-:W-:-:S08]  /*9c020*/  NOP ;  /* 0x0000000000007918 */ /* 0x000fd00000000000 */
[----:B------:R-:W-:Y:S04]  /*9c030*/  STL [R1+0x980], R24 ;  /* 0x0009801801007387 */ /* 0x000fe80000100800 */
[----:B------:R-:W2:Y:S04]  /*9c040*/  LDL.LU R16, [R1+0x960] ;  /* 0x0009600001107983 */ /* 0x000ea80000300800 */
[----:B------:R-:W2:Y:S04]  /*9c050*/  LDL.LU R17, [R1+0x964] ;  /* 0x0009640001117983 */ /* 0x000ea80000300800 */
[----:B------:R-:W2:Y:S01]  /*9c060*/  LDL.LU R18, [R1+0x968] ;  /* 0x0009680001127983 */ /* 0x000ea20000300800 */
[----:B------:R-:W-:-:S02]  /*9c070*/  IMAD.MOV.U32 R5, RZ, RZ, R26 ;  /* 0x000000ffff057224 */ /* 0x000fc400078e001a */
[----:B------:R-:W-:Y:S01]  /*9c080*/  IMAD.MOV.U32 R8, RZ, RZ, R27 ;  /* 0x000000ffff087224 */ /* 0x000fe200078e001b */
[----:B------:R-:W3:Y:S04]  /*9c090*/  LDL.LU R10, [R1+0x6ea4] ;  /* 0x006ea400010a7983 */ /* 0x000ee80000300800 */
[----:B------:R-:W4:Y:S04]  /*9c0a0*/  LDL.64 R26, [R1+0x138] ;  /* 0x00013800011a7983 */ /* 0x000f280000100a00 */
[----:B----4-:R0:W-:Y:S04]  /*9c0b0*/  STL.64 [R1+0x6e50], R26 ;  /* 0x006e501a01007387 */ /* 0x0101e80000100a00 */
[----:B0-----:R-:W4:Y:S04]  /*9c0c0*/  LDL.64 R26, [R1+0x148] ;  /* 0x00014800011a7983 */ /* 0x001f280000100a00 */
        /* <DEDUP_REMOVED lines=8> */
[----:B---3--:R-:W-:Y:S04]  /*9c150*/  STL [R1+0x6dfc], R10 ;  /* 0x006dfc0a01007387 */ /* 0x008fe80000100800 */
[----:B------:R0:W-:Y:S04]  /*9c160*/  STL [R1+0x6df8], R8 ;  /* 0x006df80801007387 */ /* 0x0001e80000100800 */
[----:B------:R1:W-:Y:S04]  /*9c170*/  STL [R1+0x6e58], R11 ;  /* 0x006e580b01007387 */ /* 0x0003e80000100800 */
[----:B0-----:R-:W3:Y:S04]  /*9c180*/  LDL.LU R8, [R1+0x920] ;  /* 0x0009200001087983 */ /* 0x001ee80000300800 */
[----:B------:R-:W3:Y:S04]  /*9c190*/  LDL.LU R9, [R1+0x924] ;  /* 0x0009240001097983 */ /* 0x000ee80000300800 */
[----:B------:R-:W2:Y:S04]  /*9c1a0*/  LDL.LU R10, [R1+0x928] ;  /* 0x00092800010a7983 */ /* 0x000ea80000300800 */
[----:B-1----:R-:W2:Y:S04]  /*9c1b0*/  LDL.LU R11, [R1+0x92c] ;  /* 0x00092c00010b7983 */ /* 0x002ea80000300800 */
[----:B--2---:R-:W-:Y:S04]  /*9c1c0*/  STL.64 [R1+0x6e78], R10 ;  /* 0x006e780a01007387 */ /* 0x004fe80000100a00 */
[----:B---3--:R0:W-:Y:S04]  /*9c1d0*/  STL.64 [R1+0x6e70], R8 ;  /* 0x006e700801007387 */ /* 0x0081e80000100a00 */
[----:B0-----:R-:W2:Y:S04]  /*9c1e0*/  LDL.LU R8, [R1+0x940] ;  /* 0x0009400001087983 */ /* 0x001ea80000300800 */
[----:B------:R-:W2:Y:S04]  /*9c1f0*/  LDL.LU R9, [R1+0x944] ;  /* 0x0009440001097983 */ /* 0x000ea80000300800 */
[----:B------:R-:W3:Y:S04]  /*9c200*/  LDL.LU R10, [R1+0x948] ;  /* 0x00094800010a7983 */ /* 0x000ee80000300800 */
[----:B------:R-:W3:Y:S01]  /*9c210*/  LDL.LU R11, [R1+0x94c] ;  /* 0x00094c00010b7983 */ /* 0x000ee20000300800 */
[----:B------:R-:W-:-:S02]  /*9c220*/  IMAD.MOV.U32 R4, RZ, RZ, R25 ;  /* 0x000000ffff047224 */ /* 0x000fc400078e0019 */
[----:B------:R-:W-:Y:S02]  /*9c230*/  IMAD.MOV.U32 R12, RZ, RZ, R6 ;  /* 0x000000ffff0c7224 */ /* 0x000fe400078e0006 */
[----:B------:R-:W-:Y:S02]  /*9c240*/  IMAD.MOV.U32 R0, RZ, RZ, R7 ;  /* 0x000000ffff007224 */ /* 0x000fe400078e0007 */
[----:B------:R-:W-:Y:S01]  /*9c250*/  IMAD.MOV.U32 R6, RZ, RZ, R2 ;  /* 0x000000ffff067224 */ /* 0x000fe200078e0002 */
[----:B---3--:R-:W-:Y:S04]  /*9c260*/  STL.64 [R1+0x6e90], R10 ;  /* 0x006e900a01007387 */ /* 0x008fe80000100a00 */
[----:B--2---:R0:W-:Y:S04]  /*9c270*/  STL.64 [R1+0x6e88], R8 ;  /* 0x006e880801007387 */ /* 0x0041e80000100a00 */
[----:B0-----:R-:W2:Y:S04]  /*9c280*/  LDL.LU R8, [R1+0x950] ;  /* 0x0009500001087983 */ /* 0x001ea80000300800 */
[----:B------:R-:W2:Y:S04]  /*9c290*/  LDL.LU R9, [R1+0x954] ;  /* 0x0009540001097983 */ /* 0x000ea80000300800 */
[----:B------:R-:W2:Y:S04]  /*9c2a0*/  LDL.LU R10, [R1+0x958] ;  /* 0x00095800010a7983 */ /* 0x000ea80000300800 */
[----:B------:R-:W2:Y:S04]  /*9c2b0*/  LDL.LU R11, [R1+0x95c] ;  /* 0x00095c00010b7983 */ /* 0x000ea80000300800 */
[----:B------:R-:W-:Y:S04]  /*9c2c0*/  STL [R1+0x6c44], R5 ;  /* 0x006c440501007387 */ /* 0x000fe80000100800 */
[----:B------:R0:W-:Y:S04]  /*9c2d0*/  STL [R1+0x6c40], R4 ;  /* 0x006c400401007387 */ /* 0x0001e80000100800 */
[----:B0-----:R-:W3:Y:S04]  /*9c2e0*/  LDL.LU R4, [R1+0x930] ;  /* 0x0009300001047983 */ /* 0x001ee80000300800 */
[----:B------:R-:W3:Y:S04]  /*9c2f0*/  LDL.LU R5, [R1+0x934] ;  /* 0x0009340001057983 */ /* 0x000ee80000300800 */
[----:B------:R-:W4:Y:S04]  /*9c300*/  LDL.LU R2, [R1+0x6ea0] ;  /* 0x006ea00001027983 */ /* 0x000f280000300800 */
[----:B------:R-:W3:Y:S04]  /*9c310*/  LDL.LU R7, [R1+0x93c] ;  /* 0x00093c0001077983 */ /* 0x000ee80000300800 */
[----:B------:R-:W-:Y:S04]  /*9c320*/  STL [R1+0x6c3c], R0 ;  /* 0x006c3c0001007387 */ /* 0x000fe80000100800 */
[----:B------:R0:W-:Y:S04]  /*9c330*/  STL [R1+0x6c38], R12 ;  /* 0x006c380c01007387 */ /* 0x0001e80000100800 */
[----:B0-----:R-:W2:Y:S04]  /*9c340*/  LDL.LU R12, [R1+0x970] ;  /* 0x00097000010c7983 */ /* 0x001ea80000300800 */
[----:B------:R-:W2:Y:S04]  /*9c350*/  LDL.LU R13, [R1+0x974] ;  /* 0x00097400010d7983 */ /* 0x000ea80000300800 */
[----:B------:R-:W2:Y:S01]  /*9c360*/  LDL.LU R14, [R1+0x978] ;  /* 0x00097800010e7983 */ /* 0x000ea20000300800 */
[----:B----4-:R-:W-:-:S07]  /*9c370*/  IMAD.MOV.U32 R15, RZ, RZ, R2 ;  /* 0x000000ffff0f7224 */ /* 0x010fce00078e0002 */
[----:B--2---:R-:W-:-:S15]  /*9c380*/  HMMA.16816.F32.BF16 R12, R20, R26, R12 ;  /* 0x0000001a140c723c */ /* 0x004fde000004180c */
[----:B------:R-:W-:-:S08]  /*9c390*/  NOP ;  /* 0x0000000000007918 */ /* 0x000fd00000000000 */
[----:B------:R0:W-:Y:S04]  /*9c3a0*/  STL.64 [R1+0x970], R12 ;  /* 0x0009700c01007387 */ /* 0x0001e80000100a00 */
[----:B------:R1:W-:Y:S01]  /*9c3b0*/  STL.64 [R1+0x978], R14 ;  /* 0x0009780e01007387 */ /* 0x0003e20000100a00 */
[----:B0-----:R-:W-:Y:S02]  /*9c3c0*/  IMAD.MOV.U32 R13, RZ, RZ, R27 ;  /* 0x000000ffff0d7224 */ /* 0x001fe400078e001b */
[----:B-1----:R-:W-:-:S03]  /*9c3d0*/  IMAD.MOV.U32 R14, RZ, RZ, R26 ;  /* 0x000000ffff0e7224 */ /* 0x002fc600078e001a */
[----:B------:R-:W-:Y:S04]  /*9c3e0*/  STL [R1+0x6c4c], R13 ;  /* 0x006c4c0d01007387 */ /* 0x000fe80000100800 */
[----:B------:R0:W-:Y:S04]  /*9c3f0*/  STL [R1+0x6c48], R14 ;  /* 0x006c480e01007387 */ /* 0x0001e80000100800 */
[----:B0-----:R-:W2:Y:S02]  /*9c400*/  LDL.64 R14, [R1+0x188] ;  /* 0x00018800010e7983 */ /* 0x001ea40000100a00 */
[----:B--2---:R-:W-:-:S15]  /*9c410*/  HMMA.16816.F32.BF16 R24, R20, R14, R16 ;  /* 0x0000000e1418723c */ /* 0x004fde0000041810 */
[----:B------:R-:W-:-:S08]  /*9c420*/  NOP ;  /* 0x0000000000007918 */ /* 0x000fd00000000000 */
[----:B------:R-:W-:Y:S01]  /*9c430*/  STL.64 [R1+0x960], R24 ;  /* 0x0009601801007387 */ /* 0x000fe20000100a00 */
[----:B------:R-:W-:Y:S02]  /*9c440*/  IMAD.MOV.U32 R3, RZ, RZ, R26 ;  /* 0x000000ffff037224 */ /* 0x000fe400078e001a */
[----:B------:R-:W-:Y:S02]  /*9c450*/  IMAD.MOV.U32 R2, RZ, RZ, R27 ;  /* 0x000000ffff027224 */ /* 0x000fe400078e001b */
[----:B------:R-:W2:Y:S04]  /*9c460*/  LDL.LU.64 R26, [R1+0x6e98] ;  /* 0x006e9800011a7983 */ /* 0x000ea80000300a00 */
[----:B------:R0:W-:Y:S04]  /*9c470*/  STL [R1+0x6754], R2 ;  /* 0x0067540201007387 */ /* 0x0001e80000100800 */
[----:B------:R-:W-:Y:S01]  /*9c480*/  STL [R1+0x6750], R3 ;  /* 0x0067500301007387 */ /* 0x000fe20000100800 */
[----:B--2---:R-:W-:Y:S06]  /*9c490*/  HMMA.16816.F32.BF16 R8, R20, R26, R8 ;  /* 0x0000001a1408723c */ /* 0x004fec0000041808 */
[----:B------:R-:W-:Y:S01]  /*9c4a0*/  IMAD.MOV.U32 R18, RZ, RZ, R26 ;  /* 0x000000ffff127224 */ /* 0x000fe200078e001a */
[----:B0-----:R-:W-:-:S15]  /*9c4b0*/  MOV R2, R27 ;  /* 0x0000001b00027202 */ /* 0x001fde0000000f00 */
[----:B------:R-:W-:-:S01]  /*9c4c0*/  NOP ;  /* 0x0000000000007918 */ /* 0x000fc20000000000 */
        /* <DEDUP_REMOVED lines=12> */
[----:B------:R-:W3:Y:S01]  /*9c590*/  LDL.LU.64 R26, [R1+0x6e68] ;  /* 0x006e6800011a7983 */ /* 0x000ee20000300a00 */
[----:B------:R-:W-:-:S03]  /*9c5a0*/  IMAD.MOV.U32 R17, RZ, RZ, R14 ;  /* 0x000000ffff117224 */ /* 0x000fc600078e000e */
[----:B------:R-:W-:Y:S04]  /*9c5b0*/  STL.64 [R1+0x6e08], R18 ;  /* 0x006e081201007387 */ /* 0x000fe80000100a00 */
[----:B------:R0:W-:Y:S04]  /*9c5c0*/  STL [R1+0x6e00], R17 ;  /* 0x006e001101007387 */ /* 0x0001e80000100800 */
[----:B------:R-:W4:Y:S04]  /*9c5d0*/  LDL.LU R16, [R1+0x910] ;  /* 0x0009100001107983 */ /* 0x000f280000300800 */
[----:B0-----:R-:W4:Y:S04]  /*9c5e0*/  LDL.LU R17, [R1+0x914] ;  /* 0x0009140001117983 */ /* 0x001f280000300800 */
[----:B------:R-:W4:Y:S04]  /*9c5f0*/  LDL.LU R18, [R1+0x918] ;  /* 0x0009180001127983 */ /* 0x000f280000300800 */
[----:B------:R-:W4:Y:S01]  /*9c600*/  LDL.LU R19, [R1+0x91c] ;  /* 0x00091c0001137983 */ /* 0x000f220000300800 */
[----:B---3--:R-:W-:-:S15]  /*9c610*/  HMMA.16816.F32.BF16 R4, R20, R26, R4 ;  /* 0x0000001a1404723c */ /* 0x008fde0000041804 */
[----:B------:R-:W-:-:S08]  /*9c620*/  NOP ;  /* 0x0000000000007918 */ /* 0x000fd00000000000 */
[----:B------:R-:W-:Y:S04]  /*9c630*/  STL.64 [R1+0x930], R4 ;  /* 0x0009300401007387 */ /* 0x000fe80000100a00 */
[----:B------:R0:W-:Y:S02]  /*9c640*/  STL.64 [R1+0x938], R6 ;  /* 0x0009380601007387 */ /* 0x0001e40000100a00 */
[----:B0-----:R-:W-:Y:S02]  /*9c650*/  IMAD.MOV.U32 R7, RZ, RZ, R26 ;  /* 0x000000ffff077224 */ /* 0x001fe400078e001a */
[----:B------:R-:W-:Y:S02]  /*9c660*/  IMAD.MOV.U32 R6, RZ, RZ, R27 ;  /* 0x000000ffff067224 */ /* 0x000fe400078e001b */
[----:B------:R-:W2:Y:S02]  /*9c670*/  LDL.LU.64 R26, [R1+0x6e60] ;  /* 0x006e6000011a7983 */ /* 0x000ea40000300a00 */
[----:B--2---:R-:W-:Y:S06]  /*9c680*/  HMMA.16816.F32.BF16 R8, R20, R26, R8 ;  /* 0x0000001a1408723c */ /* 0x004fec0000041808 */
[----:B------:R-:W-:-:S02]  /*9c690*/  IMAD.MOV.U32 R0, RZ, RZ, R26 ;  /* 0x000000ffff007224 */ /* 0x000fc400078e001a */
[----:B------:R-:W-:-:S15]  /*9c6a0*/  IMAD.MOV.U32 R12, RZ, RZ, R27 ;  /* 0x000000ffff0c7224 */ /* 0x000fde00078e001b */
[----:B------:R-:W-:Y:S04]  /*9c6b0*/  STL.64 [R1+0x920], R8 ;  /* 0x0009200801007387 */ /* 0x000fe80000100a00 */
[----:B------:R0:W-:Y:S04]  /*9c6c0*/  STL.64 [R1+0x928], R10 ;  /* 0x0009280a01007387 */ /* 0x0001e80000100a00 */
[----:B0-----:R-:W2:Y:S04]  /*9c6d0*/  LDL.LU R11, [R1+0x6e58] ;  /* 0x006e5800010b7983 */ /* 0x001ea80000300800 */
[----:B------:R-:W4:Y:S04]  /*9c6e0*/  LDL.LU.64 R26, [R1+0x6e50] ;  /* 0x006e5000011a7983 */ /* 0x000f280000300a00 */
[----:B------:R-:W-:Y:S04]  /*9c6f0*/  STL [R1+0x6e2c], R15 ;  /* 0x006e2c0f01007387 */ /* 0x000fe80000100800 */
[----:B------:R4:W-:Y:S02]  /*9c700*/  STL [R1+0x6e28], R12 ;  /* 0x006e280c01007387 */ /* 0x0009e40000100800 */
[----:B----4-:R-:W-:Y:S06]  /*9c710*/  HMMA.16816.F32.BF16 R12, R20, R26, R16 ;  /* 0x0000001a140c723c */ /* 0x010fec0000041810 */
[----:B------:R-:W-:-:S02]  /*9c720*/  IMAD.MOV.U32 R5, RZ, RZ, R26 ;  /* 0x000000ffff057224 */ /* 0x000fc400078e001a */
[----:B------:R-:W-:-:S15]  /*9c730*/  IMAD.MOV.U32 R4, RZ, RZ, R27 ;  /* 0x000000ffff047224 */ /* 0x000fde00078e001b */
[----:B------:R-:W-:Y:S04]  /*9c740*/  STL.64 [R1+0x910], R12 ;  /* 0x0009100c01007387 */ /* 0x000fe80000100a00 */
[----:B------:R-:W-:Y:S04]  /*9c750*/  STL.64 [R1+0x918], R14 ;  /* 0x0009180e01007387 */ /* 0x000fe80000100a00 */
[----:B------:R-:W-:Y:S04]  /*9c760*/  STL.64 [R1+0x6c60], R6 ;  /* 0x006c600601007387 */ /* 0x000fe80000100a00 */
[----:B------:R0:W-:Y:S04]  /*9c770*/  STL.64 [R1+0x6c58], R4 ;  /* 0x006c580401007387 */ /* 0x0001e80000100a00 */
[----:B0-----:R-:W3:Y:S04]  /*9c780*/  LDL.LU R4, [R1+0x7d0] ;  /* 0x0007d00001047983 */ /* 0x001ee80000300800 */
[----:B------:R-:W3:Y:S04]  /*9c790*/  LDL.LU R5, [R1+0x7d4] ;  /* 0x0007d40001057983 */ /* 0x000ee80000300800 */
[----:B------:R-:W4:Y:S01]  /*9c7a0*/  LDL.LU R6, [R1+0x7d8] ;  /* 0x0007d80001067983 */ /* 0x000f220000300800 */
[----:B--2---:R-:W-:-:S03]  /*9c7b0*/  IMAD.MOV.U32 R7, RZ, RZ, R11 ;  /* 0x000000ffff077224 */ /* 0x004fc600078e000b */
[----:B------:R-:W2:Y:S04]  /*9c7c0*/  LDL.LU R11, [R1+0x6e48] ;  /* 0x006e4800010b7983 */ /* 0x000ea80000300800 */
[----:B----4-:R-:W-:Y:S04]  /*9c7d0*/  STL.64 [R1+0x6c80], R6 ;  /* 0x006c800601007387 */ /* 0x010fe80000100a00 */
[----:B---3--:R0:W-:Y:S04]  /*9c7e0*/  STL.64 [R1+0x6c78], R4 ;  /* 0x006c780401007387 */ /* 0x0081e80000100a00 */
[----:B0-----:R-:W3:Y:S04]  /*9c7f0*/  LDL.LU R4, [R1+0x7e0] ;  /* 0x0007e00001047983 */ /* 0x001ee80000300800 */
[----:B------:R-:W3:Y:S04]  /*9c800*/  LDL.LU R5, [R1+0x7e4] ;  /* 0x0007e40001057983 */ /* 0x000ee80000300800 */
[----:B------:R-:W4:Y:S04]  /*9c810*/  LDL.LU R6, [R1+0x7e8] ;  /* 0x0007e80001067983 */ /* 0x000f280000300800 */
[----:B------:R-:W4:Y:S04]  /*9c820*/  LDL.LU R7, [R1+0x7ec] ;  /* 0x0007ec0001077983 */ /* 0x000f280000300800 */
[----:B----4-:R0:W-:Y:S04]  /*9c830*/  STL.64 [R1+0x6c90], R6 ;  /* 0x006c900601007387 */ /* 0x0101e80000100a00 */
[----:B---3--:R-:W-:Y:S04]  /*9c840*/  STL.64 [R1+0x6c88], R4 ;  /* 0x006c880401007387 */ /* 0x008fe80000100a00 */
[----:B0-----:R-:W3:Y:S04]  /*9c850*/  LDL.64 R6, [R1+0x18] ;  /* 0x0000180001067983 */ /* 0x001ee80000100a00 */
[----:B---3--:R0:W-:Y:S04]  /*9c860*/  STL.64 [R1+0x6ca0], R6 ;  /* 0x006ca00601007387 */ /* 0x0081e80000100a00 */
[----:B0-----:R-:W3:Y:S04]  /*9c870*/  LDL.64 R6, [R1+0x28] ;  /* 0x0000280001067983 */ /* 0x001ee80000100a00 */
[----:B---3--:R0:W-:Y:S04]  /*9c880*/  STL.64 [R1+0x6cb8], R6 ;  /* 0x006cb80601007387 */ /* 0x0081e80000100a00 */
[----:B0-----:R-:W3:Y:S04]  /*9c890*/  LDL R6, [R1+0x38] ;  /* 0x0000380001067983 */ /* 0x001ee80000100800 */
[----:B------:R-:W3:Y:S04]  /*9c8a0*/  LDL R7, [R1+0x3c] ;  /* 0x00003c0001077983 */ /* 0x000ee80000100800 */
[----:B---3--:R-:W-:Y:S04]  /*9c8b0*/  STL.64 [R1+0x6cd0], R6 ;  /* 0x006cd00601007387 */ /* 0x008fe80000100a00 */
[----:B------:R-:W3:Y:S04]  /*9c8c0*/  LDL.64 R26, [R1+0x8] ;  /* 0x00000800011a7983 */ /* 0x000ee80000100a00 */
[----:B---3--:R0:W-:Y:S04]  /*9c8d0*/  STL.64 [R1+0x6c98], R26 ;  /* 0x006c981a01007387 */ /* 0x0081e80000100a00 */
[----:B------:R-:W3:Y:S04]  /*9c8e0*/  LDL.LU R24, [R1+0x7f0] ;  /* 0x0007f00001187983 */ /* 0x000ee80000300800 */
[----:B------:R-:W3:Y:S04]  /*9c8f0*/  LDL.LU R25, [R1+0x7f4] ;  /* 0x0007f40001197983 */ /* 0x000ee80000300800 */
[----:B0-----:R-:W4:Y:S01]  /*9c900*/  LDL.LU R26, [R1+0x7f8] ;  /* 0x0007f800011a7983 */ /* 0x001f220000300800 */
[----:B--2---:R-:W-:-:S03]  /*9c910*/  IMAD.MOV.U32 R27, RZ, RZ, R11 ;  /* 0x000000ffff1b7224 */ /* 0x004fc600078e000b */
[----:B------:R-:W2:Y:S04]  /*9c920*/  LDL.LU R11, [R1+0x6e44] ;  /* 0x006e4400010b7983 */ /* 0x000ea80000300800 */
[----:B------:R-:W3:Y:S04]  /*9c930*/  LDL.64 R6, [R1+0x48] ;  /* 0x0000480001067983 */ /* 0x000ee80000100a00 */
[----:B---3--:R-:W-:Y:S04]  /*9c940*/  STL.64 [R1+0x6ce8], R6 ;  /* 0x006ce80601007387 */ /* 0x008fe80000100a00 */
[----:B----4-:R-:W-:Y:S04]  /*9c950*/  STL.64 [R1+0x6cb0], R26 ;  /* 0x006cb01a01007387 */ /* 0x010fe80000100a00 */
[----:B------:R0:W-:Y:S04]  /*9c960*/  STL.64 [R1+0x6ca8], R24 ;  /* 0x006ca81801007387 */ /* 0x0001e80000100a00 */
[----:B0-----:R-:W3:Y:S04]  /*9c970*/  LDL.LU R24, [R1+0x800] ;  /* 0x0008000001187983 */ /* 0x001ee80000300800 */
[----:B------:R-:W3:Y:S04]  /*9c980*/  LDL.LU R25, [R1+0x804] ;  /* 0x0008040001197983 */ /* 0x000ee80000300800 */
[----:B------:R-:W4:Y:S04]  /*9c990*/  LDL.LU R26, [R1+0x808] ;  /* 0x00080800011a7983 */ /* 0x000f280000300800 */
[----:B------:R-:W4:Y:S04]  /*9c9a0*/  LDL.LU R27, [R1+0x80c] ;  /* 0x00080c00011b7983 */ /* 0x000f280000300800 */
[----:B------:R-:W2:Y:S04]  /*9c9b0*/  LDL R6, [R1+0x58] ;  /* 0x0000580001067983 */ /* 0x000ea80000100800 */
[----:B------:R-:W2:Y:S04]  /*9c9c0*/  LDL R7, [R1+0x5c] ;  /* 0x00005c0001077983 */ /* 0x000ea80000100800 */
[----:B--2---:R-:W-:Y:S04]  /*9c9d0*/  STL.64 [R1+0x6d00], R6 ;  /* 0x006d000601007387 */ /* 0x004fe80000100a00 */
[----:B----4-:R-:W-:Y:S04]  /*9c9e0*/  STL.64 [R1+0x6cc8], R26 ;  /* 0x006cc81a01007387 */ /* 0x010fe80000100a00 */
[----:B---3--:R0:W-:Y:S04]  /*9c9f0*/  STL.64 [R1+0x6cc0], R24 ;  /* 0x006cc01801007387 */ /* 0x0081e80000100a00 */
[----:B0-----:R-:W2:Y:S04]  /*9ca00*/  LDL.LU R24, [R1+0x810] ;  /* 0x0008100001187983 */ /* 0x001ea80000300800 */
[----:B------:R-:W2:Y:S04]  /*9ca10*/  LDL.LU R25, [R1+0x814] ;  /* 0x0008140001197983 */ /* 0x000ea80000300800 */
[----:B------:R-:W3:Y:S01]  /*9ca20*/  LDL.LU R26, [R1+0x818] ;  /* 0x00081800011a7983 */ /* 0x000ee20000300800 */
[----:B------:R-:W-:-:S03]  /*9ca30*/  IMAD.MOV.U32 R27, RZ, RZ, R11 ;  /* 0x000000ffff1b7224 */ /* 0x000fc600078e000b */
[----:B------:R-:W4:Y:S04]  /*9ca40*/  LDL.LU R11, [R1+0x6e40] ;  /* 0x006e4000010b7983 */ /* 0x000f280000300800 */
[----:B------:R-:W2:Y:S04]  /*9ca50*/  LDL R6, [R1+0x68] ;  /* 0x0000680001067983 */ /* 0x000ea80000100800 */
[----:B------:R-:W2:Y:S04]  /*9ca60*/  LDL R7, [R1+0x6c] ;  /* 0x00006c0001077983 */ /* 0x000ea80000100800 */
[----:B--2---:R0:W-:Y:S04]  /*9ca70*/  STL.64 [R1+0x6d18], R6 ;  /* 0x006d180601007387 */ /* 0x0041e80000100a00 */
[----:B0-----:R-:W2:Y:S04]  /*9ca80*/  LDL R6, [R1+0x78] ;  /* 0x0000780001067983 */ /* 0x001ea80000100800 */
[----:B------:R-:W2:Y:S04]  /*9ca90*/  LDL R7, [R1+0x7c] ;  /* 0x00007c0001077983 */ /* 0x000ea80000100800 */
[----:B--2---:R-:W-:Y:S04]  /*9caa0*/  STL.64 [R1+0x6d30], R6 ;  /* 0x006d300601007387 */ /* 0x004fe80000100a00 */
[----:B---3--:R-:W-:Y:S04]  /*9cab0*/  STL.64 [R1+0x6ce0], R26 ;  /* 0x006ce01a01007387 */ /* 0x008fe80000100a00 */
[----:B------:R0:W-:Y:S04]  /*9cac0*/  STL.64 [R1+0x6cd8], R24 ;  /* 0x006cd81801007387 */ /* 0x0001e80000100a00 */
[----:B0-----:R-:W2:Y:S04]  /*9cad0*/  LDL.LU R24, [R1+0x820] ;  /* 0x0008200001187983 */ /* 0x001ea80000300800 */
[----:B------:R-:W2:Y:S04]  /*9cae0*/  LDL.LU R25, [R1+0x824] ;  /* 0x0008240001197983 */ /* 0x000ea80000300800 */
[----:B------:R-:W3:Y:S04]  /*9caf0*/  LDL.LU R26, [R1+0x828] ;  /* 0x00082800011a7983 */ /* 0x000ee80000300800 */
[----:B------:R-:W3:Y:S04]  /*9cb00*/  LDL.LU R27, [R1+0x82c] ;  /* 0x00082c00011b7983 */ /* 0x000ee80000300800 */
[----:B------:R-:W4:Y:S04]  /*9cb10*/  LDL R6, [R1+0x88] ;  /* 0x0000880001067983 */ /* 0x000f280000100800 */
[----:B------:R-:W4:Y:S04]  /*9cb20*/  LDL R7, [R1+0x8c] ;  /* 0x00008c0001077983 */ /* 0x000f280000100800 */
[----:B----4-:R-:W-:Y:S04]  /*9cb30*/  STL.64 [R1+0x6d48], R6 ;  /* 0x006d480601007387 */ /* 0x010fe80000100a00 */
[----:B---3--:R-:W-:Y:S04]  /*9cb40*/  STL.64 [R1+0x6cf8], R26 ;  /* 0x006cf81a01007387 */ /* 0x008fe80000100a00 */
[----:B--2---:R0:W-:Y:S04]  /*9cb50*/  STL.64 [R1+0x6cf0], R24 ;  /* 0x006cf01801007387 */ /* 0x0041e80000100a00 */
[----:B0-----:R-:W2:Y:S04]  /*9cb60*/  LDL.LU R24, [R1+0x830] ;  /* 0x0008300001187983 */ /* 0x001ea80000300800 */
[----:B------:R-:W2:Y:S04]  /*9cb70*/  LDL.LU R25, [R1+0x834] ;  /* 0x0008340001197983 */ /* 0x000ea80000300800 */
[----:B------:R-:W3:Y:S01]  /*9cb80*/  LDL.LU R26, [R1+0x838] ;  /* 0x00083800011a7983 */ /* 0x000ee20000300800 */
[----:B------:R-:W-:-:S03]  /*9cb90*/  IMAD.MOV.U32 R27, RZ, RZ, R11 ;  /* 0x000000ffff1b7224 */ /* 0x000fc600078e000b */
[----:B------:R-:W4:Y:S04]  /*9cba0*/  LDL.LU R11, [R1+0x6e3c] ;  /* 0x006e3c00010b7983 */ /* 0x000f280000300800 */
[----:B------:R-:W2:Y:S04]  /*9cbb0*/  LDL R6, [R1+0x98] ;  /* 0x0000980001067983 */ /* 0x000ea80000100800 */
        /* <DEDUP_REMOVED lines=29> */
[----:B----4-:R0:W-:Y:S04]  /*9cd90*/  STL.64 [R1+0x6da8], R6 ;  /* 0x006da80601007387 */ /* 0x0101e80000100a00 */
[----:B0-----:R-:W4:Y:S04]  /*9cda0*/  LDL R6, [R1+0xd8] ;  /* 0x0000d80001067983 */ /* 0x001f280000100800 */
        /* <DEDUP_REMOVED lines=21> */
[----:B---3--:R0:W-:Y:S04]  /*9cf00*/  STL.64 [R1+0x6d88], R26 ;  /* 0x006d881a01007387 */ /* 0x0081e80000100a00 */
[----:B--2---:R1:W-:Y:S01]  /*9cf10*/  STL.64 [R1+0x6d80], R24 ;  /* 0x006d801801007387 */ /* 0x0043e20000100a00 */
[----:B0-----:R-:W-:-:S03]  /*9cf20*/  IMAD.MOV.U32 R26, RZ, RZ, R11 ;  /* 0x000000ffff1a7224 */ /* 0x001fc600078e000b */
[----:B-1----:R-:W2:Y:S04]  /*9cf30*/  LDL.LU R24, [R1+0x890] ;  /* 0x0008900001187983 */ /* 0x002ea80000300800 */
[----:B------:R-:W2:Y:S04]  /*9cf40*/  LDL.LU R25, [R1+0x894] ;  /* 0x0008940001197983 */ /* 0x000ea80000300800 */
[----:B------:R-:W3:Y:S04]  /*9cf50*/  LDL.LU R11, [R1+0x6e30] ;  /* 0x006e3000010b7983 */ /* 0x000ee80000300800 */
[----:B------:R-:W4:Y:S04]  /*9cf60*/  LDL.LU R27, [R1+0x89c] ;  /* 0x00089c00011b7983 */ /* 0x000f280000300800 */
[----:B------:R-:W2:Y:S04]  /*9cf70*/  LDL.64 R18, [R1+0x118] ;  /* 0x0001180001127983 */ /* 0x000ea80000100a00 */
[----:B--2---:R0:W-:Y:S04]  /*9cf80*/  STL.64 [R1+0x6e20], R18 ;  /* 0x006e201201007387 */ /* 0x0041e80000100a00 */
[----:B------:R-:W2:Y:S04]  /*9cf90*/  LDL.LU R8, [R1+0x8e0] ;  /* 0x0008e00001087983 */ /* 0x000ea80000300800 */
[----:B------:R-:W2:Y:S04]  /*9cfa0*/  LDL.LU R9, [R1+0x8e4] ;  /* 0x0008e40001097983 */ /* 0x000ea80000300800 */
[----:B------:R-:W3:Y:S04]  /*9cfb0*/  LDL.LU R10, [R1+0x8e8] ;  /* 0x0008e800010a7983 */ /* 0x000ee80000300800 */
[----:B------:R-:W4:Y:S04]  /*9cfc0*/  LDL.LU R12, [R1+0x900] ;  /* 0x00090000010c7983 */ /* 0x000f280000300800 */
[----:B------:R-:W4:Y:S04]  /*9cfd0*/  LDL.LU R13, [R1+0x904] ;  /* 0x00090400010d7983 */ /* 0x000f280000300800 */
[----:B------:R-:W4:Y:S04]  /*9cfe0*/  LDL.LU R14, [R1+0x908] ;  /* 0x00090800010e7983 */ /* 0x000f280000300800 */
[----:B------:R-:W4:Y:S04]  /*9cff0*/  LDL.LU R15, [R1+0x90c] ;  /* 0x00090c00010f7983 */ /* 0x000f280000300800 */
[----:B0-----:R-:W4:Y:S04]  /*9d000*/  LDL.64 R18, [R1+0x128] ;  /* 0x0001280001127983 */ /* 0x001f280000100a00 */
[----:B---3--:R-:W-:Y:S04]  /*9d010*/  STL.64 [R1+0x6e18], R10 ;  /* 0x006e180a01007387 */ /* 0x008fe80000100a00 */
[----:B--2---:R0:W-:Y:S04]  /*9d020*/  STL.64 [R1+0x6e10], R8 ;  /* 0x006e100801007387 */ /* 0x0041e80000100a00 */
[----:B0-----:R-:W2:Y:S04]  /*9d030*/  LDL.LU R8, [R1+0x8f0] ;  /* 0x0008f00001087983 */ /* 0x001ea80000300800 */
[----:B------:R-:W2:Y:S04]  /*9d040*/  LDL.LU R9, [R1+0x8f4] ;  /* 0x0008f40001097983 */ /* 0x000ea80000300800 */
[----:B------:R-:W2:Y:S04]  /*9d050*/  LDL.LU R10, [R1+0x8f8] ;  /* 0x0008f800010a7983 */ /* 0x000ea80000300800 */
[----:B------:R-:W2:Y:S04]  /*9d060*/  LDL.LU R11, [R1+0x8fc] ;  /* 0x0008fc00010b7983 */ /* 0x000ea80000300800 */
[----:B------:R-:W3:Y:S04]  /*9d070*/  LDL.64 R6, [R1+0x108] ;  /* 0x0001080001067983 */ /* 0x000ee80000100a00 */
[----:B----4-:R-:W-:Y:S04]  /*9d080*/  STL.64 [R1+0x6da0], R26 ;  /* 0x006da01a01007387 */ /* 0x010fe80000100a00 */
[----:B------:R0:W-:Y:S04]  /*9d090*/  STL.64 [R1+0x6d98], R24 ;  /* 0x006d981801007387 */ /* 0x0001e80000100a00 */
[----:B0-----:R-:W4:Y:S04]  /*9d0a0*/  LDL.LU R24, [R1+0x8a0] ;  /* 0x0008a00001187983 */ /* 0x001f280000300800 */
[----:B------:R-:W4:Y:S04]  /*9d0b0*/  LDL.LU R25, [R1+0x8a4] ;  /* 0x0008a40001197983 */ /* 0x000f280000300800 */
[----:B------:R-:W2:Y:S04]  /*9d0c0*/  LDL.LU R26, [R1+0x8a8] ;  /* 0x0008a800011a7983 */ /* 0x000ea80000300800 */
[----:B------:R-:W2:Y:S04]  /*9d0d0*/  LDL.LU R27, [R1+0x8ac] ;  /* 0x0008ac00011b7983 */ /* 0x000ea80000300800 */
[----:B--2---:R-:W-:Y:S04]  /*9d0e0*/  STL.64 [R1+0x6db8], R26 ;  /* 0x006db81a01007387 */ /* 0x004fe80000100a00 */
[----:B----4-:R0:W-:Y:S04]  /*9d0f0*/  STL.64 [R1+0x6db0], R24 ;  /* 0x006db01801007387 */ /* 0x0101e80000100a00 */
[----:B0-----:R-:W2:Y:S04]  /*9d100*/  LDL.LU R24, [R1+0x8b0] ;  /* 0x0008b00001187983 */ /* 0x001ea80000300800 */
[----:B------:R-:W2:Y:S04]  /*9d110*/  LDL.LU R25, [R1+0x8b4] ;  /* 0x0008b40001197983 */ /* 0x000ea80000300800 */
[----:B------:R-:W4:Y:S04]  /*9d120*/  LDL.LU R26, [R1+0x8b8] ;  /* 0x0008b800011a7983 */ /* 0x000f280000300800 */
[----:B------:R-:W4:Y:S01]  /*9d130*/  LDL.LU R27, [R1+0x8bc] ;  /* 0x0008bc00011b7983 */ /* 0x000f220000300800 */
[----:B------:R-:W-:Y:S03]  /*9d140*/  HMMA.16816.F32.BF16 R12, R20, R18, R12 ;  /* 0x00000012140c723c */ /* 0x000fe6000004180c */
        /* <DEDUP_REMOVED lines=12> */
[----:B------:R0:W-:Y:S04]  /*9d210*/  STL.64 [R1+0x900], R12 ;  /* 0x0009000c01007387 */ /* 0x0001e80000100a00 */
[----:B------:R1:W-:Y:S01]  /*9d220*/  STL.64 [R1+0x908], R14 ;  /* 0x0009080e01007387 */ /* 0x0003e20000100a00 */
[----:B0-----:R-:W-:-:S03]  /*9d230*/  IMAD.MOV.U32 R13, RZ, RZ, R18 ;  /* 0x000000ffff0d7224 */ /* 0x001fc600078e0012 */
[----:B-1----:R-:W4:Y:S04]  /*9d240*/  LDL.LU R15, [R1+0x6e2c] ;  /* 0x006e2c00010f7983 */ /* 0x002f280000300800 */
[----:B------:R-:W4:Y:S01]  /*9d250*/  LDL.LU R12, [R1+0x6e28] ;  /* 0x006e2800010c7983 */ /* 0x000f220000300800 */
[----:B------:R-:W-:-:S03]  /*9d260*/  IMAD.MOV.U32 R14, RZ, RZ, R19 ;  /* 0x000000ffff0e7224 */ /* 0x000fc600078e0013 */
[----:B------:R-:W3:Y:S02]  /*9d270*/  LDL.LU.64 R18, [R1+0x6e20] ;  /* 0x006e200001127983 */ /* 0x000ee40000300a00 */
[----:B---3--:R-:W-:-:S15]  /*9d280*/  HMMA.16816.F32.BF16 R8, R20, R18, R8 ;  /* 0x000000121408723c */ /* 0x008fde0000041808 */
[----:B------:R-:W-:-:S08]  /*9d290*/  NOP ;  /* 0x0000000000007918 */ /* 0x000fd00000000000 */
[----:B------:R-:W-:Y:S04]  /*9d2a0*/  STL.64 [R1+0x8f0], R8 ;  /* 0x0008f00801007387 */ /* 0x000fe80000100a00 */
[----:B------:R0:W-:Y:S04]  /*9d2b0*/  STL.64 [R1+0x8f8], R10 ;  /* 0x0008f80a01007387 */ /* 0x0001e80000100a00 */
[----:B0-----:R-:W3:Y:S04]  /*9d2c0*/  LDL.LU.64 R10, [R1+0x6e18] ;  /* 0x006e1800010a7983 */ /* 0x001ee80000300a00 */
[----:B------:R-:W3:Y:S01]  /*9d2d0*/  LDL.LU.64 R8, [R1+0x6e10] ;  /* 0x006e100001087983 */ /* 0x000ee20000300a00 */
[----:B------:R-:W-:-:S03]  /*9d2e0*/  IMAD.MOV.U32 R16, RZ, RZ, R19 ;  /* 0x000000ffff107224 */ /* 0x000fc600078e0013 */
[----:B------:R-:W4:Y:S04]  /*9d2f0*/  LDL.LU.64 R18, [R1+0x6e08] ;  /* 0x006e080001127983 */ /* 0x000f280000300a00 */
[----:B------:R-:W4:Y:S04]  /*9d300*/  LDL.LU R17, [R1+0x6e00] ;  /* 0x006e000001117983 */ /* 0x000f280000300800 */
[----:B------:R0:W-:Y:S02]  /*9d310*/  STL [R1+0x6c00], R16 ;  /* 0x006c001001007387 */ /* 0x0001e40000100800 */
[----:B0-----:R-:W-:Y:S01]  /*9d320*/  IMAD.MOV.U32 R16, RZ, RZ, R7 ;  /* 0x000000ffff107224 */ /* 0x001fe200078e0007 */
[----:B---3--:R-:W-:-:S15]  /*9d330*/  HMMA.16816.F32.BF16 R8, R20, R6, R8 ;  /* 0x000000061408723c */ /* 0x008fde0000041808 */
[----:B------:R-:W-:-:S08]  /*9d340*/  NOP ;  /* 0x0000000000007918 */ /* 0x000fd00000000000 */
[----:B------:R-:W-:Y:S04]  /*9d350*/  STL.64 [R1+0x8e0], R8 ;  /* 0x0008e00801007387 */ /* 0x000fe80000100a00 */
[----:B------:R0:W-:Y:S04]  /*9d360*/  STL.64 [R1+0x8e8], R10 ;  /* 0x0008e80a01007387 */ /* 0x0001e80000100a00 */
[----:B0-----:R-:W3:Y:S04]  /*9d370*/  LDL.LU R10, [R1+0x6dfc] ;  /* 0x006dfc00010a7983 */ /* 0x001ee80000300800 */
[----:B------:R-:W4:Y:S01]  /*9d380*/  LDL.LU R8, [R1+0x6df8] ;  /* 0x006df80001087983 */ /* 0x000f220000300800 */
[----:B------:R-:W-:-:S03]  /*9d390*/  IMAD.MOV.U32 R11, RZ, RZ, R6 ;  /* 0x000000ffff0b7224 */ /* 0x000fc600078e0006 */
[----:B------:R-:W2:Y:S02]  /*9d3a0*/  LDL.LU.64 R6, [R1+0x6df0] ;  /* 0x006df00001067983 */ /* 0x000ea40000300a00 */
        /* <DEDUP_REMOVED lines=86> */
[----:B--2---:R-:W-:Y:S03]  /*9d910*/  HMMA.16816.F32.BF16 R4, R20, R6, R24 ;  /* 0x000000061404723c */ /* 0x004fe60000041818 */
[----:B------:R-:W2:Y:S04]  /*9d920*/  LDL.LU.64 R26, [R1+0x6cc8] ;  /* 0x006cc800011a7983 */ /* 0x000ea80000300a00 */
[----:B------:R-:W2:-:S15]  /*9d930*/  LDL.LU.64 R24, [R1+0x6cc0] ;  /* 0x006cc00001187983 */ /* 0x000e9e0000300a00 */
[----:B------:R-:W-:-:S01]  /*9d940*/  NOP ;  /* 0x0000000000007918 */ /* 0x000fc20000000000 */
        /* <DEDUP_REMOVED lines=28> */
[----:B------:R-:W3:Y:S01]  /*9db10*/  LDL.LU.64 R24, [R1+0x6c68] ;  /* 0x006c680001187983 */ /* 0x000ee20000300a00 */
[----:B--2---:R-:W-:-:S15]  /*9db20*/  HMMA.16816.F32.BF16 R4, R20, R26, R4 ;  /* 0x0000001a1404723c */ /* 0x004fde0000041804 */
[----:B------:R-:W-:-:S08]  /*9db30*/  NOP ;  /* 0x0000000000007918 */ /* 0x000fd00000000000 */
[----:B------:R-:W-:Y:S04]  /*9db40*/  STL.64 [R1+0x7d0], R4 ;  /* 0x0007d00401007387 */ /* 0x000fe80000100a00 */
[----:B------:R0:W-:Y:S04]  /*9db50*/  STL.64 [R1+0x7d8], R6 ;  /* 0x0007d80601007387 */ /* 0x0001e80000100a00 */
[----:B0-----:R-:W2:Y:S04]  /*9db60*/  LDL.LU.64 R6, [R1+0x6c60] ;  /* 0x006c600001067983 */ /* 0x001ea80000300a00 */
[----:B------:R-:W4:Y:S04]  /*9db70*/  LDL.LU.64 R4, [R1+0x6c58] ;  /* 0x006c580001047983 */ /* 0x000f280000300a00 */
[----:B------:R0:W-:Y:S04]  /*9db80*/  STL.64 [R1+0x69a8], R26 ;  /* 0x0069a81a01007387 */ /* 0x0001e80000100a00 */
[----:B---3--:R1:W-:Y:S01]  /*9db90*/  STL.64 [R1+0x69a0], R24 ;  /* 0x0069a01801007387 */ /* 0x0083e20000100a00 */
[----:B0-----:R-:W-:-:S02]  /*9dba0*/  IMAD.MOV.U32 R26, RZ, RZ, R11 ;  /* 0x000000ffff1a7224 */ /* 0x001fc400078e000b */
[----:B------:R-:W-:Y:S01]  /*9dbb0*/  IMAD.MOV.U32 R27, RZ, RZ, R16 ;  /* 0x000000ffff1b7224 */ /* 0x000fe200078e0010 */
[----:B------:R-:W3:Y:S04]  /*9dbc0*/  LDL.LU R11, [R1+0x6c50] ;  /* 0x006c5000010b7983 */ /* 0x000ee80000300800 */
[----:B------:R0:W-:Y:S04]  /*9dbd0*/  STL.64 [R1+0x6b10], R26 ;  /* 0x006b101a01007387 */ /* 0x0001e80000100a00 */
[----:B-1----:R-:W3:Y:S04]  /*9dbe0*/  LDL.LU R24, [R1+0x7c0] ;  /* 0x0007c00001187983 */ /* 0x002ee80000300800 */
[----:B------:R-:W3:Y:S04]  /*9dbf0*/  LDL.LU R25, [R1+0x7c4] ;  /* 0x0007c40001197983 */ /* 0x000ee80000300800 */
[----:B0-----:R-:W3:Y:S04]  /*9dc00*/  LDL.LU R26, [R1+0x7c8] ;  /* 0x0007c800011a7983 */ /* 0x001ee80000300800 */
[----:B------:R-:W3:Y:S02]  /*9dc10*/  LDL.LU R27, [R1+0x7cc] ;  /* 0x0007cc00011b7983 */ /* 0x000ee40000300800 */
[----:B---3--:R-:W-:-:S15]  /*9dc20*/  HMMA.16816.F32.BF16 R24, R20, R10, R24 ;  /* 0x0000000a1418723c */ /* 0x008fde0000041818 */
[----:B------:R-:W-:-:S08]  /*9dc30*/  NOP ;  /* 0x0000000000007918 */ /* 0x000fd00000000000 */
[----:B------:R-:W-:Y:S04]  /*9dc40*/  STL.64 [R1+0x7c0], R24 ;  /* 0x0007c01801007387 */ /* 0x000fe80000100a00 */
[----:B------:R0:W-:Y:S02]  /*9dc50*/  STL.64 [R1+0x7c8], R26 ;  /* 0x0007c81a01007387 */ /* 0x0001e40000100a00 */
[----:B0-----:R-:W-:Y:S02]  /*9dc60*/  IMAD.MOV.U32 R26, RZ, RZ, R13 ;  /* 0x000000ffff1a7224 */ /* 0x001fe400078e000d */
[----:B------:R-:W-:Y:S01]  /*9dc70*/  IMAD.MOV.U32 R27, RZ, RZ, R14 ;  /* 0x000000ffff1b7224 */ /* 0x000fe200078e000e */
[----:B------:R-:W3:Y:S04]  /*9dc80*/  LDL.LU R13, [R1+0x6c4c] ;  /* 0x006c4c00010d7983 */ /* 0x000ee80000300800 */
[----:B------:R-:W3:Y:S04]  /*9dc90*/  LDL.LU R14, [R1+0x6c48] ;  /* 0x006c4800010e7983 */ /* 0x000ee80000300800 */
[----:B------:R4:W-:Y:S02]  /*9dca0*/  STL.64 [R1+0x6b20], R26 ;  /* 0x006b201a01007387 */ /* 0x0009e40000100a00 */
[----:B----4-:R-:W-:-:S02]  /*9dcb0*/  IMAD.MOV.U32 R26, RZ, RZ, R5 ;  /* 0x000000ffff1a7224 */ /* 0x010fc400078e0005 */
[----:B------:R-:W-:Y:S01]  /*9dcc0*/  IMAD.MOV.U32 R27, RZ, RZ, R4 ;  /* 0x000000ffff1b7224 */ /* 0x000fe200078e0004 */
[----:B------:R-:W4:Y:S04]  /*9dcd0*/  LDL.LU R5, [R1+0x6c44] ;  /* 0x006c440001057983 */ /* 0x000f280000300800 */
[----:B------:R-:W4:Y:S04]  /*9dce0*/  LDL.LU R4, [R1+0x6c40] ;  /* 0x006c400001047983 */ /* 0x000f280000300800 */
[----:B------:R-:W-:Y:S04]  /*9dcf0*/  STL.64 [R1+0x6b38], R26 ;  /* 0x006b381a01007387 */ /* 0x000fe80000100a00 */
[----:B------:R-:W-:Y:S04]  /*9dd00*/  STL.64 [R1+0x6998], R10 ;  /* 0x0069980a01007387 */ /* 0x000fe80000100a00 */
[----:B------:R0:W-:Y:S04]  /*9dd10*/  STL [R1+0x6990], R8 ;  /* 0x0069900801007387 */ /* 0x0001e80000100800 */
[----:B------:R1:W-:Y:S04]  /*9dd20*/  STL [R1+0x6b18], R9 ;  /* 0x006b180901007387 */ /* 0x0003e80000100800 */
[----:B0-----:R-:W2:Y:S04]  /*9dd30*/  LDL.LU R8, [R1+0x730] ;  /* 0x0007300001087983 */ /* 0x001ea80000300800 */
[----:B-1----:R-:W2:Y:S04]  /*9dd40*/  LDL.LU R9, [R1+0x734] ;  /* 0x0007340001097983 */ /* 0x002ea80000300800 */
[----:B------:R-:W3:Y:S04]  /*9dd50*/  LDL.LU R10, [R1+0x738] ;  /* 0x00073800010a7983 */ /* 0x000ee80000300800 */
[----:B------:R-:W3:Y:S01]  /*9dd60*/  LDL.LU R11, [R1+0x73c] ;  /* 0x00073c00010b7983 */ /* 0x000ee20000300800 */
[----:B------:R-:W-:-:S02]  /*9dd70*/  IMAD.MOV.U32 R26, RZ, RZ, R0 ;  /* 0x000000ffff1a7224 */ /* 0x000fc400078e0000 */
        /* <DEDUP_REMOVED lines=22> */
[----:B------:R-:W-:-:S05]  /*9dee0*/  IMAD.MOV.U32 R27, RZ, RZ, R19 ;  /* 0x000000ffff1b7224 */ /* 0x000fca00078e0013 */
[----:B------:R-:W-:Y:S04]  /*9def0*/  STL.64 [R1+0x6b80], R26 ;  /* 0x006b801a01007387 */ /* 0x000fe80000100a00 */
[----:B---3--:R-:W-:Y:S04]  /*9df00*/  STL.64 [R1+0x6b60], R10 ;  /* 0x006b600a01007387 */ /* 0x008fe80000100a00 */
[----:B--2---:R0:W-:Y:S04]  /*9df10*/  STL.64 [R1+0x6b58], R8 ;  /* 0x006b580801007387 */ /* 0x0041e80000100a00 */
[----:B0-----:R-:W2:Y:S04]  /*9df20*/  LDL.LU R8, [R1+0x760] ;  /* 0x0007600001087983 */ /* 0x001ea80000300800 */
[----:B------:R-:W2:Y:S01]  /*9df30*/  LDL.LU R9, [R1+0x764] ;  /* 0x0007640001097983 */ /* 0x000ea20000300800 */
[----:B------:R-:W-:-:S02]  /*9df40*/  IMAD.MOV.U32 R26, RZ, RZ, R18 ;  /* 0x000000ffff1a7224 */ /* 0x000fc400078e0012 */
[----:B------:R-:W-:Y:S02]  /*9df50*/  IMAD.MOV.U32 R27, RZ, RZ, R2 ;  /* 0x000000ffff1b7224 */ /* 0x000fe400078e0002 */
[----:B----4-:R-:W-:Y:S02]  /*9df60*/  IMAD.MOV.U32 R10, RZ, RZ, R6 ;  /* 0x000000ffff0a7224 */ /* 0x010fe400078e0006 */
[----:B------:R-:W-:Y:S01]  /*9df70*/  IMAD.MOV.U32 R11, RZ, RZ, R7 ;  /* 0x000000ffff0b7224 */ /* 0x000fe200078e0007 */
[----:B------:R-:W3:Y:S04]  /*9df80*/  LDL.LU R6, [R1+0x6c2c] ;  /* 0x006c2c0001067983 */ /* 0x000ee80000300800 */
[----:B------:R-:W4:Y:S04]  /*9df90*/  LDL.LU R7, [R1+0x6c28] ;  /* 0x006c280001077983 */ /* 0x000f280000300800 */
[----:B------:R0:W-:Y:S02]  /*9dfa0*/  STL.64 [R1+0x6b98], R26 ;  /* 0x006b981a01007387 */ /* 0x0001e40000100a00 */
[----:B0-----:R-:W-:-:S02]  /*9dfb0*/  IMAD.MOV.U32 R26, RZ, RZ, R17 ;  /* 0x000000ffff1a7224 */ /* 0x001fc400078e0011 */
[----:B------:R-:W-:-:S05]  /*9dfc0*/  IMAD.MOV.U32 R27, RZ, RZ, R15 ;  /* 0x000000ffff1b7224 */ /* 0x000fca00078e000f */
[----:B------:R-:W-:Y:S04]  /*9dfd0*/  STL.64 [R1+0x6bb0], R26 ;  /* 0x006bb01a01007387 */ /* 0x000fe80000100a00 */
[----:B------:R-:W-:Y:S04]  /*9dfe0*/  STL.64 [R1+0x6b78], R10 ;  /* 0x006b780a01007387 */ /* 0x000fe80000100a00 */
        /* <DEDUP_REMOVED lines=8> */
[----:B---3--:R4:W-:Y:S04]  /*9e070*/  STL.64 [R1+0x6b90], R10 ;  /* 0x006b900a01007387 */ /* 0x0089e80000100a00 */
[----:B--2---:R0:W-:Y:S01]  /*9e080*/  STL.64 [R1+0x6b88], R8 ;  /* 0x006b880801007387 */ /* 0x0041e20000100a00 */
[----:B----4-:R-:W-:-:S03]  /*9e090*/  IMAD.MOV.U32 R10, RZ, RZ, R7 ;  /* 0x000000ffff0a7224 */ /* 0x010fc600078e0007 */
[----:B0-----:R-:W2:Y:S04]  /*9e0a0*/  LDL.LU R8, [R1+0x780] ;  /* 0x0007800001087983 */ /* 0x001ea80000300800 */
[----:B------:R-:W2:Y:S04]  /*9e0b0*/  LDL.LU R9, [R1+0x784] ;  /* 0x0007840001097983 */ /* 0x000ea80000300800 */
[----:B------:R-:W3:Y:S01]  /*9e0c0*/  LDL.LU R7, [R1+0x6c24] ;  /* 0x006c240001077983 */ /* 0x000ee20000300800 */
[----:B------:R-:W-:-:S03]  /*9e0d0*/  MOV R11, R6 ;  /* 0x00000006000b7202 */ /* 0x000fc60000000f00 */
[----:B------:R-:W4:Y:S04]  /*9e0e0*/  LDL.LU R6, [R1+0x6c20] ;  /* 0x006c200001067983 */ /* 0x000f280000300800 */
[----:B------:R-:W2:Y:S04]  /*9e0f0*/  LDL.LU R16, [R1+0x7a0] ;  /* 0x0007a00001107983 */ /* 0x000ea80000300800 */
[----:B------:R-:W2:Y:S04]  /*9e100*/  LDL.LU R17, [R1+0x7a4] ;  /* 0x0007a40001117983 */ /* 0x000ea80000300800 */
[----:B------:R-:W3:Y:S04]  /*9e110*/  LDL.LU R18, [R1+0x7a8] ;  /* 0x0007a80001127983 */ /* 0x000ee80000300800 */
[----:B------:R-:W3:Y:S01]  /*9e120*/  LDL.LU R19, [R1+0x7ac] ;  /* 0x0007ac0001137983 */ /* 0x000ee20000300800 */
[----:B------:R-:W-:-:S02]  /*9e130*/  IMAD.MOV.U32 R26, RZ, RZ, R12 ;  /* 0x000000ffff1a7224 */ /* 0x000fc400078e000c */
        /* <DEDUP_REMOVED lines=8> */
[----:B------:R0:W-:Y:S04]  /*9e1c0*/  STL.64 [R1+0x6bf0], R26 ;  /* 0x006bf01a01007387 */ /* 0x0001e80000100a00 */
[----:B------:R-:W3:Y:S04]  /*9e1d0*/  LDL.LU R24, [R1+0x3e0] ;  /* 0x0003e00001187983 */ /* 0x000ee80000300800 */
[----:B------:R-:W3:Y:S04]  /*9e1e0*/  LDL.LU R25, [R1+0x3e4] ;  /* 0x0003e40001197983 */ /* 0x000ee80000300800 */
[----:B0-----:R-:W3:Y:S04]  /*9e1f0*/  LDL.LU R26, [R1+0x3e8] ;  /* 0x0003e800011a7983 */ /* 0x001ee80000300800 */
[----:B------:R-:W3:Y:S04]  /*9e200*/  LDL.LU R27, [R1+0x3ec] ;  /* 0x0003ec00011b7983 */ /* 0x000ee80000300800 */
[----:B------:R-:W-:Y:S04]  /*9e210*/  STL.64 [R1+0x6ba8], R10 ;  /* 0x006ba80a01007387 */ /* 0x000fe80000100a00 */
[----:B------:R0:W-:Y:S04]  /*9e220*/  STL.64 [R1+0x6ba0], R8 ;  /* 0x006ba00801007387 */ /* 0x0001e80000100a00 */
[----:B0-----:R-:W4:Y:S04]  /*9e230*/  LDL.LU R8, [R1+0x790] ;  /* 0x0007900001087983 */ /* 0x001f280000300800 */
[----:B------:R-:W4:Y:S04]  /*9e240*/  LDL.LU R9, [R1+0x794] ;  /* 0x0007940001097983 */ /* 0x000f280000300800 */
[----:B------:R-:W2:Y:S04]  /*9e250*/  LDL.LU R10, [R1+0x798] ;  /* 0x00079800010a7983 */ /* 0x000ea80000300800 */
[----:B------:R-:W2:Y:S04]  /*9e260*/  LDL.LU R11, [R1+0x79c] ;  /* 0x00079c00010b7983 */ /* 0x000ea80000300800 */
[----:B--2---:R0:W-:Y:S04]  /*9e270*/  STL.64 [R1+0x6bc0], R10 ;  /* 0x006bc00a01007387 */ /* 0x0041e80000100a00 */
[----:B----4-:R1:W-:Y:S01]  /*9e280*/  STL.64 [R1+0x6bb8], R8 ;  /* 0x006bb80801007387 */ /* 0x0103e20000100a00 */
[----:B0-----:R-:W-:-:S03]  /*9e290*/  IMAD.MOV.U32 R10, RZ, RZ, R6 ;  /* 0x000000ffff0a7224 */ /* 0x001fc600078e0006 */
[----:B-1----:R-:W2:Y:S04]  /*9e2a0*/  LDL.LU R8, [R1+0x3c0] ;  /* 0x0003c00001087983 */ /* 0x002ea80000300800 */
[----:B------:R-:W2:Y:S04]  /*9e2b0*/  LDL.LU R9, [R1+0x3c4] ;  /* 0x0003c40001097983 */ /* 0x000ea80000300800 */
[----:B------:R-:W4:Y:S01]  /*9e2c0*/  LDL.LU R6, [R1+0x6c1c] ;  /* 0x006c1c0001067983 */ /* 0x000f220000300800 */
[----:B------:R-:W-:-:S03]  /*9e2d0*/  IMAD.MOV.U32 R11, RZ, RZ, R7 ;  /* 0x000000ffff0b7224 */ /* 0x000fc600078e0007 */
[----:B------:R-:W4:Y:S04]  /*9e2e0*/  LDL.LU R7, [R1+0x6c18] ;  /* 0x006c180001077983 */ /* 0x000f280000300800 */
[----:B------:R-:W-:Y:S01]  /*9e2f0*/  STL.64 [R1+0x6bd8], R10 ;  /* 0x006bd80a01007387 */ /* 0x000fe20000100a00 */
[----:B----4-:R-:W-:Y:S03]  /*9e300*/  HMMA.16816.F32.BF16 R16, R20, R6, R16 ;  /* 0x000000061410723c */ /* 0x010fe60000041810 */
[----:B--2---:R0:W-:Y:S04]  /*9e310*/  STL.64 [R1+0x6bd0], R8 ;  /* 0x006bd00801007387 */ /* 0x0041e80000100a00 */
[----:B0-----:R-:W2:Y:S04]  /*9e320*/  LDL.LU R8, [R1+0x3d0] ;  /* 0x0003d00001087983 */ /* 0x001ea80000300800 */
[----:B------:R-:W2:Y:S04]  /*9e330*/  LDL.LU R9, [R1+0x3d4] ;  /* 0x0003d40001097983 */ /* 0x000ea80000300800 */
[----:B------:R-:W2:Y:S04]  /*9e340*/  LDL.LU R10, [R1+0x3d8] ;  /* 0x0003d800010a7983 */ /* 0x000ea80000300800 */
[----:B------:R-:W2:Y:S04]  /*9e350*/  LDL.LU R11, [R1+0x3dc] ;  /* 0x0003dc00010b7983 */ /* 0x000ea80000300800 */
[----:B------:R-:W-:Y:S04]  /*9e360*/  STL.64 [R1+0x7b0], R16 ;  /* 0x0007b01001007387 */ /* 0x000fe80000100a00 */
[----:B------:R0:W-:Y:S04]  /*9e370*/  STL.64 [R1+0x7b8], R18 ;  /* 0x0007b81201007387 */ /* 0x0001e80000100a00 */
[----:B0-----:R-:W4:Y:S04]  /*9e380*/  LDL.LU.64 R18, [R1+0x6c10] ;  /* 0x006c100001127983 */ /* 0x001f280000300a00 */
[----:B------:R-:W4:Y:S04]  /*9e390*/  LDL.LU.64 R16, [R1+0x6c08] ;  /* 0x006c080001107983 */ /* 0x000f280000300a00 */
[----:B------:R-:W-:Y:S04]  /*9e3a0*/  STL.64 [R1+0x69b8], R6 ;  /* 0x0069b80601007387 */ /* 0x000fe80000100a00 */
[----:B------:R0:W-:Y:S01]  /*9e3b0*/  STL.64 [R1+0x69b0], R4 ;  /* 0x0069b00401007387 */ /* 0x0001e20000100a00 */
[----:B---3--:R-:W-:-:S02]  /*9e3c0*/  IMAD.MOV.U32 R2, RZ, RZ, R14 ;  /* 0x000000ffff027224 */ /* 0x008fc400078e000e */
[----:B------:R-:W-:Y:S01]  /*9e3d0*/  IMAD.MOV.U32 R0, RZ, RZ, R15 ;  /* 0x000000ffff007224 */ /* 0x000fe200078e000f */
[----:B0-----:R-:W3:Y:S04]  /*9e3e0*/  LDL.LU R4, [R1+0x710] ;  /* 0x0007100001047983 */ /* 0x001ee80000300800 */
[----:B------:R-:W3:Y:S04]  /*9e3f0*/  LDL.LU R5, [R1+0x714] ;  /* 0x0007140001057983 */ /* 0x000ee80000300800 */
[----:B------:R-:W3:Y:S04]  /*9e400*/  LDL.LU R6, [R1+0x718] ;  /* 0x0007180001067983 */ /* 0x000ee80000300800 */
[----:B------:R-:W3:Y:S01]  /*9e410*/  LDL.LU R7, [R1+0x71c] ;  /* 0x00071c0001077983 */ /* 0x000ee20000300800 */
[----:B----4-:R-:W-:-:S15]  /*9e420*/  HMMA.16816.F32.BF16 R16, R20, R14, R16 ;  /* 0x0000000e1410723c */ /* 0x010fde0000041810 */
[----:B------:R-:W-:-:S08]  /*9e430*/  NOP ;  /* 0x0000000000007918 */ /* 0x000fd00000000000 */
[----:B------:R0:W-:Y:S04]  /*9e440*/  STL.64 [R1+0x7a0], R16 ;  /* 0x0007a01001007387 */ /* 0x0001e80000100a00 */
[----:B------:R1:W-:Y:S04]  /*9e450*/  STL.64 [R1+0x7a8], R18 ;  /* 0x0007a81201007387 */ /* 0x0003e80000100a00 */
[----:B0-----:R-:W4:Y:S04]  /*9e460*/  LDL.LU R16, [R1+0x6c00] ;  /* 0x006c000001107983 */ /* 0x001f280000300800 */
[----:B------:R-:W2:Y:S01]  /*9e470*/  LDL.LU.64 R14, [R1+0x6bf8] ;  /* 0x006bf800010e7983 */ /* 0x000ea20000300a00 */
[----:B------:R-:W1:Y:S02]  /*9e480*/  S2R R29, SR_TID.X ;  /* 0x00000000001d7919 */ /* 0x000e640000002100 */
[----:B-1----:R-:W-:Y:S01]  /*9e490*/  LOP3.LUT R18, R29, 0x7, RZ, 0xc0, !PT ;  /* 0x000000071d127812 */ /* 0x002fe200078ec0ff */
[----:B--2---:R-:W-:Y:S01]  /*9e4a0*/  HMMA.16816.F32.BF16 R20, R20, R14, R24 ;  /* 0x0000000e1414723c */ /* 0x004fe20000041818 */
[----:B------:R-:W2:Y:S05]  /*9e4b0*/  LDL.LU.64 R26, [R1+0x6bf0] ;  /* 0x006bf000011a7983 */ /* 0x000eaa0000300a00 */
[----:B------:R-:W-:-:S02]  /*9e4c0*/  IMAD.MOV.U32 R29, RZ, RZ, R15 ;  /* 0x000000ffff1d7224 */ /* 0x000fc400078e000f */
[----:B------:R-:W2:-:S15]  /*9e4d0*/  LDL.LU.64 R14, [R1+0x6be8] ;  /* 0x006be800010e7983 */ /* 0x000e9e0000300a00 */
[----:B------:R-:W-:Y:S04]  /*9e4e0*/  STL.64 [R1+0x3e0], R20 ;  /* 0x0003e01401007387 */ /* 0x000fe80000100a00 */
[----:B------:R0:W-:Y:S04]  /*9e4f0*/  STL.64 [R1+0x3e8], R22 ;  /* 0x0003e81601007387 */ /* 0x0001e80000100a00 */
[----:B------:R-:W2:Y:S04]  /*9e500*/  LDL.LU.64 R12, [R1+0x6be0] ;  /* 0x006be000010c7983 */ /* 0x000ea80000300a00 */
[----:B0-----:R-:W3:Y:S01]  /*9e510*/  LDL R22, [R1+0x118] ;  /* 0x0001180001167983 */ /* 0x001ee20000100800 */
        /* <DEDUP_REMOVED lines=8> */
[----:B------:R-:W-:Y:S01]  /*9e5a0*/  IMAD R17, R18, 0x90, RZ ;  /* 0x0000009012117824 */ /* 0x000fe200078e02ff */
[----:B--2---:R-:W-:Y:S01]  /*9e5b0*/  HMMA.16816.F32.BF16 R24, R12, R26, R8 ;  /* 0x0000001a0c18723c */ /* 0x004fe20000041808 */
[----:B------:R-:W2:Y:S04]  /*9e5c0*/  LDL.LU.64 R10, [R1+0x6bc0] ;  /* 0x006bc000010a7983 */ /* 0x000ea80000300a00 */
[----:B------:R-:W2:-:S15]  /*9e5d0*/  LDL.LU.64 R8, [R1+0x6bb8] ;  /* 0x006bb80001087983 */ /* 0x000e9e0000300a00 */
[----:B------:R-:W-:-:S03]  /*9e5e0*/  NOP ;  /* 0x0000000000007918 */ /* 0x000fc60000000000 */
[----:B------:R-:W-:Y:S04]  /*9e5f0*/  STL.64 [R1+0x3c0], R24 ;  /* 0x0003c01801007387 */ /* 0x000fe80000100a00 */
[----:B------:R1:W-:Y:S04]  /*9e600*/  STL.64 [R1+0x3c8], R26 ;  /* 0x0003c81a01007387 */ /* 0x0003e80000100a00 */
[----:B-1----:R-:W2:Y:S01]  /*9e610*/  LDL.LU.64 R26, [R1+0x6bb0] ;  /* 0x006bb000011a7983 */ /* 0x002ea20000300a00 */
[C---:B0-----:R-:W-:Y:S02]  /*9e620*/  IMAD.SHL.U32 R18, R19.reuse, 0x40, RZ ;  /* 0x0000004013127824 */ /* 0x041fe400078e00ff */
[----:B------:R-:W-:-:S05]  /*9e630*/  IMAD.SHL.U32 R19, R19, 0x2, RZ ;  /* 0x0000000213137824 */ /* 0x000fca00078e00ff */
[----:B------:R-:W-:-:S04]  /*9e640*/  LOP3.LUT R19, R17, 0x10, R19, 0x78, !PT ;  /* 0x0000001011137812 */ /* 0x000fc800078e7813 */
[----:B------:R-:W-:-:S04]  /*9e650*/  LOP3.LUT R19, R19, 0x400, R18, 0xf8, !PT ;  /* 0x0000040013137812 */ /* 0x000fc800078ef812 */
[----:B------:R-:W-:Y:S01]  /*9e660*/  LOP3.LUT R19, R19, 0x40, RZ, 0x3c, !PT ;  /* 0x0000004013137812 */ /* 0x000fe200078e3cff */
[----:B----4-:R-:W-:-:S05]  /*9e670*/  IMAD.MOV.U32 R23, RZ, RZ, R16 ;  /* 0x000000ffff177224 */ /* 0x010fca00078e0010 */
[----:B------:R-:W0:Y:S04]  /*9e680*/  LDSM.16.MT88.4 R16, [R19+UR4+0x21800] ;  /* 0x021800041310783b */ /* 0x000e280008004200 */
[----:B0-----:R-:W-:Y:S04]  /*9e690*/  STL.64 [R1+0x6960], R18 ;  /* 0x0069601201007387 */ /* 0x001fe80000100a00 */
[----:B------:R0:W-:Y:S04]  /*9e6a0*/  STL.64 [R1+0x6958], R16 ;  /* 0x0069581001007387 */ /* 0x0001e80000100a00 */
[----:B0-----:R-:W3:Y:S04]  /*9e6b0*/  LDL.LU R16, [R1+0x720] ;  /* 0x0007200001107983 */ /* 0x001ee80000300800 */
[----:B------:R-:W3:Y:S04]  /*9e6c0*/  LDL.LU R17, [R1+0x724] ;  /* 0x0007240001117983 */ /* 0x000ee80000300800 */
        /* <DEDUP_REMOVED lines=45> */
[----:B------:R-:W2:-:S15]  /*9e9a0*/  LDL.LU R9, [R1+0x6b18] ;  /* 0x006b180001097983 */ /* 0x000e9e0000300800 */
[----:B------:R-:W-:-:S06]  /*9e9b0*/  NOP ;  /* 0x0000000000007918 */ /* 0x000fcc0000000000 */
[----:B------:R-:W-:Y:S04]  /*9e9c0*/  STL.64 [R1+0x730], R24 ;  /* 0x0007301801007387 */ /* 0x000fe80000100a00 */
[----:B------:R0:W-:Y:S04]  /*9e9d0*/  STL.64 [R1+0x738], R26 ;  /* 0x0007381a01007387 */ /* 0x0001e80000100a00 */
[----:B0-----:R-:W4:Y:S01]  /*9e9e0*/  LDL.LU.64 R26, [R1+0x6b10] ;  /* 0x006b1000011a7983 */ /* 0x001f220000300a00 */
[C---:B---3--:R-:W-:Y:S06]  /*9e9f0*/  HMMA.16816.F32.BF16 R16, R12.reuse, R22, R16 ;  /* 0x000000160c10723c */ /* 0x048fec0000041810 */
[----:B----4-:R-:W-:Y:S01]  /*9ea00*/  HMMA.16816.F32.BF16 R4, R12, R26, R4 ;  /* 0x0000001a0c04723c */ /* 0x010fe20000041804 */
[----:B------:R-:W3:-:S15]  /*9ea10*/  LDL R26, [R1+0x8] ;  /* 0x00000800011a7983 */ /* 0x000ede0000100800 */
[----:B------:R-:W-:-:S01]  /*9ea20*/  NOP ;  /* 0x0000000000007918 */ /* 0x000fc20000000000 */
[----:B------:R-:W-:Y:S04]  /*9ea30*/  STL.64 [R1+0x720], R16 ;  /* 0x0007201001007387 */ /* 0x000fe80000100a00 */
[----:B------:R-:W-:Y:S01]  /*9ea40*/  STL.64 [R1+0x728], R18 ;  /* 0x0007281201007387 */ /* 0x000fe20000100a00 */
[----:B--2---:R-:W-:-:S03]  /*9ea50*/  IMAD.MOV.U32 R27, RZ, RZ, R9 ;  /* 0x000000ffff1b7224 */ /* 0x004fc600078e0009 */
[----:B------:R-:W-:Y:S04]  /*9ea60*/  STL.64 [R1+0x710], R4 ;  /* 0x0007100401007387 */ /* 0x000fe80000100a00 */
[----:B------:R-:W-:Y:S04]  /*9ea70*/  STL.64 [R1+0x718], R6 ;  /* 0x0007180601007387 */ /* 0x000fe80000100a00 */
[----:B------:R-:W2:Y:S04]  /*9ea80*/  LDL.LU R9, [R1+0x6b0c] ;  /* 0x006b0c0001097983 */ /* 0x000ea80000300800 */
[----:B---3--:R0:W-:Y:S04]  /*9ea90*/  STL.64 [R1+0x69c0], R26 ;  /* 0x0069c01a01007387 */ /* 0x0081e80000100a00 */
[----:B------:R-:W3:Y:S04]  /*9eaa0*/  LDL.LU R24, [R1+0x620] ;  /* 0x0006200001187983 */ /* 0x000ee80000300800 */
[----:B------:R-:W3:Y:S04]  /*9eab0*/  LDL.LU R25, [R1+0x624] ;  /* 0x0006240001197983 */ /* 0x000ee80000300800 */
[----:B0-----:R-:W4:Y:S04]  /*9eac0*/  LDL.LU R26, [R1+0x628] ;  /* 0x00062800011a7983 */ /* 0x001f280000300800 */
[----:B------:R-:W4:Y:S04]  /*9ead0*/  LDL.LU R27, [R1+0x62c] ;  /* 0x00062c00011b7983 */ /* 0x000f280000300800 */
[----:B----4-:R0:W-:Y:S04]  /*9eae0*/  STL.64 [R1+0x69d0], R26 ;  /* 0x0069d01a01007387 */ /* 0x0101e80000100a00 */
[----:B---3--:R-:W-:Y:S04]  /*9eaf0*/  STL.64 [R1+0x69c8], R24 ;  /* 0x0069c81801007387 */ /* 0x008fe80000100a00 */
[----:B0-----:R-:W3:Y:S01]  /*9eb00*/  LDL R26, [R1+0x28] ;  /* 0x00002800011a7983 */ /* 0x001ee20000100800 */
[----:B--2---:R-:W-:-:S03]  /*9eb10*/  IMAD.MOV.U32 R27, RZ, RZ, R9 ;  /* 0x000000ffff1b7224 */ /* 0x004fc600078e0009 */
[----:B------:R-:W2:Y:S04]  /*9eb20*/  LDL.LU R9, [R1+0x6b08] ;  /* 0x006b080001097983 */ /* 0x000ea80000300800 */
[----:B---3--:R0:W-:Y:S04]  /*9eb30*/  STL.64 [R1+0x69e8], R26 ;  /* 0x0069e81a01007387 */ /* 0x0081e80000100a00 */
[----:B------:R-:W3:Y:S04]  /*9eb40*/  LDL.LU R4, [R1+0x610] ;  /* 0x0006100001047983 */ /* 0x000ee80000300800 */
[----:B------:R-:W3:Y:S04]  /*9eb50*/  LDL.LU R5, [R1+0x614] ;  /* 0x0006140001057983 */ /* 0x000ee80000300800 */
[----:B------:R-:W4:Y:S04]  /*9eb60*/  LDL.LU R6, [R1+0x618] ;  /* 0x0006180001067983 */ /* 0x000f280000300800 */
[----:B------:R-:W4:Y:S04]  /*9eb70*/  LDL.LU R7, [R1+0x61c] ;  /* 0x00061c0001077983 */ /* 0x000f280000300800 */
[----:B------:R-:W2:Y:S04]  /*9eb80*/  LDL R22, [R1+0x58] ;  /* 0x0000580001167983 */ /* 0x000ea80000100800 */
[----:B------:R-:W2:Y:S04]  /*9eb90*/  LDL R23, [R1+0x5c] ;  /* 0x00005c0001177983 */ /* 0x000ea80000100800 */
[----:B0-----:R-:W3:Y:S04]  /*9eba0*/  LDL R26, [R1+0x38] ;  /* 0x00003800011a7983 */ /* 0x001ee80000100800 */
[----:B------:R-:W3:Y:S04]  /*9ebb0*/  LDL R27, [R1+0x3c] ;  /* 0x00003c00011b7983 */ /* 0x000ee80000100800 */
[----:B--2---:R0:W-:Y:S04]  /*9ebc0*/  STL.64 [R1+0x6a18], R22 ;  /* 0x006a181601007387 */ /* 0x0041e80000100a00 */
[----:B------:R-:W2:Y:S04]  /*9ebd0*/  LDL.LU R16, [R1+0x660] ;  /* 0x0006600001107983 */ /* 0x000ea80000300800 */
[----:B------:R-:W2:Y:S04]  /*9ebe0*/  LDL.LU R17, [R1+0x664] ;  /* 0x0006640001117983 */ /* 0x000ea80000300800 */
[----:B------:R-:W4:Y:S04]  /*9ebf0*/  LDL.LU R18, [R1+0x668] ;  /* 0x0006680001127983 */ /* 0x000f280000300800 */
[----:B------:R-:W4:Y:S04]  /*9ec00*/  LDL.LU R19, [R1+0x66c] ;  /* 0x00066c0001137983 */ /* 0x000f280000300800 */
[----:B----4-:R-:W-:Y:S04]  /*9ec10*/  STL.64 [R1+0x6a28], R18 ;  /* 0x006a281201007387 */ /* 0x010fe80000100a00 */
[----:B--2---:R1:W-:Y:S04]  /*9ec20*/  STL.64 [R1+0x6a20], R16 ;  /* 0x006a201001007387 */ /* 0x0043e80000100a00 */
[----:B0-----:R-:W2:Y:S04]  /*9ec30*/  LDL R22, [R1+0x68] ;  /* 0x0000680001167983 */ /* 0x001ea80000100800 */
[----:B------:R-:W2:Y:S04]  /*9ec40*/  LDL R23, [R1+0x6c] ;  /* 0x00006c0001177983 */ /* 0x000ea80000100800 */
[----:B--2---:R0:W-:Y:S04]  /*9ec50*/  STL.64 [R1+0x6a30], R22 ;  /* 0x006a301601007387 */ /* 0x0041e80000100a00 */
[----:B-1----:R-:W2:Y:S04]  /*9ec60*/  LDL.LU R16, [R1+0x670] ;  /* 0x0006700001107983 */ /* 0x002ea80000300800 */
        /* <DEDUP_REMOVED lines=31> */
[----:B--2---:R-:W-:Y:S04]  /*9ee60*/  STL.64 [R1+0x6a80], R16 ;  /* 0x006a801001007387 */ /* 0x004fe80000100a00 */
[----:B0-----:R-:W2:Y:S04]  /*9ee70*/  LDL R22, [R1+0xa8] ;  /* 0x0000a80001167983 */ /* 0x001ea80000100800 */
[----:B------:R-:W2:Y:S04]  /*9ee80*/  LDL R23, [R1+0xac] ;  /* 0x0000ac0001177983 */ /* 0x000ea80000100800 */
[----:B--2---:R0:W-:Y:S04]  /*9ee90*/  STL.64 [R1+0x6a90], R22 ;  /* 0x006a901601007387 */ /* 0x0041e80000100a00 */
[----:B0-----:R-:W2:Y:S04]  /*9eea0*/  LDL R22, [R1+0xb8] ;  /* 0x0000b80001167983 */ /* 0x001ea80000100800 */
[----:B------:R-:W2:Y:S04]  /*9eeb0*/  LDL R23, [R1+0xbc] ;  /* 0x0000bc0001177983 */ /* 0x000ea80000100800 */
[----:B--2---:R0:W-:Y:S04]  /*9eec0*/  STL.64 [R1+0x6aa8], R22 ;  /* 0x006aa81601007387 */ /* 0x0041e80000100a00 */
[----:B------:R-:W2:Y:S04]  /*9eed0*/  LDL.LU R16, [R1+0x6b0] ;  /* 0x0006b00001107983 */ /* 0x000ea80000300800 */
[----:B------:R-:W2:Y:S04]  /*9eee0*/  LDL.LU R17, [R1+0x6b4] ;  /* 0x0006b40001117983 */ /* 0x000ea80000300800 */
[----:B------:R-:W4:Y:S04]  /*9eef0*/  LDL.LU R18, [R1+0x6b8] ;  /* 0x0006b80001127983 */ /* 0x000f280000300800 */
[----:B------:R-:W4:Y:S04]  /*9ef00*/  LDL.LU R19, [R1+0x6bc] ;  /* 0x0006bc0001137983 */ /* 0x000f280000300800 */
[----:B0-----:R-:W3:Y:S04]  /*9ef10*/  LDL R22, [R1+0xc8] ;  /* 0x0000c80001167983 */ /* 0x001ee80000100800 */
[----:B------:R-:W3:Y:S04]  /*9ef20*/  LDL R23, [R1+0xcc] ;  /* 0x0000cc0001177983 */ /* 0x000ee80000100800 */
[----:B---3--:R-:W-:Y:S04]  /*9ef30*/  STL.64 [R1+0x6ac0], R22 ;  /* 0x006ac01601007387 */ /* 0x008fe80000100a00 */
[----:B----4-:R-:W-:Y:S04]  /*9ef40*/  STL.64 [R1+0x6aa0], R18 ;  /* 0x006aa01201007387 */ /* 0x010fe80000100a00 */
[----:B--2---:R0:W-:Y:S04]  /*9ef50*/  STL.64 [R1+0x6a98], R16 ;  /* 0x006a981001007387 */ /* 0x0041e80000100a00 */
        /* <DEDUP_REMOVED lines=37> */
[----:B------:R-:W-:Y:S04]  /*9f1b0*/  STL.64 [R1+0x69e0], R6 ;  /* 0x0069e00601007387 */ /* 0x000fe80000100a00 */
[----:B------:R0:W-:Y:S04]  /*9f1c0*/  STL.64 [R1+0x69d8], R4 ;  /* 0x0069d80401007387 */ /* 0x0001e80000100a00 */
[----:B0-----:R-:W2:Y:S04]  /*9f1d0*/  LDL.LU R4, [R1+0x630] ;  /* 0x0006300001047983 */ /* 0x001ea80000300800 */
[----:B------:R-:W2:Y:S04]  /*9f1e0*/  LDL.LU R5, [R1+0x634] ;  /* 0x0006340001057983 */ /* 0x000ea80000300800 */
[----:B------:R-:W3:Y:S04]  /*9f1f0*/  LDL.LU R6, [R1+0x638] ;  /* 0x0006380001067983 */ /* 0x000ee80000300800 */
[----:B------:R-:W3:Y:S04]  /*9f200*/  LDL.LU R7, [R1+0x63c] ;  /* 0x00063c0001077983 */ /* 0x000ee80000300800 */
[----:B------:R-:W4:Y:S04]  /*9f210*/  LDL R26, [R1+0x48] ;  /* 0x00004800011a7983 */ /* 0x000f280000100800 */
[----:B---3--:R-:W-:Y:S04]  /*9f220*/  STL.64 [R1+0x69f8], R6 ;  /* 0x0069f80601007387 */ /* 0x008fe80000100a00 */
[----:B--2---:R0:W-:Y:S04]  /*9f230*/  STL.64 [R1+0x69f0], R4 ;  /* 0x0069f00401007387 */ /* 0x0041e80000100a00 */
[----:B0-----:R-:W2:Y:S04]  /*9f240*/  LDL.LU R4, [R1+0x640] ;  /* 0x0006400001047983 */ /* 0x001ea80000300800 */
[----:B------:R-:W2:Y:S04]  /*9f250*/  LDL.LU R5, [R1+0x644] ;  /* 0x0006440001057983 */ /* 0x000ea80000300800 */
[----:B------:R-:W3:Y:S04]  /*9f260*/  LDL.LU R6, [R1+0x648] ;  /* 0x0006480001067983 */ /* 0x000ee80000300800 */
[----:B------:R-:W3:Y:S01]  /*9f270*/  LDL.LU R7, [R1+0x64c] ;  /* 0x00064c0001077983 */ /* 0x000ee20000300800 */
[----:B----4-:R-:W-:Y:S01]  /*9f280*/  HMMA.16816.F32.BF16 R20, R12, R22, R16 ;  /* 0x000000160c14723c */ /* 0x010fe20000041810 */
[----:B------:R-:W-:-:S02]  /*9f290*/  IMAD.MOV.U32 R27, RZ, RZ, R9 ;  /* 0x000000ffff1b7224 */ /* 0x000fc400078e0009 */
        /* <DEDUP_REMOVED lines=12> */
[----:B------:R-:W-:Y:S04]  /*9f360*/  STL.64 [R1+0x700], R20 ;  /* 0x0007001401007387 */ /* 0x000fe80000100a00 */
[----:B------:R0:W-:Y:S04]  /*9f370*/  STL.64 [R1+0x708], R22 ;  /* 0x0007081601007387 */ /* 0x0001e80000100a00 */
[----:B0-----:R-:W4:Y:S02]  /*9f380*/  LDL.LU.64 R22, [R1+0x6af0] ;  /* 0x006af00001167983 */ /* 0x001f240000300a00 */
[----:B----4-:R-:W-:Y:S02]  /*9f390*/  HMMA.16816.F32.BF16 R20, R12, R22, R16 ;  /* 0x000000160c14723c */ /* 0x010fe40000041810 */
[----:B------:R-:W4:Y:S04]  /*9f3a0*/  LDL.LU.64 R18, [R1+0x6ae8] ;  /* 0x006ae80001127983 */ /* 0x000f280000300a00 */
[----:B------:R-:W4:-:S15]  /*9f3b0*/  LDL.LU.64 R16, [R1+0x6ae0] ;  /* 0x006ae00001107983 */ /* 0x000f1e0000300a00 */
[----:B------:R-:W-:-:S02]  /*9f3c0*/  NOP ;  /* 0x0000000000007918 */ /* 0x000fc40000000000 */
        /* <DEDUP_REMOVED lines=64> */
[----:B------:R-:W4:Y:S04]  /*9f7d0*/  LDL.LU R21, [R1+0x5f4] ;  /* 0x0005f40001157983 */ /* 0x000f280000300800 */
[----:B------:R-:W4:Y:S04]  /*9f7e0*/  LDL.LU R22, [R1+0x5f8] ;  /* 0x0005f80001167983 */ /* 0x000f280000300800 */
[----:B------:R-:W4:Y:S04]  /*9f7f0*/  LDL.LU R23, [R1+0x5fc] ;  /* 0x0005fc0001177983 */ /* 0x000f280000300800 */
[----:B0-----:R-:W3:Y:S01]  /*9f800*/  LDL R18, [R1+0x1d8] ;  /* 0x0001d80001127983 */ /* 0x001ee20000100800 */
[----:B--2---:R-:W-:Y:S01]  /*9f810*/  HMMA.16816.F32.BF16 R24, R12, R26, R4 ;  /* 0x0000001a0c18723c */ /* 0x004fe20000041804 */
[----:B------:R-:W-:-:S05]  /*9f820*/  IMAD.MOV.U32 R19, RZ, RZ, R29 ;  /* 0x000000ffff137224 */ /* 0x000fca00078e001d */
[----:B---3--:R-:W-:Y:S04]  /*9f830*/  STL.64 [R1+0x6970], R18 ;  /* 0x0069701201007387 */ /* 0x008fe80000100a00 */
[----:B------:R-:W2:Y:S04]  /*9f840*/  LDL.LU.64 R6, [R1+0x6a10] ;  /* 0x006a100001067983 */ /* 0x000ea80000300a00 */
[----:B------:R-:W2:Y:S09]  /*9f850*/  LDL.LU.64 R4, [R1+0x6a08] ;  /* 0x006a080001047983 */ /* 0x000eb20000300a00 */
        /* <DEDUP_REMOVED lines=17> */
[----:B------:R-:W3:Y:S01]  /*9f970*/  LDL.LU.64 R24, [R1+0x69c8] ;  /* 0x0069c80001187983 */ /* 0x000ee20000300a00 */
[----:B------:R-:W-:-:S02]  /*9f980*/  IMAD.MOV.U32 R18, RZ, RZ, R28 ;  /* 0x000000ffff127224 */ /* 0x000fc400078e001c */
[----:B------:R-:W-:-:S07]  /*9f990*/  IMAD.MOV.U32 R19, RZ, RZ, R3 ;  /* 0x000000ffff137224 */ /* 0x000fce00078e0003 */
[----:B---3--:R-:W-:Y:S01]  /*9f9a0*/  HMMA.16816.F32.BF16 R16, R12, R18, R24 ;  /* 0x000000120c10723c */ /* 0x008fe20000041818 */
[----:B------:R-:W2:-:S15]  /*9f9b0*/  LDL.LU.64 R26, [R1+0x69c0] ;  /* 0x0069c000011a7983 */ /* 0x000e9e0000300a00 */
[----:B------:R-:W-:-:S07]  /*9f9c0*/  NOP ;  /* 0x0000000000007918 */ /* 0x000fce0000000000 */
[----:B------:R-:W-:Y:S04]  /*9f9d0*/  STL.64 [R1+0x620], R16 ;  /* 0x0006201001007387 */ /* 0x000fe80000100a00 */
[----:B------:R0:W-:Y:S02]  /*9f9e0*/  STL.64 [R1+0x628], R18 ;  /* 0x0006281201007387 */ /* 0x0001e40000100a00 */
[----:B0-----:R-:W-:Y:S02]  /*9f9f0*/  IMAD.MOV.U32 R18, RZ, RZ, R2 ;  /* 0x000000ffff127224 */ /* 0x001fe400078e0002 */
[----:B------:R-:W-:-:S05]  /*9fa00*/  IMAD.MOV.U32 R19, RZ, RZ, R0 ;  /* 0x000000ffff137224 */ /* 0x000fca00078e0000 */
[----:B------:R0:W-:Y:S04]  /*9fa10*/  STL.64 [R1+0x6988], R18 ;  /* 0x0069881201007387 */ /* 0x0001e80000100a00 */
[----:B------:R-:W3:Y:S04]  /*9fa20*/  LDL.LU R16, [R1+0x9b0] ;  /* 0x0009b00001107983 */ /* 0x000ee80000300800 */
[----:B------:R-:W3:Y:S04]  /*9fa30*/  LDL.LU R17, [R1+0x9b4] ;  /* 0x0009b40001117983 */ /* 0x000ee80000300800 */
[----:B0-----:R-:W3:Y:S04]  /*9fa40*/  LDL.LU R18, [R1+0x9b8] ;  /* 0x0009b80001127983 */ /* 0x001ee80000300800 */
[----:B------:R-:W3:Y:S01]  /*9fa50*/  LDL.LU R19, [R1+0x9bc] ;  /* 0x0009bc0001137983 */ /* 0x000ee20000300800 */
[----:B--2---:R-:W-:Y:S03]  /*9fa60*/  HMMA.16816.F32.BF16 R24, R12, R26, R4 ;  /* 0x0000001a0c18723c */ /* 0x004fe60000041804 */
[----:B------:R-:W3:Y:S04]  /*9fa70*/  LDL.LU.64 R6, [R1+0x69b8] ;  /* 0x0069b80001067983 */ /* 0x000ee80000300a00 */
[----:B------:R-:W2:-:S15]  /*9fa80*/  LDL.LU.64 R4, [R1+0x69b0] ;  /* 0x0069b00001047983 */ /* 0x000e9e0000300a00 */
[----:B------:R-:W-:-:S01]  /*9fa90*/  NOP ;  /* 0x0000000000007918 */ /* 0x000fc20000000000 */
[----:B------:R-:W-:Y:S04]  /*9faa0*/  STL.64 [R1+0x610], R24 ;  /* 0x0006101801007387 */ /* 0x000fe80000100a00 */
[----:B------:R0:W-:Y:S04]  /*9fab0*/  STL.64 [R1+0x618], R26 ;  /* 0x0006181a01007387 */ /* 0x0001e80000100a00 */
[----:B0-----:R-:W4:Y:S04]  /*9fac0*/  LDL.LU.64 R26, [R1+0x69a8] ;  /* 0x0069a800011a7983 */ /* 0x001f280000300a00 */
[----:B------:R-:W3:Y:S01]  /*9fad0*/  LDL.LU.64 R24, [R1+0x69a0] ;  /* 0x0069a00001187983 */ /* 0x000ee20000300a00 */
[----:B----4-:R-:W-:-:S15]  /*9fae0*/  HMMA.16816.F32.BF16 R8, R12, R26, R8 ;  /* 0x0000001a0c08723c */ /* 0x010fde0000041808 */
[----:B------:R-:W-:-:S08]  /*9faf0*/  NOP ;  /* 0x0000000000007918 */ /* 0x000fd00000000000 */
[----:B------:R-:W-:Y:S04]  /*9fb00*/  STL.64 [R1+0x600], R8 ;  /* 0x0006000801007387 */ /* 0x000fe80000100a00 */
[----:B------:R0:W-:Y:S04]  /*9fb10*/  STL.64 [R1+0x608], R10 ;  /* 0x0006080a01007387 */ /* 0x0001e80000100a00 */
[----:B0-----:R-:W4:Y:S04]  /*9fb20*/  LDL.LU.64 R10, [R1+0x6998] ;  /* 0x00699800010a7983 */ /* 0x001f280000300a00 */
[----:B------:R-:W2:Y:S04]  /*9fb30*/  LDL.LU R8, [R1+0x6990] ;  /* 0x0069900001087983 */ /* 0x000ea80000300800 */
[----:B------:R0:W-:Y:S04]  /*9fb40*/  STL.64 [R1+0x6868], R26 ;  /* 0x0068681a01007387 */ /* 0x0001e80000100a00 */
[----:B---3--:R1:W-:Y:S04]  /*9fb50*/  STL.64 [R1+0x6860], R24 ;  /* 0x0068601801007387 */ /* 0x0083e80000100a00 */
[----:B0-----:R-:W3:Y:S01]  /*9fb60*/  LDL.LU.64 R26, [R1+0x1a8] ;  /* 0x0001a800011a7983 */ /* 0x001ee20000300a00 */
[----:B------:R-:W0:Y:S03]  /*9fb70*/  S2R R0, SR_TID.X ;  /* 0x0000000000007919 */ /* 0x000e260000002100 */
[----:B---3--:R3:W-:Y:S04]  /*9fb80*/  STL.64 [R1+0x6968], R26 ;  /* 0x0069681a01007387 */ /* 0x0087e80000100a00 */
[----:B-1----:R-:W2:Y:S04]  /*9fb90*/  LDL.LU R24, [R1+0x5e0] ;  /* 0x0005e00001187983 */ /* 0x002ea80000300800 */
[----:B------:R-:W2:Y:S04]  /*9fba0*/  LDL.LU R25, [R1+0x5e4] ;  /* 0x0005e40001197983 */ /* 0x000ea80000300800 */
[----:B---3--:R-:W3:Y:S04]  /*9fbb0*/  LDL.LU R26, [R1+0x5e8] ;  /* 0x0005e800011a7983 */ /* 0x008ee80000300800 */
[----:B------:R-:W3:Y:S01]  /*9fbc0*/  LDL.LU R27, [R1+0x5ec] ;  /* 0x0005ec00011b7983 */ /* 0x000ee20000300800 */
[----:B----4-:R-:W-:Y:S01]  /*9fbd0*/  HMMA.16816.F32.BF16 R20, R12, R10, R20 ;  /* 0x0000000a0c14723c */ /* 0x010fe20000041814 */
[----:B0-----:R-:W-:-:S05]  /*9fbe0*/  LOP3.LUT R28, R0, 0x7, RZ, 0xc0, !PT ;  /* 0x00000007001c7812 */ /* 0x001fca00078ec0ff */
[----:B------:R-:W-:Y:S02]  /*9fbf0*/  IMAD R29, R28, 0x90, RZ ;  /* 0x000000901c1d7824 */ /* 0x000fe400078e02ff */
[C---:B------:R-:W-:Y:S02]  /*9fc00*/  IMAD.SHL.U32 R28, R0.reuse, 0x40, RZ ;  /* 0x00000040001c7824 */ /* 0x040fe400078e00ff */
[----:B------:R-:W-:-:S05]  /*9fc10*/  IMAD.SHL.U32 R0, R0, 0x2, RZ ;  /* 0x0000000200007824 */ /* 0x000fca00078e00ff */
[----:B------:R-:W-:-:S04]  /*9fc20*/  LOP3.LUT R0, R29, 0x10, R0, 0x78, !PT ;  /* 0x000000101d007812 */ /* 0x000fc800078e7800 */
[----:B------:R-:W-:-:S04]  /*9fc30*/  LOP3.LUT R0, R0, 0x400, R28, 0xf8, !PT ;  /* 0x0000040000007812 */ /* 0x000fc800078ef81c */
[----:B------:R-:W-:Y:S01]  /*9fc40*/  LOP3.LUT R0, R0, 0x60, RZ, 0x3c, !PT ;  /* 0x0000006000007812 */ /* 0x000fe200078e3cff */
[C---:B------:R-:W-:Y:S01]  /*9fc50*/  HMMA.16816.F32.BF16 R16, R12.reuse, R6, R16 ;  /* 0x000000060c10723c */ /* 0x040fe20000041810 */
[----:B---3--:R-:W-:Y:S04]  /*9fc60*/  STL.64 [R1+0x6980], R26 ;  /* 0x0069801a01007387 */ /* 0x008fe80000100a00 */
[----:B--2---:R0:W-:Y:S04]  /*9fc70*/  STL.64 [R1+0x6978], R24 ;  /* 0x0069781801007387 */ /* 0x0041e80000100a00 */
[----:B0-----:R-:W2:Y:S04]  /*9fc80*/  LDL.LU R24, [R1+0x9a0] ;  /* 0x0009a00001187983 */ /* 0x001ea80000300800 */
[----:B------:R-:W2:Y:S04]  /*9fc90*/  LDL.LU R25, [R1+0x9a4] ;  /* 0x0009a40001197983 */ /* 0x000ea80000300800 */
[----:B------:R-:W2:Y:S04]  /*9fca0*/  LDL.LU R26, [R1+0x9a8] ;  /* 0x0009a800011a7983 */ /* 0x000ea80000300800 */
[----:B------:R-:W2:Y:S04]  /*9fcb0*/  LDL.LU R27, [R1+0x9ac] ;  /* 0x0009ac00011b7983 */ /* 0x000ea80000300800 */
[----:B------:R-:W-:Y:S04]  /*9fcc0*/  STL.64 [R1+0x5f0], R20 ;  /* 0x0005f01401007387 */ /* 0x000fe80000100a00 */
[----:B------:R-:W-:Y:S04]  /*9fcd0*/  STL.64 [R1+0x5f8], R22 ;  /* 0x0005f81601007387 */ /* 0x000fe80000100a00 */
[----:B------:R-:W0:Y:S04]  /*9fce0*/  LDSM.16.MT88.4 R20, [R0+UR4+0x21800] ;  /* 0x021800040014783b */ /* 0x000e280008004200 */
[----:B------:R-:W-:Y:S04]  /*9fcf0*/  STL.64 [R1+0x6858], R10 ;  /* 0x0068580a01007387 */ /* 0x000fe80000100a00 */
[----:B------:R1:W-:Y:S04]  /*9fd00*/  STL [R1+0x6850], R8 ;  /* 0x0068500801007387 */ /* 0x0003e80000100800 */
[----:B-1----:R-:W3:Y:S04]  /*9fd10*/  LDL.LU R8, [R1+0x5d0] ;  /* 0x0005d00001087983 */ /* 0x002ee80000300800 */
[----:B------:R-:W3:Y:S04]  /*9fd20*/  LDL.LU R9, [R1+0x5d4] ;  /* 0x0005d40001097983 */ /* 0x000ee80000300800 */
[----:B------:R-:W3:Y:S04]  /*9fd30*/  LDL.LU R10, [R1+0x5d8] ;  /* 0x0005d800010a7983 */ /* 0x000ee80000300800 */
[----:B------:R-:W3:Y:S04]  /*9fd40*/  LDL.LU R11, [R1+0x5dc] ;  /* 0x0005dc00010b7983 */ /* 0x000ee80000300800 */
[----:B0-----:R-:W-:Y:S04]  /*9fd50*/  STL [R1+0x6764], R20 ;  /* 0x0067641401007387 */ /* 0x001fe80000100800 */
[----:B------:R-:W-:Y:S04]  /*9fd60*/  STL [R1+0x6760], R21 ;  /* 0x0067601501007387 */ /* 0x000fe80000100800 */
[----:B------:R-:W-:Y:S04]  /*9fd70*/  STL [R1+0x675c], R22 ;  /* 0x00675c1601007387 */ /* 0x000fe80000100800 */
[----:B------:R0:W-:Y:S04]  /*9fd80*/  STL [R1+0x6758], R23 ;  /* 0x0067581701007387 */ /* 0x0001e80000100800 */
[----:B0-----:R-:W4:Y:S04]  /*9fd90*/  LDL.LU.64 R22, [R1+0x198] ;  /* 0x0001980001167983 */ /* 0x001f280000300a00 */
[----:B------:R-:W-:Y:S04]  /*9fda0*/  STL.64 [R1+0x9b0], R16 ;  /* 0x0009b01001007387 */ /* 0x000fe80000100a00 */
[----:B------:R0:W-:Y:S04]  /*9fdb0*/  STL.64 [R1+0x9b8], R18 ;  /* 0x0009b81201007387 */ /* 0x0001e80000100a00 */
[----:B0-----:R-:W2:Y:S04]  /*9fdc0*/  LDL.LU.64 R18, [R1+0x6988] ;  /* 0x0069880001127983 */ /* 0x001ea80000300a00 */
[----:B------:R-:W-:Y:S04]  /*9fdd0*/  STL.64 [R1+0x6848], R6 ;  /* 0x0068480601007387 */ /* 0x000fe80000100a00 */
[----:B------:R0:W-:Y:S04]  /*9fde0*/  STL.64 [R1+0x6840], R4 ;  /* 0x0068400401007387 */ /* 0x0001e80000100a00 */
[----:B0-----:R-:W4:Y:S04]  /*9fdf0*/  LDL.LU R4, [R1+0x5c0] ;  /* 0x0005c00001047983 */ /* 0x001f280000300800 */
[----:B------:R-:W4:Y:S04]  /*9fe00*/  LDL.LU R5, [R1+0x5c4] ;  /* 0x0005c40001057983 */ /* 0x000f280000300800 */
[----:B------:R-:W4:Y:S04]  /*9fe10*/  LDL.LU R6, [R1+0x5c8] ;  /* 0x0005c80001067983 */ /* 0x000f280000300800 */
[----:B------:R-:W4:Y:S01]  /*9fe20*/  LDL.LU R7, [R1+0x5cc] ;  /* 0x0005cc0001077983 */ /* 0x000f220000300800 */
        /* <DEDUP_REMOVED lines=8> */
[----:B------:R-:W3:Y:S04]  /*9feb0*/  LDL.LU.64 R26, [R1+0x6968] ;  /* 0x00696800011a7983 */ /* 0x000ee80000300a00 */
[----:B------:R-:W3:Y:S04]  /*9fec0*/  LDL.LU.64 R18, [R1+0x6960] ;  /* 0x0069600001127983 */ /* 0x000ee80000300a00 */
[----:B------:R-:W3:-:S13]  /*9fed0*/  LDL.LU.64 R16, [R1+0x6958] ;  /* 0x0069580001107983 */ /* 0x000eda0000300a00 */
[----:B------:R-:W-:Y:S04]  /*9fee0*/  STL.64 [R1+0x5e0], R12 ;  /* 0x0005e00c01007387 */ /* 0x000fe80000100a00 */
[----:B------:R-:W-:Y:S01]  /*9fef0*/  STL.64 [R1+0x5e8], R14 ;  /* 0x0005e80e01007387 */ /* 0x000fe20000100a00 */
[C---:B---3--:R-:W-:Y:S06]  /*9ff00*/  HMMA.16816.F32.BF16 R8, R16.reuse, R26, R8 ;  /* 0x0000001a1008723c */ /* 0x048fec0000041808 */
[----:B----4-:R-:W-:Y:S01]  /*9ff10*/  HMMA.16816.F32.BF16 R4, R16, R22, R4 ;  /* 0x000000161004723c */ /* 0x010fe20000041804 */
[----:B------:R-:W-:-:S02]  /*9ff20*/  IMAD.MOV.U32 R28, RZ, RZ, R27 ;  /* 0x000000ffff1c7224 */ /* 0x000fc400078e001b */
[----:B------:R-:W-:-:S14]  /*9ff30*/  IMAD.MOV.U32 R0, RZ, RZ, R26 ;  /* 0x000000ffff007224 */ /* 0x000fdc00078e001a */
        /* <DEDUP_REMOVED lines=15> */
[----:B----4-:R0:W-:Y:S04]  /*a0030*/  STL.64 [R1+0x6928], R14 ;  /* 0x0069280e01007387 */ /* 0x0101e80000100a00 */
[----:B---3--:R-:W-:Y:S04]  /*a0040*/  STL.64 [R1+0x6920], R12 ;  /* 0x0069200c01007387 */ /* 0x008fe80000100a00 */
[----:B0-----:R-:W3:Y:S04]  /*a0050*/  LDL.LU.64 R14, [R1+0x148] ;  /* 0x00014800010e7983 */ /* 0x001ee80000300a00 */
[----:B---3--:R0:W-:Y:S04]  /*a0060*/  STL.64 [R1+0x6930], R14 ;  /* 0x0069300e01007387 */ /* 0x0081e80000100a00 */
[----:B0-----:R-:W3:Y:S04]  /*a0070*/  LDL.LU.64 R14, [R1+0x158] ;  /* 0x00015800010e7983 */ /* 0x001ee80000300a00 */
[----:B---3--:R0:W-:Y:S04]  /*a0080*/  STL.64 [R1+0x6940], R14 ;  /* 0x0069400e01007387 */ /* 0x0081e80000100a00 */
[----:B------:R-:W3:Y:S04]  /*a0090*/  LDL.LU R12, [R1+0x590] ;  /* 0x00059000010c7983 */ /* 0x000ee80000300800 */
[----:B------:R-:W3:Y:S04]  /*a00a0*/  LDL.LU R13, [R1+0x594] ;  /* 0x00059400010d7983 */ /* 0x000ee80000300800 */
[----:B0-----:R-:W4:Y:S04]  /*a00b0*/  LDL.LU R14, [R1+0x598] ;  /* 0x00059800010e7983 */ /* 0x001f280000300800 */
[----:B------:R-:W4:Y:S01]  /*a00c0*/  LDL.LU R15, [R1+0x59c] ;  /* 0x00059c00010f7983 */ /* 0x000f220000300800 */
[----:B--2---:R-:W-:Y:S03]  /*a00d0*/  HMMA.16816.F32.BF16 R8, R16, R26, R8 ;  /* 0x0000001a1008723c */ /* 0x004fe60000041808 */
[----:B----4-:R0:W-:Y:S04]  /*a00e0*/  STL.64 [R1+0x6950], R14 ;  /* 0x0069500e01007387 */ /* 0x0101e80000100a00 */
[----:B---3--:R-:W-:Y:S04]  /*a00f0*/  STL.64 [R1+0x6948], R12 ;  /* 0x0069480c01007387 */ /* 0x008fe80000100a00 */
[----:B0-----:R-:W2:Y:S04]  /*a0100*/  LDL.LU.64 R14, [R1+0x178] ;  /* 0x00017800010e7983 */ /* 0x001ea80000300a00 */
[----:B------:R-:W3:Y:S01]  /*a0110*/  LDL.LU.64 R6, [R1+0x138] ;  /* 0x0001380001067983 */ /* 0x000ee20000300a00 */
[----:B------:R-:W-:-:S02]  /*a0120*/  IMAD.MOV.U32 R29, RZ, RZ, R23 ;  /* 0x000000ffff1d7224 */ /* 0x000fc400078e0017 */
[----:B------:R-:W-:Y:S02]  /*a0130*/  IMAD.MOV.U32 R3, RZ, RZ, R22 ;  /* 0x000000ffff037224 */ /* 0x000fe400078e0016 */
[----:B------:R-:W-:Y:S02]  /*a0140*/  IMAD.MOV.U32 R2, RZ, RZ, R27 ;  /* 0x000000ffff027224 */ /* 0x000fe400078e001b */
[----:B------:R-:W-:Y:S01]  /*a0150*/  IMAD.MOV.U32 R23, RZ, RZ, R26 ;  /* 0x000000ffff177224 */ /* 0x000fe200078e001a */
[----:B---3--:R0:W-:Y:S04]  /*a0160*/  STL.64 [R1+0x6938], R6 ;  /* 0x0069380601007387 */ /* 0x0081e80000100a00 */
[----:B------:R-:W3:Y:S04]  /*a0170*/  LDL.LU R4, [R1+0x580] ;  /* 0x0005800001047983 */ /* 0x000ee80000300800 */
[----:B------:R-:W3:Y:S04]  /*a0180*/  LDL.LU R5, [R1+0x584] ;  /* 0x0005840001057983 */ /* 0x000ee80000300800 */
[----:B0-----:R-:W3:Y:S04]  /*a0190*/  LDL.LU R6, [R1+0x588] ;  /* 0x0005880001067983 */ /* 0x001ee80000300800 */
[----:B------:R-:W3:Y:S04]  /*a01a0*/  LDL.LU R7, [R1+0x58c] ;  /* 0x00058c0001077983 */ /* 0x000ee80000300800 */
[----:B------:R-:W-:Y:S04]  /*a01b0*/  STL [R1+0x6774], R29 ;  /* 0x0067741d01007387 */ /* 0x000fe80000100800 */
[----:B------:R-:W-:Y:S04]  /*a01c0*/  STL [R1+0x6770], R3 ;  /* 0x0067700301007387 */ /* 0x000fe80000100800 */
[----:B------:R0:W-:Y:S04]  /*a01d0*/  STL.64 [R1+0x5b0], R8 ;  /* 0x0005b00801007387 */ /* 0x0001e80000100a00 */
[----:B------:R1:W-:Y:S04]  /*a01e0*/  STL.64 [R1+0x5b8], R10 ;  /* 0x0005b80a01007387 */ /* 0x0003e80000100a00 */
[----:B0-----:R-:W4:Y:S04]  /*a01f0*/  LDL.LU R8, [R1+0x550] ;  /* 0x0005500001087983 */ /* 0x001f280000300800 */
[----:B------:R-:W4:Y:S04]  /*a0200*/  LDL.LU R9, [R1+0x554] ;  /* 0x0005540001097983 */ /* 0x000f280000300800 */
[----:B-1----:R-:W4:Y:S04]  /*a0210*/  LDL.LU R10, [R1+0x558] ;  /* 0x00055800010a7983 */ /* 0x002f280000300800 */
[----:B------:R-:W4:Y:S04]  /*a0220*/  LDL.LU R11, [R1+0x55c] ;  /* 0x00055c00010b7983 */ /* 0x000f280000300800 */
[----:B------:R-:W4:Y:S04]  /*a0230*/  LDL.LU.64 R26, [R1+0x128] ;  /* 0x00012800011a7983 */ /* 0x000f280000300a00 */
[----:B------:R-:W-:Y:S04]  /*a0240*/  STL [R1+0x677c], R2 ;  /* 0x00677c0201007387 */ /* 0x000fe80000100800 */
[----:B------:R0:W-:Y:S04]  /*a0250*/  STL [R1+0x6778], R23 ;  /* 0x0067781701007387 */ /* 0x0001e80000100800 */
[----:B------:R-:W2:Y:S04]  /*a0260*/  LDL.LU R20, [R1+0x5a0] ;  /* 0x0005a00001147983 */ /* 0x000ea80000300800 */
[----:B------:R-:W2:Y:S04]  /*a0270*/  LDL.LU R21, [R1+0x5a4] ;  /* 0x0005a40001157983 */ /* 0x000ea80000300800 */
[----:B------:R-:W2:Y:S04]  /*a0280*/  LDL.LU R22, [R1+0x5a8] ;  /* 0x0005a80001167983 */ /* 0x000ea80000300800 */
[----:B0-----:R-:W2:Y:S02]  /*a0290*/  LDL.LU R23, [R1+0x5ac] ;  /* 0x0005ac0001177983 */ /* 0x001ea40000300800 */
[----:B--2---:R-:W-:-:S15]  /*a02a0*/  HMMA.16816.F32.BF16 R20, R16, R14, R20 ;  /* 0x0000000e1014723c */ /* 0x004fde0000041814 */
[----:B------:R-:W-:-:S08]  /*a02b0*/  NOP ;  /* 0x0000000000007918 */ /* 0x000fd00000000000 */
[----:B------:R0:W-:Y:S04]  /*a02c0*/  STL.64 [R1+0x5a0], R20 ;  /* 0x0005a01401007387 */ /* 0x0001e80000100a00 */
[----:B------:R1:W-:Y:S01]  /*a02d0*/  STL.64 [R1+0x5a8], R22 ;  /* 0x0005a81601007387 */ /* 0x0003e20000100a00 */
[----:B0-----:R-:W-:Y:S02]  /*a02e0*/  IMAD.MOV.U32 R21, RZ, RZ, R14 ;  /* 0x000000ffff157224 */ /* 0x001fe400078e000e */
[----:B-1----:R-:W-:Y:S02]  /*a02f0*/  IMAD.MOV.U32 R22, RZ, RZ, R15 ;  /* 0x000000ffff167224 */ /* 0x002fe400078e000f */
[----:B------:R-:W2:Y:S04]  /*a0300*/  LDL.LU.64 R14, [R1+0x6950] ;  /* 0x00695000010e7983 */ /* 0x000ea80000300a00 */
[----:B------:R-:W2:Y:S04]  /*a0310*/  LDL.LU.64 R12, [R1+0x6948] ;  /* 0x00694800010c7983 */ /* 0x000ea80000300a00 */
[----:B------:R0:W-:Y:S04]  /*a0320*/  STL [R1+0x6784], R22 ;  /* 0x0067841601007387 */ /* 0x0001e80000100800 */
[----:B------:R-:W-:Y:S04]  /*a0330*/  STL [R1+0x6780], R21 ;  /* 0x0067801501007387 */ /* 0x000fe80000100800 */
[----:B0-----:R-:W2:Y:S02]  /*a0340*/  LDL.LU.64 R22, [R1+0x168] ;  /* 0x0001680001167983 */ /* 0x001ea40000300a00 */
[----:B--2---:R-:W-:-:S15]  /*a0350*/  HMMA.16816.F32.BF16 R12, R16, R22, R12 ;  /* 0x00000016100c723c */ /* 0x004fde000004180c */
[----:B------:R-:W-:-:S08]  /*a0360*/  NOP ;  /* 0x0000000000007918 */ /* 0x000fd00000000000 */
[----:B------:R-:W-:Y:S04]  /*a0370*/  STL.64 [R1+0x590], R12 ;  /* 0x0005900c01007387 */ /* 0x000fe80000100a00 */
[----:B------:R0:W-:Y:S04]  /*a0380*/  STL.64 [R1+0x598], R14 ;  /* 0x0005980e01007387 */ /* 0x0001e80000100a00 */
[----:B0-----:R-:W3:Y:S01]  /*a0390*/  LDL.LU.64 R14, [R1+0x6940] ;  /* 0x00694000010e7983 */ /* 0x001ee20000300a00 */
[----:B------:R-:W-:Y:S02]  /*a03a0*/  IMAD.MOV.U32 R20, RZ, RZ, R23 ;  /* 0x000000ffff147224 */ /* 0x000fe400078e0017 */
[----:B------:R-:W-:-:S03]  /*a03b0*/  IMAD.MOV.U32 R0, RZ, RZ, R22 ;  /* 0x000000ffff007224 */ /* 0x000fc600078e0016 */
[----:B------:R0:W-:Y:S04]  /*a03c0*/  STL [R1+0x678c], R20 ;  /* 0x00678c1401007387 */ /* 0x0001e80000100800 */
[----:B0-----:R-:W2:Y:S04]  /*a03d0*/  LDL.LU R20, [R1+0x570] ;  /* 0x0005700001147983 */ /* 0x001ea80000300800 */
[----:B------:R-:W2:Y:S04]  /*a03e0*/  LDL.LU R21, [R1+0x574] ;  /* 0x0005740001157983 */ /* 0x000ea80000300800 */
[----:B------:R-:W2:Y:S04]  /*a03f0*/  LDL.LU R22, [R1+0x578] ;  /* 0x0005780001167983 */ /* 0x000ea80000300800 */
[----:B------:R-:W2:Y:S04]  /*a0400*/  LDL.LU R23, [R1+0x57c] ;  /* 0x00057c0001177983 */ /* 0x000ea80000300800 */
[----:B------:R-:W-:Y:S01]  /*a0410*/  STL [R1+0x6788], R0 ;  /* 0x0067880001007387 */ /* 0x000fe20000100800 */
[----:B---3--:R-:W-:Y:S06]  /*a0420*/  HMMA.16816.F32.BF16 R4, R16, R14, R4 ;  /* 0x0000000e1004723c */ /* 0x008fec0000041804 */
[----:B------:R-:W-:-:S02]  /*a0430*/  IMAD.MOV.U32 R3, RZ, RZ, R14 ;  /* 0x000000ffff037224 */ /* 0x000fc400078e000e */
[----:B------:R-:W-:-:S15]  /*a0440*/  IMAD.MOV.U32 R28, RZ, RZ, R15 ;  /* 0x000000ffff1c7224 */ /* 0x000fde00078e000f */
[----:B------:R-:W-:Y:S04]  /*a0450*/  STL.64 [R1+0x580], R4 ;  /* 0x0005800401007387 */ /* 0x000fe80000100a00 */
[----:B------:R0:W-:Y:S04]  /*a0460*/  STL.64 [R1+0x588], R6 ;  /* 0x0005880601007387 */ /* 0x0001e80000100a00 */
[----:B0-----:R-:W3:Y:S04]  /*a0470*/  LDL.LU.64 R6, [R1+0x6938] ;  /* 0x0069380001067983 */ /* 0x001ee80000300a00 */
[----:B------:R-:W2:Y:S04]  /*a0480*/  LDL.LU.64 R14, [R1+0x6930] ;  /* 0x00693000010e7983 */ /* 0x000ea80000300a00 */
[----:B------:R-:W-:Y:S04]  /*a0490*/  STL [R1+0x6794], R28 ;  /* 0x0067941c01007387 */ /* 0x000fe80000100800 */
[----:B------:R-:W-:Y:S01]  /*a04a0*/  STL [R1+0x6790], R3 ;  /* 0x0067900301007387 */ /* 0x000fe20000100800 */
[----:B--2---:R-:W-:Y:S06]  /*a04b0*/  HMMA.16816.F32.BF16 R20, R16, R14, R20 ;  /* 0x0000000e1014723c */ /* 0x004fec0000041814 */
[----:B------:R-:W-:-:S15]  /*a04c0*/  IMAD.MOV.U32 R29, RZ, RZ, R15 ;  /* 0x000000ffff1d7224 */ /* 0x000fde00078e000f */
[----:B------:R-:W-:-:S02]  /*a04d0*/  NOP ;  /* 0x0000000000007918 */ /* 0x000fc40000000000 */
[----:B------:R-:W-:Y:S04]  /*a04e0*/  STL.64 [R1+0x570], R20 ;  /* 0x0005701401007387 */ /* 0x000fe80000100a00 */
[----:B------:R0:W-:Y:S02]  /*a04f0*/  STL.64 [R1+0x578], R22 ;  /* 0x0005781601007387 */ /* 0x0001e40000100a00 */
[----:B0-----:R-:W-:Y:S02]  /*a0500*/  IMAD.MOV.U32 R23, RZ, RZ, R14 ;  /* 0x000000ffff177224 */ /* 0x001fe400078e000e */
[----:B------:R-:W2:Y:S04]  /*a0510*/  LDL.LU.64 R14, [R1+0x6928] ;  /* 0x00692800010e7983 */ /* 0x000ea80000300a00 */
[----:B------:R-:W2:Y:S01]  /*a0520*/  LDL.LU.64 R12, [R1+0x6920] ;  /* 0x00692000010c7983 */ /* 0x000ea20000300a00 */
[----:B----4-:R-:W-:Y:S03]  /*a0530*/  HMMA.16816.F32.BF16 R8, R16, R26, R8 ;  /* 0x0000001a1008723c */ /* 0x010fe60000041808 */
[----:B------:R-:W-:Y:S04]  /*a0540*/  STL [R1+0x679c], R29 ;  /* 0x00679c1d01007387 */ /* 0x000fe80000100800 */
[----:B------:R-:W-:Y:S01]  /*a0550*/  STL [R1+0x6798], R23 ;  /* 0x0067981701007387 */ /* 0x000fe20000100800 */
[----:B---3--:R-:W-:-:S02]  /*a0560*/  IMAD.MOV.U32 R2, RZ, RZ, R7 ;  /* 0x000000ffff027224 */ /* 0x008fc400078e0007 */
[----:B------:R-:W-:Y:S01]  /*a0570*/  IMAD.MOV.U32 R21, RZ, RZ, R6 ;  /* 0x000000ffff157224 */ /* 0x000fe200078e0006 */
[----:B--2---:R-:W-:-:S15]  /*a0580*/  HMMA.16816.F32.BF16 R12, R16, R6, R12 ;  /* 0x00000006100c723c */ /* 0x004fde000004180c */
[----:B------:R-:W-:-:S08]  /*a0590*/  NOP ;  /* 0x0000000000007918 */ /* 0x000fd00000000000 */
        /* <DEDUP_REMOVED lines=9> */
[----:B------:R0:W-:Y:S04]  /*a0630*/  STL.64 [R1+0x550], R8 ;  /* 0x0005500801007387 */ /* 0x0001e80000100a00 */
[----:B------:R1:W-:Y:S04]  /*a0640*/  STL.64 [R1+0x558], R10 ;  /* 0x0005580a01007387 */ /* 0x0003e80000100a00 */
[----:B0-----:R-:W3:Y:S04]  /*a0650*/  LDL.LU R8, [R1+0x4f0] ;  /* 0x0004f00001087983 */ /* 0x001ee80000300800 */
[----:B------:R-:W3:Y:S04]  /*a0660*/  LDL.LU R9, [R1+0x4f4] ;  /* 0x0004f40001097983 */ /* 0x000ee80000300800 */
[----:B-1----:R-:W4:Y:S04]  /*a0670*/  LDL.LU R10, [R1+0x4f8] ;  /* 0x0004f800010a7983 */ /* 0x002f280000300800 */
[----:B------:R-:W4:Y:S04]  /*a0680*/  LDL.LU R11, [R1+0x4fc] ;  /* 0x0004fc00010b7983 */ /* 0x000f280000300800 */
        /* <DEDUP_REMOVED lines=8> */
[----:B0-----:R-:W3:Y:S04]  /*a0710*/  LDL.LU.64 R10, [R1+0xe8] ;  /* 0x0000e800010a7983 */ /* 0x001ee80000300a00 */
[----:B---3--:R0:W-:Y:S04]  /*a0720*/  STL.64 [R1+0x6910], R10 ;  /* 0x0069100a01007387 */ /* 0x0081e80000100a00 */
[----:B0-----:R-:W3:Y:S01]  /*a0730*/  LDL.LU.64 R10, [R1+0xf8] ;  /* 0x0000f800010a7983 */ /* 0x001ee20000300a00 */
[----:B------:R-:W-:-:S02]  /*a0740*/  IMAD.MOV.U32 R0, RZ, RZ, R26 ;  /* 0x000000ffff007224 */ /* 0x000fc400078e001a */
[----:B------:R-:W-:Y:S01]  /*a0750*/  IMAD.MOV.U32 R22, RZ, RZ, R27 ;  /* 0x000000ffff167224 */ /* 0x000fe200078e001b */
[----:B--2---:R-:W-:Y:S01]  /*a0760*/  HMMA.16816.F32.BF16 R12, R16, R6, R12 ;  /* 0x00000006100c723c */ /* 0x004fe2000004180c */
[----:B---3--:R0:W-:Y:S04]  /*a0770*/  STL.64 [R1+0x6918], R10 ;  /* 0x0069180a01007387 */ /* 0x0081e80000100a00 */
[----:B0-----:R-:W2:Y:S04]  /*a0780*/  LDL.LU.64 R10, [R1+0x108] ;  /* 0x00010800010a7983 */ /* 0x001ea80000300a00 */
[----:B------:R-:W3:Y:S01]  /*a0790*/  LDL.LU.64 R26, [R1+0xc8] ;  /* 0x0000c800011a7983 */ /* 0x000ee20000300a00 */
[----:B------:R-:W-:-:S02]  /*a07a0*/  IMAD.MOV.U32 R20, RZ, RZ, R7 ;  /* 0x000000ffff147224 */ /* 0x000fc400078e0007 */
        /* <DEDUP_REMOVED lines=15> */
[----:B------:R0:W-:Y:S04]  /*a08a0*/  STL [R1+0x67b4], R20 ;  /* 0x0067b41401007387 */ /* 0x0001e80000100800 */
[----:B0-----:R-:W3:Y:S04]  /*a08b0*/  LDL.LU R20, [R1+0x530] ;  /* 0x0005300001147983 */ /* 0x001ee80000300800 */
[----:B------:R-:W3:Y:S04]  /*a08c0*/  LDL.LU R21, [R1+0x534] ;  /* 0x0005340001157983 */ /* 0x000ee80000300800 */
[----:B------:R-:W3:Y:S04]  /*a08d0*/  LDL.LU R22, [R1+0x538] ;  /* 0x0005380001167983 */ /* 0x000ee80000300800 */
[----:B------:R-:W3:Y:S04]  /*a08e0*/  LDL.LU R23, [R1+0x53c] ;  /* 0x00053c0001177983 */ /* 0x000ee80000300800 */
[----:B------:R-:W-:Y:S01]  /*a08f0*/  STL [R1+0x67b0], R3 ;  /* 0x0067b00301007387 */ /* 0x000fe20000100800 */
[----:B--2---:R-:W-:Y:S01]  /*a0900*/  IMAD.MOV.U32 R28, RZ, RZ, R11 ;  /* 0x000000ffff1c7224 */ /* 0x004fe200078e000b */
[----:B---3--:R-:W-:-:S15]  /*a0910*/  HMMA.16816.F32.BF16 R20, R16, R10, R20 ;  /* 0x0000000a1014723c */ /* 0x008fde0000041814 */
[----:B------:R-:W-:-:S08]  /*a0920*/  NOP ;  /* 0x0000000000007918 */ /* 0x000fd00000000000 */
[----:B------:R-:W-:Y:S04]  /*a0930*/  STL.64 [R1+0x530], R20 ;  /* 0x0005301401007387 */ /* 0x000fe80000100a00 */
[----:B------:R0:W-:Y:S02]  /*a0940*/  STL.64 [R1+0x538], R22 ;  /* 0x0005381601007387 */ /* 0x0001e40000100a00 */
[----:B0-----:R-:W-:Y:S02]  /*a0950*/  IMAD.MOV.U32 R23, RZ, RZ, R10 ;  /* 0x000000ffff177224 */ /* 0x001fe400078e000a */
[----:B------:R-:W2:Y:S04]  /*a0960*/  LDL.LU.64 R10, [R1+0x6918] ;  /* 0x00691800010a7983 */ /* 0x000ea80000300a00 */
[----:B------:R-:W-:Y:S04]  /*a0970*/  STL [R1+0x67bc], R28 ;  /* 0x0067bc1c01007387 */ /* 0x000fe80000100800 */
[----:B------:R0:W-:Y:S04]  /*a0980*/  STL [R1+0x67b8], R23 ;  /* 0x0067b81701007387 */ /* 0x0001e80000100800 */
[----:B------:R-:W2:Y:S04]  /*a0990*/  LDL.LU R20, [R1+0x520] ;  /* 0x0005200001147983 */ /* 0x000ea80000300800 */
[----:B------:R-:W2:Y:S04]  /*a09a0*/  LDL.LU R21, [R1+0x524] ;  /* 0x0005240001157983 */ /* 0x000ea80000300800 */
[----:B------:R-:W2:Y:S04]  /*a09b0*/  LDL.LU R22, [R1+0x528] ;  /* 0x0005280001167983 */ /* 0x000ea80000300800 */
[----:B0-----:R-:W2:Y:S02]  /*a09c0*/  LDL.LU R23, [R1+0x52c] ;  /* 0x00052c0001177983 */ /* 0x001ea40000300800 */
[----:B--2---:R-:W-:Y:S06]  /*a09d0*/  HMMA.16816.F32.BF16 R20, R16, R10, R20 ;  /* 0x0000000a1014723c */ /* 0x004fec0000041814 */
[----:B------:R-:W-:-:S15]  /*a09e0*/  IMAD.MOV.U32 R29, RZ, RZ, R11 ;  /* 0x000000ffff1d7224 */ /* 0x000fde00078e000b */
[----:B------:R-:W-:-:S02]  /*a09f0*/  NOP ;  /* 0x0000000000007918 */ /* 0x000fc40000000000 */
[----:B------:R0:W-:Y:S04]  /*a0a00*/  STL.64 [R1+0x520], R20 ;  /* 0x0005201401007387 */ /* 0x0001e80000100a00 */
[----:B------:R1:W-:Y:S01]  /*a0a10*/  STL.64 [R1+0x528], R22 ;  /* 0x0005281601007387 */ /* 0x0003e20000100a00 */
[----:B0-----:R-:W-:-:S03]  /*a0a20*/  IMAD.MOV.U32 R21, RZ, RZ, R10 ;  /* 0x000000ffff157224 */ /* 0x001fc600078e000a */
[----:B------:R-:W2:Y:S04]  /*a0a30*/  LDL.LU.64 R10, [R1+0x6910] ;  /* 0x00691000010a7983 */ /* 0x000ea80000300a00 */
[----:B------:R-:W-:Y:S04]  /*a0a40*/  STL [R1+0x67c4], R29 ;  /* 0x0067c41d01007387 */ /* 0x000fe80000100800 */
[----:B------:R-:W-:Y:S04]  /*a0a50*/  STL [R1+0x67c0], R21 ;  /* 0x0067c01501007387 */ /* 0x000fe80000100800 */
[----:B-1----:R-:W3:Y:S01]  /*a0a60*/  LDL.LU.64 R22, [R1+0xd8] ;  /* 0x0000d80001167983 */ /* 0x002ee20000300a00 */
[----:B--2---:R-:W-:Y:S06]  /*a0a70*/  HMMA.16816.F32.BF16 R24, R16, R10, R24 ;  /* 0x0000000a1018723c */ /* 0x004fec0000041818 */
[----:B------:R-:W-:-:S02]  /*a0a80*/  IMAD.MOV.U32 R0, RZ, RZ, R10 ;  /* 0x000000ffff007224 */ /* 0x000fc400078e000a */
[----:B------:R-:W-:-:S15]  /*a0a90*/  IMAD.MOV.U32 R2, RZ, RZ, R11 ;  /* 0x000000ffff027224 */ /* 0x000fde00078e000b */
[----:B------:R-:W-:Y:S04]  /*a0aa0*/  STL.64 [R1+0x510], R24 ;  /* 0x0005101801007387 */ /* 0x000fe80000100a00 */
[----:B------:R0:W-:Y:S04]  /*a0ab0*/  STL.64 [R1+0x518], R26 ;  /* 0x0005181a01007387 */ /* 0x0001e80000100a00 */
[----:B0-----:R-:W2:Y:S04]  /*a0ac0*/  LDL.LU.64 R26, [R1+0x6908] ;  /* 0x00690800011a7983 */ /* 0x001ea80000300a00 */
[----:B------:R-:W3:Y:S04]  /*a0ad0*/  LDL.LU.64 R10, [R1+0x6900] ;  /* 0x00690000010a7983 */ /* 0x000ee80000300a00 */
[----:B------:R-:W3:Y:S04]  /*a0ae0*/  LDL.LU.64 R8, [R1+0x68f8] ;  /* 0x0068f80001087983 */ /* 0x000ee80000300a00 */
[----:B------:R-:W-:Y:S04]  /*a0af0*/  STL [R1+0x67cc], R2 ;  /* 0x0067cc0201007387 */ /* 0x000fe80000100800 */
[----:B------:R-:W-:Y:S01]  /*a0b00*/  STL [R1+0x67c8], R0 ;  /* 0x0067c80001007387 */ /* 0x000fe20000100800 */
[----:B---3--:R-:W-:-:S15]  /*a0b10*/  HMMA.16816.F32.BF16 R8, R16, R22, R8 ;  /* 0x000000161008723c */ /* 0x008fde0000041808 */
[----:B------:R-:W-:-:S08]  /*a0b20*/  NOP ;  /* 0x0000000000007918 */ /* 0x000fd00000000000 */
[----:B------:R-:W-:Y:S04]  /*a0b30*/  STL.64 [R1+0x500], R8 ;  /* 0x0005000801007387 */ /* 0x000fe80000100a00 */
[----:B------:R0:W-:Y:S04]  /*a0b40*/  STL.64 [R1+0x508], R10 ;  /* 0x0005080a01007387 */ /* 0x0001e80000100a00 */
[----:B0-----:R-:W3:Y:S04]  /*a0b50*/  LDL.LU.64 R10, [R1+0x68f0] ;  /* 0x0068f000010a7983 */ /* 0x001ee80000300a00 */
[----:B------:R-:W3:Y:S01]  /*a0b60*/  LDL.LU.64 R8, [R1+0x68e8] ;  /* 0x0068e80001087983 */ /* 0x000ee20000300a00 */
[----:B----4-:R-:W-:Y:S01]  /*a0b70*/  HMMA.16816.F32.BF16 R12, R16, R6, R12 ;  /* 0x00000006100c723c */ /* 0x010fe2000004180c */
[----:B------:R-:W-:Y:S01]  /*a0b80*/  MOV R3, R22 ;  /* 0x0000001600037202 */ /* 0x000fe20000000f00 */
[----:B------:R-:W-:-:S02]  /*a0b90*/  IMAD.MOV.U32 R22, RZ, RZ, R23 ;  /* 0x000000ffff167224 */ /* 0x000fc400078e0017 */
[----:B--2---:R-:W-:-:S03]  /*a0ba0*/  IMAD.MOV.U32 R20, RZ, RZ, R27 ;  /* 0x000000ffff147224 */ /* 0x004fc600078e001b */
[----:B------:R-:W-:Y:S04]  /*a0bb0*/  STL [R1+0x67d4], R22 ;  /* 0x0067d41601007387 */ /* 0x000fe80000100800 */
[----:B------:R-:W-:Y:S01]  /*a0bc0*/  STL [R1+0x67d0], R3 ;  /* 0x0067d00301007387 */ /* 0x000fe20000100800 */
[----:B------:R-:W-:Y:S01]  /*a0bd0*/  IMAD.MOV.U32 R23, RZ, RZ, R26 ;  /* 0x000000ffff177224 */ /* 0x000fe200078e001a */
        /* <DEDUP_REMOVED lines=30> */
[----:B---3--:R0:W-:Y:S04]  /*a0dc0*/  STL.64 [R1+0x68d8], R14 ;  /* 0x0068d80e01007387 */ /* 0x0081e80000100a00 */
[----:B0-----:R-:W3:Y:S04]  /*a0dd0*/  LDL.LU.64 R14, [R1+0x98] ;  /* 0x00009800010e7983 */ /* 0x001ee80000300a00 */
[----:B------:R-:W4:Y:S01]  /*a0de0*/  LDL.LU.64 R6, [R1+0x58] ;  /* 0x0000580001067983 */ /* 0x000f220000300a00 */
[----:B--2---:R-:W-:Y:S03]  /*a0df0*/  HMMA.16816.F32.BF16 R8, R16, R26, R8 ;  /* 0x0000001a1008723c */ /* 0x004fe60000041808 */
[----:B----4-:R0:W-:Y:S04]  /*a0e00*/  STL.64 [R1+0x68e0], R6 ;  /* 0x0068e00601007387 */ /* 0x0101e80000100a00 */
[----:B------:R-:W2:Y:S04]  /*a0e10*/  LDL.LU R4, [R1+0x4c0] ;  /* 0x0004c00001047983 */ /* 0x000ea80000300800 */
[----:B------:R-:W2:Y:S04]  /*a0e20*/  LDL.LU R5, [R1+0x4c4] ;  /* 0x0004c40001057983 */ /* 0x000ea80000300800 */
[----:B0-----:R-:W2:Y:S04]  /*a0e30*/  LDL.LU R6, [R1+0x4c8] ;  /* 0x0004c80001067983 */ /* 0x001ea80000300800 */
[----:B------:R-:W2:Y:S04]  /*a0e40*/  LDL.LU R7, [R1+0x4cc] ;  /* 0x0004cc0001077983 */ /* 0x000ea80000300800 */
[----:B------:R-:W-:Y:S04]  /*a0e50*/  STL [R1+0x67e4], R28 ;  /* 0x0067e41c01007387 */ /* 0x000fe80000100800 */
[----:B------:R0:W-:Y:S04]  /*a0e60*/  STL [R1+0x67e0], R21 ;  /* 0x0067e01501007387 */ /* 0x0001e80000100800 */
[----:B------:R-:W4:Y:S01]  /*a0e70*/  LDL.LU R20, [R1+0x4b0] ;  /* 0x0004b00001147983 */ /* 0x000f220000300800 */
[----:B------:R-:W-:-:S02]  /*a0e80*/  IMAD.MOV.U32 R29, RZ, RZ, R27 ;  /* 0x000000ffff1d7224 */ /* 0x000fc400078e001b */
[----:B------:R-:W-:Y:S01]  /*a0e90*/  IMAD.MOV.U32 R0, RZ, RZ, R26 ;  /* 0x000000ffff007224 */ /* 0x000fe200078e001a */
[----:B0-----:R-:W4:Y:S04]  /*a0ea0*/  LDL.LU R21, [R1+0x4b4] ;  /* 0x0004b40001157983 */ /* 0x001f280000300800 */
[----:B------:R-:W4:Y:S04]  /*a0eb0*/  LDL.LU R22, [R1+0x4b8] ;  /* 0x0004b80001167983 */ /* 0x000f280000300800 */
[----:B------:R-:W4:Y:S04]  /*a0ec0*/  LDL.LU R23, [R1+0x4bc] ;  /* 0x0004bc0001177983 */ /* 0x000f280000300800 */
[----:B------:R0:W-:Y:S04]  /*a0ed0*/  STL.64 [R1+0x4d0], R8 ;  /* 0x0004d00801007387 */ /* 0x0001e80000100a00 */
[----:B------:R1:W-:Y:S01]  /*a0ee0*/  STL.64 [R1+0x4d8], R10 ;  /* 0x0004d80a01007387 */ /* 0x0003e20000100a00 */
[----:B---3--:R-:W-:-:S02]  /*a0ef0*/  IMAD.MOV.U32 R3, RZ, RZ, R14 ;  /* 0x000000ffff037224 */ /* 0x008fc400078e000e */
[----:B------:R-:W-:Y:S01]  /*a0f00*/  IMAD.MOV.U32 R2, RZ, RZ, R15 ;  /* 0x000000ffff027224 */ /* 0x000fe200078e000f */
[----:B0-----:R-:W3:Y:S04]  /*a0f10*/  LDL.LU R8, [R1+0x470] ;  /* 0x0004700001087983 */ /* 0x001ee80000300800 */
[----:B------:R-:W3:Y:S04]  /*a0f20*/  LDL.LU R9, [R1+0x474] ;  /* 0x0004740001097983 */ /* 0x000ee80000300800 */
[----:B-1----:R-:W3:Y:S04]  /*a0f30*/  LDL.LU R10, [R1+0x478] ;  /* 0x00047800010a7983 */ /* 0x002ee80000300800 */
[----:B------:R-:W3:Y:S04]  /*a0f40*/  LDL.LU R11, [R1+0x47c] ;  /* 0x00047c00010b7983 */ /* 0x000ee80000300800 */
[----:B------:R-:W3:Y:S04]  /*a0f50*/  LDL.LU.64 R26, [R1+0x48] ;  /* 0x00004800011a7983 */ /* 0x000ee80000300a00 */
[----:B------:R-:W-:Y:S04]  /*a0f60*/  STL [R1+0x67ec], R29 ;  /* 0x0067ec1d01007387 */ /* 0x000fe80000100800 */
[----:B------:R-:W-:Y:S01]  /*a0f70*/  STL [R1+0x67e8], R0 ;  /* 0x0067e80001007387 */ /* 0x000fe20000100800 */
[----:B--2---:R-:W-:-:S15]  /*a0f80*/  HMMA.16816.F32.BF16 R4, R16, R14, R4 ;  /* 0x0000000e1004723c */ /* 0x004fde0000041804 */
[----:B------:R-:W-:-:S08]  /*a0f90*/  NOP ;  /* 0x0000000000007918 */ /* 0x000fd00000000000 */
[----:B------:R-:W-:Y:S04]  /*a0fa0*/  STL.64 [R1+0x4c0], R4 ;  /* 0x0004c00401007387 */ /* 0x000fe80000100a00 */
[----:B------:R0:W-:Y:S04]  /*a0fb0*/  STL.64 [R1+0x4c8], R6 ;  /* 0x0004c80601007387 */ /* 0x0001e80000100a00 */
[----:B0-----:R-:W2:Y:S04]  /*a0fc0*/  LDL.LU.64 R6, [R1+0x68e0] ;  /* 0x0068e00001067983 */ /* 0x001ea80000300a00 */
[----:B------:R-:W4:Y:S04]  /*a0fd0*/  LDL.LU.64 R14, [R1+0x68d8] ;  /* 0x0068d800010e7983 */ /* 0x000f280000300a00 */
[----:B------:R-:W-:Y:S04]  /*a0fe0*/  STL [R1+0x67f4], R2 ;  /* 0x0067f40201007387 */ /* 0x000fe80000100800 */
        /* <DEDUP_REMOVED lines=8> */
[----:B------:R0:W-:Y:S04]  /*a1070*/  STL [R1+0x67fc], R22 ;  /* 0x0067fc1601007387 */ /* 0x0001e80000100800 */
[----:B------:R1:W-:Y:S04]  /*a1080*/  STL [R1+0x67f8], R23 ;  /* 0x0067f81701007387 */ /* 0x0003e80000100800 */
[----:B------:R-:W4:Y:S04]  /*a1090*/  LDL.LU R20, [R1+0x4a0] ;  /* 0x0004a00001147983 */ /* 0x000f280000300800 */
[----:B------:R-:W4:Y:S04]  /*a10a0*/  LDL.LU R21, [R1+0x4a4] ;  /* 0x0004a40001157983 */ /* 0x000f280000300800 */
[----:B0-----:R-:W4:Y:S04]  /*a10b0*/  LDL.LU R22, [R1+0x4a8] ;  /* 0x0004a80001167983 */ /* 0x001f280000300800 */
[----:B-1----:R-:W4:Y:S02]  /*a10c0*/  LDL.LU R23, [R1+0x4ac] ;  /* 0x0004ac0001177983 */ /* 0x002f240000300800 */
[----:B----4-:R-:W-:-:S15]  /*a10d0*/  HMMA.16816.F32.BF16 R20, R16, R14, R20 ;  /* 0x0000000e1014723c */ /* 0x010fde0000041814 */
[----:B------:R-:W-:-:S08]  /*a10e0*/  NOP ;  /* 0x0000000000007918 */ /* 0x000fd00000000000 */
[----:B------:R0:W-:Y:S04]  /*a10f0*/  STL.64 [R1+0x4a0], R20 ;  /* 0x0004a01401007387 */ /* 0x0001e80000100a00 */
[----:B------:R1:W-:Y:S01]  /*a1100*/  STL.64 [R1+0x4a8], R22 ;  /* 0x0004a81601007387 */ /* 0x0003e20000100a00 */
[----:B0-----:R-:W-:Y:S02]  /*a1110*/  IMAD.MOV.U32 R20, RZ, RZ, R15 ;  /* 0x000000ffff147224 */ /* 0x001fe400078e000f */
[----:B------:R-:W-:Y:S02]  /*a1120*/  IMAD.MOV.U32 R21, RZ, RZ, R14 ;  /* 0x000000ffff157224 */ /* 0x000fe400078e000e */
[----:B------:R-:W4:Y:S04]  /*a1130*/  LDL.LU.64 R14, [R1+0x68c8] ;  /* 0x0068c800010e7983 */ /* 0x000f280000300a00 */
[----:B------:R-:W4:Y:S04]  /*a1140*/  LDL.LU.64 R12, [R1+0x68c0] ;  /* 0x0068c000010c7983 */ /* 0x000f280000300a00 */
[----:B------:R-:W-:Y:S04]  /*a1150*/  STL [R1+0x6804], R20 ;  /* 0x0068041401007387 */ /* 0x000fe80000100800 */
[----:B------:R-:W-:Y:S04]  /*a1160*/  STL [R1+0x6800], R21 ;  /* 0x0068001501007387 */ /* 0x000fe80000100800 */
[----:B-1----:R-:W4:Y:S02]  /*a1170*/  LDL.LU.64 R22, [R1+0x68] ;  /* 0x0000680001167983 */ /* 0x002f240000300a00 */
[----:B----4-:R-:W-:-:S15]  /*a1180*/  HMMA.16816.F32.BF16 R12, R16, R22, R12 ;  /* 0x00000016100c723c */ /* 0x010fde000004180c */
[----:B------:R-:W-:-:S08]  /*a1190*/  NOP ;  /* 0x0000000000007918 */ /* 0x000fd00000000000 */
[----:B------:R-:W-:Y:S04]  /*a11a0*/  STL.64 [R1+0x490], R12 ;  /* 0x0004900c01007387 */ /* 0x000fe80000100a00 */
[----:B------:R0:W-:Y:S04]  /*a11b0*/  STL.64 [R1+0x498], R14 ;  /* 0x0004980e01007387 */ /* 0x0001e80000100a00 */
[----:B0-----:R-:W2:Y:S04]  /*a11c0*/  LDL.LU.64 R14, [R1+0x68b8] ;  /* 0x0068b800010e7983 */ /* 0x001ea80000300a00 */
[----:B------:R-:W2:Y:S01]  /*a11d0*/  LDL.LU.64 R12, [R1+0x68b0] ;  /* 0x0068b000010c7983 */ /* 0x000ea20000300a00 */
[----:B------:R-:W-:-:S02]  /*a11e0*/  IMAD.MOV.U32 R28, RZ, RZ, R23 ;  /* 0x000000ffff1c7224 */ /* 0x000fc400078e0017 */
[----:B------:R-:W-:-:S03]  /*a11f0*/  IMAD.MOV.U32 R0, RZ, RZ, R22 ;  /* 0x000000ffff007224 */ /* 0x000fc600078e0016 */
[----:B------:R-:W-:Y:S04]  /*a1200*/  STL [R1+0x680c], R28 ;  /* 0x00680c1c01007387 */ /* 0x000fe80000100800 */
[----:B------:R-:W-:Y:S01]  /*a1210*/  STL [R1+0x6808], R0 ;  /* 0x0068080001007387 */ /* 0x000fe20000100800 */
[----:B--2---:R-:W-:-:S15]  /*a1220*/  HMMA.16816.F32.BF16 R12, R16, R6, R12 ;  /* 0x00000006100c723c */ /* 0x004fde000004180c */
[----:B------:R-:W-:-:S08]  /*a1230*/  NOP ;  /* 0x0000000000007918 */ /* 0x000fd00000000000 */
[----:B------:R-:W-:Y:S04]  /*a1240*/  STL.64 [R1+0x480], R12 ;  /* 0x0004800c01007387 */ /* 0x000fe80000100a00 */
[----:B------:R0:W-:Y:S04]  /*a1250*/  STL.64 [R1+0x488], R14 ;  /* 0x0004880e01007387 */ /* 0x0001e80000100a00 */
[----:B0-----:R-:W2:Y:S01]  /*a1260*/  LDL.LU.64 R14, [R1+0x28] ;  /* 0x00002800010e7983 */ /* 0x001ea20000300a00 */
[----:B------:R-:W-:Y:S02]  /*a1270*/  IMAD.MOV.U32 R3, RZ, RZ, R6 ;  /* 0x000000ffff037224 */ /* 0x000fe400078e0006 */
[----:B------:R-:W-:-:S02]  /*a1280*/  IMAD.MOV.U32 R29, RZ, RZ, R7 ;  /* 0x000000ffff1d7224 */ /* 0x000fc400078e0007 */
[C---:B---3--:R-:W-:Y:S06]  /*a1290*/  HMMA.16816.F32.BF16 R4, R16.reuse, R26, R8 ;  /* 0x0000001a1004723c */ /* 0x048fec0000041808 */
[----:B------:R-:W-:Y:S02]  /*a12a0*/  IMAD.MOV.U32 R23, RZ, RZ, R26 ;  /* 0x000000ffff177224 */ /* 0x000fe400078e001a */
[----:B------:R-:W-:Y:S01]  /*a12b0*/  IMAD.MOV.U32 R2, RZ, RZ, R27 ;  /* 0x000000ffff027224 */ /* 0x000fe200078e001b */
[----:B--2---:R0:W-:Y:S04]  /*a12c0*/  STL.64 [R1+0x68a0], R14 ;  /* 0x0068a00e01007387 */ /* 0x0041e80000100a00 */
[----:B0-----:R-:W2:Y:S04]  /*a12d0*/  LDL.LU.64 R14, [R1+0x38] ;  /* 0x00003800010e7983 */ /* 0x001ea80000300a00 */
[----:B------:R-:W-:Y:S04]  /*a12e0*/  STL [R1+0x6814], R29 ;  /* 0x0068141d01007387 */ /* 0x000fe80000100800 */
[----:B------:R-:W-:Y:S04]  /*a12f0*/  STL [R1+0x6810], R3 ;  /* 0x0068100301007387 */ /* 0x000fe80000100800 */
[----:B------:R-:W-:Y:S04]  /*a1300*/  STL.64 [R1+0x470], R4 ;  /* 0x0004700401007387 */ /* 0x000fe80000100a00 */
[----:B------:R-:W-:Y:S04]  /*a1310*/  STL.64 [R1+0x478], R6 ;  /* 0x0004780601007387 */ /* 0x000fe80000100a00 */
[----:B------:R0:W-:Y:S04]  /*a1320*/  STL [R1+0x68a8], R23 ;  /* 0x0068a81701007387 */ /* 0x0001e80000100800 */
[----:B------:R-:W2:Y:S04]  /*a1330*/  LDL.LU R20, [R1+0x460] ;  /* 0x0004600001147983 */ /* 0x000ea80000300800 */
[----:B------:R-:W2:Y:S04]  /*a1340*/  LDL.LU R21, [R1+0x464] ;  /* 0x0004640001157983 */ /* 0x000ea80000300800 */
[----:B------:R-:W2:Y:S04]  /*a1350*/  LDL.LU R22, [R1+0x468] ;  /* 0x0004680001167983 */ /* 0x000ea80000300800 */
[----:B0-----:R-:W2:Y:S04]  /*a1360*/  LDL.LU R23, [R1+0x46c] ;  /* 0x00046c0001177983 */ /* 0x001ea80000300800 */
[----:B------:R-:W3:Y:S04]  /*a1370*/  LDL.LU.64 R26, [R1+0x8] ;  /* 0x00000800011a7983 */ /* 0x000ee80000300a00 */
[----:B---3--:R0:W-:Y:S04]  /*a1380*/  STL.64 [R1+0x6880], R26 ;  /* 0x0068801a01007387 */ /* 0x0081e80000100a00 */
[----:B------:R-:W3:Y:S04]  /*a1390*/  LDL.LU R8, [R1+0x420] ;  /* 0x0004200001087983 */ /* 0x000ee80000300800 */
[----:B------:R-:W3:Y:S04]  /*a13a0*/  LDL.LU R9, [R1+0x424] ;  /* 0x0004240001097983 */ /* 0x000ee80000300800 */
[----:B------:R-:W4:Y:S04]  /*a13b0*/  LDL.LU R10, [R1+0x428] ;  /* 0x00042800010a7983 */ /* 0x000f280000300800 */
[----:B------:R-:W4:Y:S04]  /*a13c0*/  LDL.LU R11, [R1+0x42c] ;  /* 0x00042c00010b7983 */ /* 0x000f280000300800 */
[----:B0-----:R-:W3:Y:S01]  /*a13d0*/  LDL.LU.64 R26, [R1+0x18] ;  /* 0x00001800011a7983 */ /* 0x001ee20000300a00 */
[----:B--2---:R-:W-:Y:S03]  /*a13e0*/  HMMA.16816.F32.BF16 R20, R16, R14, R20 ;  /* 0x0000000e1014723c */ /* 0x004fe60000041814 */
[----:B---3--:R0:W-:Y:S04]  /*a13f0*/  STL.64 [R1+0x6898], R26 ;  /* 0x0068981a01007387 */ /* 0x0081e80000100a00 */
[----:B------:R-:W2:Y:S04]  /*a1400*/  LDL.LU R24, [R1+0x450] ;  /* 0x0004500001187983 */ /* 0x000ea80000300800 */
[----:B------:R-:W2:Y:S04]  /*a1410*/  LDL.LU R25, [R1+0x454] ;  /* 0x0004540001197983 */ /* 0x000ea80000300800 */
[----:B0-----:R-:W2:Y:S04]  /*a1420*/  LDL.LU R26, [R1+0x458] ;  /* 0x00045800011a7983 */ /* 0x001ea80000300800 */
[----:B------:R-:W2:Y:S04]  /*a1430*/  LDL.LU R27, [R1+0x45c] ;  /* 0x00045c00011b7983 */ /* 0x000ea80000300800 */
[----:B----4-:R-:W-:Y:S04]  /*a1440*/  STL.64 [R1+0x6878], R10 ;  /* 0x0068780a01007387 */ /* 0x010fe80000100a00 */
        /* <DEDUP_REMOVED lines=11> */
[----:B------:R-:W4:Y:S04]  /*a1500*/  LDL.LU R4, [R1+0x410] ;  /* 0x0004100001047983 */ /* 0x000f280000300800 */
[----:B------:R-:W4:Y:S04]  /*a1510*/  LDL.LU R5, [R1+0x414] ;  /* 0x0004140001057983 */ /* 0x000f280000300800 */
[----:B------:R-:W4:Y:S04]  /*a1520*/  LDL.LU R6, [R1+0x418] ;  /* 0x0004180001067983 */ /* 0x000f280000300800 */
[----:B------:R-:W4:Y:S04]  /*a1530*/  LDL.LU R7, [R1+0x41c] ;  /* 0x00041c0001077983 */ /* 0x000f280000300800 */
[----:B------:R0:W-:Y:S04]  /*a1540*/  STL.64 [R1+0x460], R20 ;  /* 0x0004601401007387 */ /* 0x0001e80000100a00 */
[----:B------:R1:W-:Y:S01]  /*a1550*/  STL.64 [R1+0x468], R22 ;  /* 0x0004681601007387 */ /* 0x0003e20000100a00 */
[----:B0-----:R-:W-:-:S03]  /*a1560*/  IMAD.MOV.U32 R21, RZ, RZ, R14 ;  /* 0x000000ffff157224 */ /* 0x001fc600078e000e */
[----:B-1----:R-:W4:Y:S01]  /*a1570*/  LDL.LU R23, [R1+0x68a8] ;  /* 0x0068a80001177983 */ /* 0x002f220000300800 */
[----:B------:R-:W-:-:S03]  /*a1580*/  IMAD.MOV.U32 R22, RZ, RZ, R15 ;  /* 0x000000ffff167224 */ /* 0x000fc600078e000f */
[----:B------:R-:W2:Y:S02]  /*a1590*/  LDL.LU.64 R14, [R1+0x68a0] ;  /* 0x0068a000010e7983 */ /* 0x000ea40000300a00 */
[----:B--2---:R-:W-:Y:S06]  /*a15a0*/  HMMA.16816.F32.BF16 R24, R16, R14, R24 ;  /* 0x0000000e1018723c */ /* 0x004fec0000041818 */
[----:B------:R-:W-:Y:S02]  /*a15b0*/  IMAD.MOV.U32 R12, RZ, RZ, R15 ;  /* 0x000000ffff0c7224 */ /* 0x000fe400078e000f */
[----:B------:R-:W-:-:S15]  /*a15c0*/  IMAD.MOV.U32 R20, RZ, RZ, R14 ;  /* 0x000000ffff147224 */ /* 0x000fde00078e000e */
[----:B------:R-:W-:Y:S04]  /*a15d0*/  STL.64 [R1+0x450], R24 ;  /* 0x0004501801007387 */ /* 0x000fe80000100a00 */
[----:B------:R0:W-:Y:S04]  /*a15e0*/  STL.64 [R1+0x458], R26 ;  /* 0x0004581a01007387 */ /* 0x0001e80000100a00 */
[----:B0-----:R-:W3:Y:S04]  /*a15f0*/  LDL.LU.64 R26, [R1+0x6898] ;  /* 0x00689800011a7983 */ /* 0x001ee80000300a00 */
[----:B------:R0:W-:Y:S04]  /*a1600*/  STL [R1+0x6828], R12 ;  /* 0x0068280c01007387 */ /* 0x0001e80000100800 */
[----:B0-----:R-:W2:Y:S04]  /*a1610*/  LDL.LU R12, [R1+0x3f0] ;  /* 0x0003f000010c7983 */ /* 0x001ea80000300800 */
[----:B------:R-:W2:Y:S04]  /*a1620*/  LDL.LU R13, [R1+0x3f4] ;  /* 0x0003f400010d7983 */ /* 0x000ea80000300800 */
[----:B------:R-:W4:Y:S04]  /*a1630*/  LDL.LU R14, [R1+0x3f8] ;  /* 0x0003f800010e7983 */ /* 0x000f280000300800 */
[----:B------:R-:W4:Y:S01]  /*a1640*/  LDL.LU R15, [R1+0x3fc] ;  /* 0x0003fc00010f7983 */ /* 0x000f220000300800 */
[----:B---3--:R-:W-:Y:S06]  /*a1650*/  HMMA.16816.F32.BF16 R8, R16, R26, R8 ;  /* 0x0000001a1008723c */ /* 0x008fec0000041808 */
[----:B------:R-:W-:-:S02]  /*a1660*/  IMAD.MOV.U32 R28, RZ, RZ, R26 ;  /* 0x000000ffff1c7224 */ /* 0x000fc400078e001a */
[----:B------:R-:W-:Y:S01]  /*a1670*/  IMAD.MOV.U32 R0, RZ, RZ, R27 ;  /* 0x000000ffff007224 */ /* 0x000fe200078e001b */
[----:B----4-:R-:W-:Y:S04]  /*a1680*/  STL.64 [R1+0x6838], R14 ;  /* 0x0068380e01007387 */ /* 0x010fe80000100a00 */
[----:B--2---:R0:W-:Y:S04]  /*a1690*/  STL.64 [R1+0x6830], R12 ;  /* 0x0068300c01007387 */ /* 0x0041e80000100a00 */
[----:B0-----:R-:W2:Y:S04]  /*a16a0*/  LDL.LU R12, [R1+0x400] ;  /* 0x00040000010c7983 */ /* 0x001ea80000300800 */
[----:B------:R-:W2:Y:S04]  /*a16b0*/  LDL.LU R13, [R1+0x404] ;  /* 0x00040400010d7983 */ /* 0x000ea80000300800 */
[----:B------:R-:W2:Y:S04]  /*a16c0*/  LDL.LU R14, [R1+0x408] ;  /* 0x00040800010e7983 */ /* 0x000ea80000300800 */
[----:B------:R-:W2:Y:S04]  /*a16d0*/  LDL.LU R15, [R1+0x40c] ;  /* 0x00040c00010f7983 */ /* 0x000ea80000300800 */
[----:B------:R0:W-:Y:S04]  /*a16e0*/  STL.64 [R1+0x6820], R22 ;  /* 0x0068201601007387 */ /* 0x0001e80000100a00 */
[----:B------:R-:W-:Y:S04]  /*a16f0*/  STL.64 [R1+0x6818], R20 ;  /* 0x0068181401007387 */ /* 0x000fe80000100a00 */
[----:B0-----:R-:W3:Y:S04]  /*a1700*/  LDL.LU.64 R22, [R1+0x1e8] ;  /* 0x0001e80001167983 */ /* 0x001ee80000300a00 */
[----:B------:R-:W-:Y:S04]  /*a1710*/  STL.64 [R1+0x440], R8 ;  /* 0x0004400801007387 */ /* 0x000fe80000100a00 */
[----:B------:R0:W-:Y:S04]  /*a1720*/  STL.64 [R1+0x448], R10 ;  /* 0x0004480a01007387 */ /* 0x0001e80000100a00 */
[----:B0-----:R-:W4:Y:S04]  /*a1730*/  LDL.LU.64 R10, [R1+0x6890] ;  /* 0x00689000010a7983 */ /* 0x001f280000300a00 */
[----:B------:R-:W4:Y:S04]  /*a1740*/  LDL.LU.64 R8, [R1+0x6888] ;  /* 0x0068880001087983 */ /* 0x000f280000300a00 */
[----:B------:R-:W4:Y:S02]  /*a1750*/  LDL.LU.64 R26, [R1+0x6880] ;  /* 0x00688000011a7983 */ /* 0x000f240000300a00 */
        /* <DEDUP_REMOVED lines=8> */
[----:B------:R-:W2:Y:S01]  /*a17e0*/  LDL.LU.64 R24, [R1+0x6860] ;  /* 0x0068600001187983 */ /* 0x000ea20000300a00 */
[----:B----4-:R-:W-:-:S15]  /*a17f0*/  HMMA.16816.F32.BF16 R8, R16, R26, R8 ;  /* 0x0000001a1008723c */ /* 0x010fde0000041808 */
[----:B------:R-:W-:-:S08]  /*a1800*/  NOP ;  /* 0x0000000000007918 */ /* 0x000fd00000000000 */
[----:B------:R-:W-:Y:S04]  /*a1810*/  STL.64 [R1+0x420], R8 ;  /* 0x0004200801007387 */ /* 0x000fe80000100a00 */
[----:B------:R0:W-:Y:S04]  /*a1820*/  STL.64 [R1+0x428], R10 ;  /* 0x0004280a01007387 */ /* 0x0001e80000100a00 */
[----:B0-----:R-:W4:Y:S04]  /*a1830*/  LDL.LU.64 R10, [R1+0x6858] ;  /* 0x00685800010a7983 */ /* 0x001f280000300a00 */
[----:B------:R-:W3:Y:S04]  /*a1840*/  LDL.LU R8, [R1+0x6850] ;  /* 0x0068500001087983 */ /* 0x000ee80000300800 */
[----:B------:R0:W-:Y:S04]  /*a1850*/  STL.64 [R1+0x64b8], R26 ;  /* 0x0064b81a01007387 */ /* 0x0001e80000100a00 */
[----:B--2---:R-:W-:Y:S04]  /*a1860*/  STL.64 [R1+0x64b0], R24 ;  /* 0x0064b01801007387 */ /* 0x004fe80000100a00 */
[----:B0-----:R-:W2:Y:S01]  /*a1870*/  LDL.LU.64 R26, [R1+0x1d8] ;  /* 0x0001d800011a7983 */ /* 0x001ea20000300a00 */
[----:B----4-:R-:W-:-:S15]  /*a1880*/  HMMA.16816.F32.BF16 R4, R16, R10, R4 ;  /* 0x0000000a1004723c */ /* 0x010fde0000041804 */
[----:B------:R-:W-:-:S08]  /*a1890*/  NOP ;  /* 0x0000000000007918 */ /* 0x000fd00000000000 */
        /* <DEDUP_REMOVED lines=9> */
[----:B------:R-:W4:Y:S04]  /*a1930*/  LDL.LU.64 R12, [R1+0x6830] ;  /* 0x00683000010c7983 */ /* 0x000f280000300a00 */
[----:B------:R-:W-:Y:S04]  /*a1940*/  STL.64 [R1+0x64a8], R6 ;  /* 0x0064a80601007387 */ /* 0x000fe80000100a00 */
[----:B---3--:R0:W-:Y:S04]  /*a1950*/  STL.64 [R1+0x64a0], R4 ;  /* 0x0064a00401007387 */ /* 0x0081e80000100a00 */
[----:B0-----:R-:W3:Y:S04]  /*a1960*/  LDL.LU R4, [R1+0x3b0] ;  /* 0x0003b00001047983 */ /* 0x001ee80000300800 */
[----:B------:R-:W3:Y:S04]  /*a1970*/  LDL.LU R5, [R1+0x3b4] ;  /* 0x0003b40001057983 */ /* 0x000ee80000300800 */
[----:B------:R-:W3:Y:S04]  /*a1980*/  LDL.LU R6, [R1+0x3b8] ;  /* 0x0003b80001067983 */ /* 0x000ee80000300800 */
[----:B------:R-:W3:Y:S01]  /*a1990*/  LDL.LU R7, [R1+0x3bc] ;  /* 0x0003bc0001077983 */ /* 0x000ee20000300800 */
[----:B--2---:R-:W-:Y:S01]  /*a19a0*/  IMAD.MOV.U32 R9, RZ, RZ, R26 ;  /* 0x000000ffff097224 */ /* 0x004fe200078e001a */
[C---:B----4-:R-:W-:Y:S06]  /*a19b0*/  HMMA.16816.F32.BF16 R12, R16.reuse, R22, R12 ;  /* 0x00000016100c723c */ /* 0x050fec000004180c */
[----:B---3--:R-:W-:-:S15]  /*a19c0*/  HMMA.16816.F32.BF16 R4, R16, R26, R4 ;  /* 0x0000001a1004723c */ /* 0x008fde0000041804 */
[----:B------:R-:W-:-:S02]  /*a19d0*/  NOP ;  /* 0x0000000000007918 */ /* 0x000fc40000000000 */
[----:B------:R0:W-:Y:S04]  /*a19e0*/  STL.64 [R1+0x3f0], R12 ;  /* 0x0003f00c01007387 */ /* 0x0001e80000100a00 */
[----:B------:R1:W-:Y:S04]  /*a19f0*/  STL.64 [R1+0x3f8], R14 ;  /* 0x0003f80e01007387 */ /* 0x0003e80000100a00 */
[----:B0-----:R-:W2:Y:S01]  /*a1a00*/  LDL.LU R12, [R1+0x6828] ;  /* 0x00682800010c7983 */ /* 0x001ea20000300800 */
[----:B-1----:R-:W-:Y:S02]  /*a1a10*/  IMAD.MOV.U32 R14, RZ, RZ, R22 ;  /* 0x000000ffff0e7224 */ /* 0x002fe400078e0016 */
[----:B------:R-:W-:-:S02]  /*a1a20*/  IMAD.MOV.U32 R13, RZ, RZ, R23 ;  /* 0x000000ffff0d7224 */ /* 0x000fc400078e0017 */
[----:B------:R-:W-:Y:S01]  /*a1a30*/  IMAD.MOV.U32 R15, RZ, RZ, R27 ;  /* 0x000000ffff0f7224 */ /* 0x000fe200078e001b */
[----:B------:R-:W3:Y:S04]  /*a1a40*/  LDL.LU.64 R22, [R1+0x6820] ;  /* 0x0068200001167983 */ /* 0x000ee80000300a00 */
[----:B------:R-:W4:Y:S04]  /*a1a50*/  LDL.LU.64 R20, [R1+0x6818] ;  /* 0x0068180001147983 */ /* 0x000f280000300a00 */
[----:B------:R0:W-:Y:S04]  /*a1a60*/  STL.64 [R1+0x3b0], R4 ;  /* 0x0003b00401007387 */ /* 0x0001e80000100a00 */
[----:B------:R1:W-:Y:S04]  /*a1a70*/  STL.64 [R1+0x3b8], R6 ;  /* 0x0003b80601007387 */ /* 0x0003e80000100a00 */
[----:B------:R1:W-:Y:S04]  /*a1a80*/  STL.64 [R1+0x64d8], R14 ;  /* 0x0064d80e01007387 */ /* 0x0003e80000100a00 */
[----:B------:R-:W-:Y:S04]  /*a1a90*/  STL [R1+0x64d0], R13 ;  /* 0x0064d00d01007387 */ /* 0x000fe80000100800 */
[----:B------:R-:W-:Y:S04]  /*a1aa0*/  STL.64 [R1+0x64c8], R10 ;  /* 0x0064c80a01007387 */ /* 0x000fe80000100a00 */
[----:B------:R-:W-:Y:S04]  /*a1ab0*/  STL.64 [R1+0x64c0], R8 ;  /* 0x0064c00801007387 */ /* 0x000fe80000100a00 */
[----:B0-----:R-:W2:Y:S04]  /*a1ac0*/  LDL.LU R4, [R1+0x1f0] ;  /* 0x0001f00001047983 */ /* 0x001ea80000300800 */
[----:B------:R-:W2:Y:S04]  /*a1ad0*/  LDL.LU R5, [R1+0x1f4] ;  /* 0x0001f40001057983 */ /* 0x000ea80000300800 */
[----:B-1----:R-:W3:Y:S04]  /*a1ae0*/  LDL.LU R6, [R1+0x1f8] ;  /* 0x0001f80001067983 */ /* 0x002ee80000300800 */
[----:B------:R-:W3:Y:S01]  /*a1af0*/  LDL.LU R7, [R1+0x1fc] ;  /* 0x0001fc0001077983 */ /* 0x000ee20000300800 */
[----:B------:R-:W-:-:S02]  /*a1b00*/  IMAD.MOV.U32 R26, RZ, RZ, R29 ;  /* 0x000000ffff1a7224 */ /* 0x000fc400078e001d */
[----:B------:R-:W-:Y:S02]  /*a1b10*/  IMAD.MOV.U32 R27, RZ, RZ, R3 ;  /* 0x000000ffff1b7224 */ /* 0x000fe400078e0003 */
[----:B------:R-:W-:Y:S02]  /*a1b20*/  IMAD.MOV.U32 R14, RZ, RZ, R28 ;  /* 0x000000ffff0e7224 */ /* 0x000fe400078e001c */
[----:B------:R-:W-:Y:S01]  /*a1b30*/  IMAD.MOV.U32 R15, RZ, RZ, R0 ;  /* 0x000000ffff0f7224 */ /* 0x000fe200078e0000 */
[----:B---3--:R-:W-:Y:S04]  /*a1b40*/  STL.64 [R1+0x64e8], R6 ;  /* 0x0064e80601007387 */ /* 0x008fe80000100a00 */
[----:B--2---:R0:W-:Y:S04]  /*a1b50*/  STL.64 [R1+0x64e0], R4 ;  /* 0x0064e00401007387 */ /* 0x0041e80000100a00 */
[----:B------:R-:W2:Y:S04]  /*a1b60*/  LDL.LU R29, [R1+0x6814] ;  /* 0x00681400011d7983 */ /* 0x000ea80000300800 */
[----:B------:R-:W3:Y:S04]  /*a1b70*/  LDL.LU R3, [R1+0x6810] ;  /* 0x0068100001037983 */ /* 0x000ee80000300800 */
[----:B------:R4:W-:Y:S04]  /*a1b80*/  STL.64 [R1+0x64f0], R26 ;  /* 0x0064f01a01007387 */ /* 0x0009e80000100a00 */
[----:B------:R-:W2:Y:S04]  /*a1b90*/  LDL.LU R28, [R1+0x680c] ;  /* 0x00680c00011c7983 */ /* 0x000ea80000300800 */
[----:B------:R-:W2:Y:S04]  /*a1ba0*/  LDL.LU R0, [R1+0x6808] ;  /* 0x0068080001007983 */ /* 0x000ea80000300800 */
[----:B------:R1:W-:Y:S04]  /*a1bb0*/  STL.64 [R1+0x64f8], R14 ;  /* 0x0064f80e01007387 */ /* 0x0003e80000100a00 */
[----:B0-----:R-:W3:Y:S04]  /*a1bc0*/  LDL.LU R4, [R1+0x210] ;  /* 0x0002100001047983 */ /* 0x001ee80000300800 */
[----:B------:R-:W3:Y:S04]  /*a1bd0*/  LDL.LU R5, [R1+0x214] ;  /* 0x0002140001057983 */ /* 0x000ee80000300800 */
[----:B------:R-:W2:Y:S04]  /*a1be0*/  LDL.LU R6, [R1+0x218] ;  /* 0x0002180001067983 */ /* 0x000ea80000300800 */
[----:B------:R-:W2:Y:S01]  /*a1bf0*/  LDL.LU R7, [R1+0x21c] ;  /* 0x00021c0001077983 */ /* 0x000ea20000300800 */
[----:B----4-:R-:W-:-:S02]  /*a1c00*/  IMAD.MOV.U32 R26, RZ, RZ, R20 ;  /* 0x000000ffff1a7224 */ /* 0x010fc400078e0014 */
[----:B------:R-:W-:Y:S01]  /*a1c10*/  IMAD.MOV.U32 R27, RZ, RZ, R12 ;  /* 0x000000ffff1b7224 */ /* 0x000fe200078e000c */
[----:B--2---:R0:W-:Y:S04]  /*a1c20*/  STL.64 [R1+0x6508], R6 ;  /* 0x0065080601007387 */ /* 0x0041e80000100a00 */
[----:B---3--:R-:W-:Y:S04]  /*a1c30*/  STL.64 [R1+0x6500], R4 ;  /* 0x0065000401007387 */ /* 0x008fe80000100a00 */
[----:B------:R-:W2:Y:S04]  /*a1c40*/  LDL.LU R20, [R1+0x6804] ;  /* 0x0068040001147983 */ /* 0x000ea80000300800 */
[----:B------:R3:W-:Y:S04]  /*a1c50*/  STL.64 [R1+0x6510], R26 ;  /* 0x0065101a01007387 */ /* 0x0007e80000100a00 */
[----:B------:R-:W4:Y:S04]  /*a1c60*/  LDL.LU R12, [R1+0x220] ;  /* 0x00022000010c7983 */ /* 0x000f280000300800 */
[----:B------:R-:W4:Y:S04]  /*a1c70*/  LDL.LU R13, [R1+0x224] ;  /* 0x00022400010d7983 */ /* 0x000f280000300800 */
[----:B-1----:R-:W3:Y:S04]  /*a1c80*/  LDL.LU R14, [R1+0x228] ;  /* 0x00022800010e7983 */ /* 0x002ee80000300800 */
[----:B------:R-:W3:Y:S01]  /*a1c90*/  LDL.LU R15, [R1+0x22c] ;  /* 0x00022c00010f7983 */ /* 0x000ee20000300800 */
[----:B0-----:R-:W-:-:S02]  /*a1ca0*/  IMAD.MOV.U32 R6, RZ, RZ, R21 ;  /* 0x000000ffff067224 */ /* 0x001fc400078e0015 */
[----:B------:R-:W-:Y:S01]  /*a1cb0*/  IMAD.MOV.U32 R7, RZ, RZ, R22 ;  /* 0x000000ffff077224 */ /* 0x000fe200078e0016 */
[----:B---3--:R0:W-:Y:S04]  /*a1cc0*/  STL.64 [R1+0x6520], R14 ;  /* 0x0065200e01007387 */ /* 0x0081e80000100a00 */
[----:B----4-:R-:W-:Y:S04]  /*a1cd0*/  STL.64 [R1+0x6518], R12 ;  /* 0x0065180c01007387 */ /* 0x010fe80000100a00 */
[----:B------:R-:W3:Y:S04]  /*a1ce0*/  LDL.LU R21, [R1+0x6800] ;  /* 0x0068000001157983 */ /* 0x000ee80000300800 */
[----:B------:R-:W4:Y:S04]  /*a1cf0*/  LDL.LU R22, [R1+0x67fc] ;  /* 0x0067fc0001167983 */ /* 0x000f280000300800 */
[----:B------:R-:W-:Y:S04]  /*a1d00*/  STL.64 [R1+0x6528], R6 ;  /* 0x0065280601007387 */ /* 0x000fe80000100a00 */
[----:B------:R-:W2:Y:S04]  /*a1d10*/  LDL.LU R24, [R1+0x230] ;  /* 0x0002300001187983 */ /* 0x000ea80000300800 */
[----:B------:R-:W2:Y:S04]  /*a1d20*/  LDL.LU R25, [R1+0x234] ;  /* 0x0002340001197983 */ /* 0x000ea80000300800 */
[----:B------:R-:W3:Y:S04]  /*a1d30*/  LDL.LU R26, [R1+0x238] ;  /* 0x00023800011a7983 */ /* 0x000ee80000300800 */
[----:B------:R-:W3:Y:S01]  /*a1d40*/  LDL.LU R27, [R1+0x23c] ;  /* 0x00023c00011b7983 */ /* 0x000ee20000300800 */
[----:B0-----:R-:W-:-:S02]  /*a1d50*/  IMAD.MOV.U32 R14, RZ, RZ, R23 ;  /* 0x000000ffff0e7224 */ /* 0x001fc400078e0017 */
[----:B------:R-:W-:Y:S01]  /*a1d60*/  IMAD.MOV.U32 R15, RZ, RZ, R2 ;  /* 0x000000ffff0f7224 */ /* 0x000fe200078e0002 */
[----:B---3--:R0:W-:Y:S04]  /*a1d70*/  STL.64 [R1+0x6538], R26 ;  /* 0x0065381a01007387 */ /* 0x0081e80000100a00 */
[----:B--2---:R-:W-:Y:S04]  /*a1d80*/  STL.64 [R1+0x6530], R24 ;  /* 0x0065301801007387 */ /* 0x004fe80000100a00 */
[----:B------:R-:W2:Y:S04]  /*a1d90*/  LDL.LU R23, [R1+0x67f8] ;  /* 0x0067f80001177983 */ /* 0x000ea80000300800 */
[----:B------:R-:W3:Y:S04]  /*a1da0*/  LDL.LU R2, [R1+0x67f4] ;  /* 0x0067f40001027983 */ /* 0x000ee80000300800 */
[----:B------:R1:W-:Y:S01]  /*a1db0*/  STL.64 [R1+0x6540], R14 ;  /* 0x0065400e01007387 */ /* 0x0003e20000100a00 */
[----:B0-----:R-:W-:-:S02]  /*a1dc0*/  IMAD.MOV.U32 R26, RZ, RZ, R3 ;  /* 0x000000ffff1a7224 */ /* 0x001fc400078e0003 */
[----:B------:R-:W-:Y:S01]  /*a1dd0*/  IMAD.MOV.U32 R27, RZ, RZ, R29 ;  /* 0x000000ffff1b7224 */ /* 0x000fe200078e001d */
[----:B------:R-:W3:Y:S04]  /*a1de0*/  LDL.LU R3, [R1+0x67f0] ;  /* 0x0067f00001037983 */ /* 0x000ee80000300800 */
[----:B------:R-:W3:Y:S04]  /*a1df0*/  LDL.LU R29, [R1+0x67ec] ;  /* 0x0067ec00011d7983 */ /* 0x000ee80000300800 */
[----:B------:R0:W-:Y:S04]  /*a1e00*/  STL.64 [R1+0x6548], R26 ;  /* 0x0065481a01007387 */ /* 0x0001e80000100a00 */
[----:B------:R-:W4:Y:S04]  /*a1e10*/  LDL.LU R12, [R1+0x250] ;  /* 0x00025000010c7983 */ /* 0x000f280000300800 */
[----:B------:R-:W4:Y:S04]  /*a1e20*/  LDL.LU R13, [R1+0x254] ;  /* 0x00025400010d7983 */ /* 0x000f280000300800 */
[----:B-1----:R-:W2:Y:S04]  /*a1e30*/  LDL.LU R14, [R1+0x258] ;  /* 0x00025800010e7983 */ /* 0x002ea80000300800 */
[----:B------:R-:W2:Y:S01]  /*a1e40*/  LDL.LU R15, [R1+0x25c] ;  /* 0x00025c00010f7983 */ /* 0x000ea20000300800 */
[----:B0-----:R-:W-:-:S02]  /*a1e50*/  IMAD.MOV.U32 R26, RZ, RZ, R0 ;  /* 0x000000ffff1a7224 */ /* 0x001fc400078e0000 */
        /* <DEDUP_REMOVED lines=10> */
[----:B-1----:R-:W-:Y:S01]  /*a1f00*/  IMAD.MOV.U32 R26, RZ, RZ, R21 ;  /* 0x000000ffff1a7224 */ /* 0x002fe200078e0015 */
[----:B------:R-:W-:-:S02]  /*a1f10*/  MOV R27, R20 ;  /* 0x00000014001b7202 */ /* 0x000fc40000000f00 */
        /* <DEDUP_REMOVED lines=21> */
[----:B------:R-:W3:Y:S04]  /*a2070*/  LDL.LU R12, [R1+0x280] ;  /* 0x00028000010c7983 */ /* 0x000ee80000300800 */
[----:B------:R-:W3:Y:S04]  /*a2080*/  LDL.LU R13, [R1+0x284] ;  /* 0x00028400010d7983 */ /* 0x000ee80000300800 */
[----:B------:R-:W2:Y:S04]  /*a2090*/  LDL.LU R14, [R1+0x288] ;  /* 0x00028800010e7983 */ /* 0x000ea80000300800 */
[----:B------:R-:W2:Y:S01]  /*a20a0*/  LDL.LU R15, [R1+0x28c] ;  /* 0x00028c00010f7983 */ /* 0x000ea20000300800 */
[----:B0-----:R-:W-:-:S02]  /*a20b0*/  IMAD.MOV.U32 R26, RZ, RZ, R0 ;  /* 0x000000ffff1a7224 */ /* 0x001fc400078e0000 */
        /* <DEDUP_REMOVED lines=47> */
[----:B------:R0:W-:Y:S02]  /*a23b0*/  STL.64 [R1+0x6620], R26 ;  /* 0x0066201a01007387 */ /* 0x0001e40000100a00 */
[----:B0-----:R-:W-:-:S02]  /*a23c0*/  IMAD.MOV.U32 R26, RZ, RZ, R21 ;  /* 0x000000ffff1a7224 */ /* 0x001fc400078e0015 */
        /* <DEDUP_REMOVED lines=56> */
[----:B------:R-:W2:Y:S04]  /*a2750*/  LDL.LU R23, [R1+0x6778] ;  /* 0x0067780001177983 */ /* 0x000ea80000300800 */
[----:B------:R-:W2:Y:S04]  /*a2760*/  LDL.LU R29, [R1+0x6774] ;  /* 0x00677400011d7983 */ /* 0x000ea80000300800 */
[----:B------:R4:W-:Y:S02]  /*a2770*/  STL.64 [R1+0x66b0], R26 ;  /* 0x0066b01a01007387 */ /* 0x0009e40000100a00 */
        /* <DEDUP_REMOVED lines=93> */
[----:B------:R-:W3:Y:S01]  /*a2d50*/  LDL.LU R18, [R1+0x1b8] ;  /* 0x0001b80001127983 */ /* 0x000ee20000300800 */
[----:B----4-:R-:W-:-:S03]  /*a2d60*/  IMAD.MOV.U32 R19, RZ, RZ, R29 ;  /* 0x000000ffff137224 */ /* 0x010fc600078e001d */
        /* <DEDUP_REMOVED lines=153> */
[----:B0-----:R-:W2:Y:S04]  /*a3700*/  LDL.LU.64 R26, [R1+0x6538] ;  /* 0x00653800011a7983 */ /* 0x001ea80000300a00 */
[----:B------:R-:W2:Y:S01]  /*a3710*/  LDL.LU.64 R24, [R1+0x6530] ;  /* 0x0065300001187983 */ /* 0x000ea20000300a00 */
[----:B---3--:R-:W-:Y:S03]  /*a3720*/  HMMA.16816.F32.BF16 R12, R20, R14, R4 ;  /* 0x0000000e140c723c */ /* 0x008fe60000041804 */
[----:B------:R-:W2:-:S15]  /*a3730*/  LDL.LU.64 R6, [R1+0x6528] ;  /* 0x0065280001067983 */ /* 0x000e9e0000300a00 */
[----:B------:R-:W-:-:S05]  /*a3740*/  NOP ;  /* 0x0000000000007918 */ /* 0x000fca0000000000 */
[----:B------:R-:W-:Y:S04]  /*a3750*/  STL.64 [R1+0x240], R12 ;  /* 0x0002400c01007387 */ /* 0x000fe80000100a00 */
[----:B------:R0:W-:Y:S04]  /*a3760*/  STL.64 [R1+0x248], R14 ;  /* 0x0002480e01007387 */ /* 0x0001e80000100a00 */
[----:B0-----:R-:W3:Y:S04]  /*a3770*/  LDL.LU.64 R14, [R1+0x6520] ;  /* 0x00652000010e7983 */ /* 0x001ee80000300a00 */
[----:B------:R-:W3:Y:S01]  /*a3780*/  LDL.LU.64 R12, [R1+0x6518] ;  /* 0x00651800010c7983 */ /* 0x000ee20000300a00 */
[----:B--2---:R-:W-:Y:S03]  /*a3790*/  HMMA.16816.F32.BF16 R4, R20, R6, R24 ;  /* 0x000000061404723c */ /* 0x004fe60000041818 */
[----:B------:R-:W3:-:S15]  /*a37a0*/  LDL.LU.64 R26, [R1+0x6510] ;  /* 0x00651000011a7983 */ /* 0x000ede0000300a00 */
[----:B------:R-:W-:-:S05]  /*a37b0*/  NOP ;  /* 0x0000000000007918 */ /* 0x000fca0000000000 */
        /* <DEDUP_REMOVED lines=9> */
[----:B0-----:R-:W3:Y:S01]  /*a3850*/  LDL.LU.64 R26, [R1+0x64f0] ;  /* 0x0064f000011a7983 */ /* 0x001ee20000300a00 */
[C---:B--2---:R-:W-:Y:S03]  /*a3860*/  HMMA.16816.F32.BF16 R12, R20.reuse, R14, R4 ;  /* 0x0000000e140c723c */ /* 0x044fe60000041804 */
[----:B------:R-:W2:Y:S04]  /*a3870*/  LDL.LU.64 R6, [R1+0x64e8] ;  /* 0x0064e80001067983 */ /* 0x000ea80000300a00 */
[----:B------:R-:W2:Y:S01]  /*a3880*/  LDL.LU.64 R4, [R1+0x64e0] ;  /* 0x0064e00001047983 */ /* 0x000ea20000300a00 */
[----:B---3--:R-:W-:-:S15]  /*a3890*/  HMMA.16816.F32.BF16 R24, R20, R26, R8 ;  /* 0x0000001a1418723c */ /* 0x008fde0000041808 */
[----:B------:R-:W-:Y:S04]  /*a38a0*/  STL.64 [R1+0x210], R12 ;  /* 0x0002100c01007387 */ /* 0x000fe80000100a00 */
[----:B------:R0:W-:Y:S04]  /*a38b0*/  STL.64 [R1+0x218], R14 ;  /* 0x0002180e01007387 */ /* 0x0001e80000100a00 */
[----:B0-----:R-:W3:Y:S04]  /*a38c0*/  LDL.LU.64 R14, [R1+0x64d8] ;  /* 0x0064d800010e7983 */ /* 0x001ee80000300a00 */
[----:B------:R-:W3:Y:S04]  /*a38d0*/  LDL.LU R13, [R1+0x64d0] ;  /* 0x0064d000010d7983 */ /* 0x000ee80000300800 */
[----:B------:R-:W4:Y:S04]  /*a38e0*/  LDL.LU.64 R10, [R1+0x64c8] ;  /* 0x0064c800010a7983 */ /* 0x000f280000300a00 */
[----:B------:R-:W3:Y:S04]  /*a38f0*/  LDL.LU.64 R8, [R1+0x64c0] ;  /* 0x0064c00001087983 */ /* 0x000ee80000300a00 */
[----:B------:R-:W-:Y:S04]  /*a3900*/  STL.64 [R1+0x9e0], R24 ;  /* 0x0009e01801007387 */ /* 0x000fe80000100a00 */
[----:B------:R0:W-:Y:S04]  /*a3910*/  STL.64 [R1+0x9e8], R26 ;  /* 0x0009e81a01007387 */ /* 0x0001e80000100a00 */
[----:B0-----:R-:W2:Y:S04]  /*a3920*/  LDL.LU.64 R26, [R1+0x64b8] ;  /* 0x0064b800011a7983 */ /* 0x001ea80000300a00 */
[----:B------:R-:W4:Y:S01]  /*a3930*/  LDL.LU.64 R24, [R1+0x64b0] ;  /* 0x0064b00001187983 */ /* 0x000f220000300a00 */
[----:B--2---:R-:W-:-:S15]  /*a3940*/  HMMA.16816.F32.BF16 R4, R20, R26, R4 ;  /* 0x0000001a1404723c */ /* 0x004fde0000041804 */
[----:B------:R-:W-:-:S08]  /*a3950*/  NOP ;  /* 0x0000000000007918 */ /* 0x000fd00000000000 */
[----:B------:R-:W-:Y:S04]  /*a3960*/  STL.64 [R1+0x9d0], R4 ;  /* 0x0009d00401007387 */ /* 0x000fe80000100a00 */
[----:B------:R0:W-:Y:S04]  /*a3970*/  STL.64 [R1+0x9d8], R6 ;  /* 0x0009d80601007387 */ /* 0x0001e80000100a00 */
[----:B0-----:R-:W2:Y:S04]  /*a3980*/  LDL.LU.64 R6, [R1+0x64a8] ;  /* 0x0064a80001067983 */ /* 0x001ea80000300a00 */
[----:B------:R-:W3:Y:S01]  /*a3990*/  LDL.LU.64 R4, [R1+0x64a0] ;  /* 0x0064a00001047983 */ /* 0x000ee20000300a00 */
[----:B------:R-:W-:-:S03]  /*a39a0*/  IMAD.MOV.U32 R26, RZ, RZ, R28 ;  /* 0x000000ffff1a7224 */ /* 0x000fc600078e001c */
[----:B------:R-:W3:Y:S01]  /*a39b0*/  LDL.LU R28, [R1+0x649c] ;  /* 0x00649c00011c7983 */ /* 0x000ee20000300800 */
[----:B------:R-:W-:-:S07]  /*a39c0*/  IMAD.MOV.U32 R27, RZ, RZ, R0 ;  /* 0x000000ffff1b7224 */ /* 0x000fce00078e0000 */
[C---:B----4-:R-:W-:Y:S06]  /*a39d0*/  HMMA.16816.F32.BF16 R24, R20.reuse, R10, R24 ;  /* 0x0000000a1418723c */ /* 0x050fec0000041818 */
[----:B--2---:R-:W-:-:S15]  /*a39e0*/  HMMA.16816.F32.BF16 R16, R20, R6, R16 ;  /* 0x000000061410723c */ /* 0x004fde0000041810 */
[----:B------:R-:W-:-:S08]  /*a39f0*/  NOP ;  /* 0x0000000000007918 */ /* 0x000fd00000000000 */
[----:B------:R-:W-:Y:S04]  /*a3a00*/  STL.64 [R1+0x1b0], R16 ;  /* 0x0001b01001007387 */ /* 0x000fe80000100a00 */
[----:B------:R-:W-:Y:S04]  /*a3a10*/  STL.64 [R1+0x1c0], R24 ;  /* 0x0001c01801007387 */ /* 0x000fe80000100a00 */
[----:B------:R-:W-:Y:S04]  /*a3a20*/  STL.64 [R1+0x1c8], R26 ;  /* 0x0001c81a01007387 */ /* 0x000fe80000100a00 */
[----:B------:R-:W-:Y:S01]  /*a3a30*/  STL [R1+0x1b8], R18 ;  /* 0x0001b81201007387 */ /* 0x000fe20000100800 */
[----:B------:R-:W-:-:S03]  /*a3a40*/  IMAD.MOV.U32 R0, RZ, RZ, R19 ;  /* 0x000000ffff007224 */ /* 0x000fc600078e0013 */
[----:B---3--:R-:W-:Y:S04]  /*a3a50*/  LDSM.16.M88.4 R24, [R28+UR4+0x3080] ;  /* 0x003080041c18783b */ /* 0x008fe80008000200 */
[----:B------:R-:W0:Y:S04]  /*a3a60*/  LDSM.16.MT88.4 R16, [R29+UR4+0x22000] ;  /* 0x022000041d10783b */ /* 0x000e280008004200 */
[----:B------:R-:W-:Y:S04]  /*a3a70*/  STL.64 [R1+0x6480], R22 ;  /* 0x0064801601007387 */ /* 0x000fe80000100a00 */
[----:B------:R-:W-:Y:S04]  /*a3a80*/  STL.64 [R1+0x6478], R20 ;  /* 0x0064781401007387 */ /* 0x000fe80000100a00 */
[----:B------:R-:W-:Y:S04]  /*a3a90*/  STL [R1+0x5c30], R0 ;  /* 0x005c300001007387 */ /* 0x000fe80000100800 */
        /* <DEDUP_REMOVED lines=8> */
[----:B------:R-:W-:-:S03]  /*a3b20*/  IMAD.MOV.U32 R12, RZ, RZ, R16 ;  /* 0x000000ffff0c7224 */ /* 0x000fc600078e0010 */
[----:B------:R-:W-:Y:S01]  /*a3b30*/  STL.64 [R1+0x198], R18 ;  /* 0x0001981201007387 */ /* 0x000fe20000100a00 */
[----:B------:R-:W-:-:S03]  /*a3b40*/  IMAD.MOV.U32 R0, RZ, RZ, R17 ;  /* 0x000000ffff007224 */ /* 0x000fc600078e0011 */
[----:B------:R-:W0:Y:S04]  /*a3b50*/  LDSM.16.M88.4 R16, [R28+UR4+0x2080] ;  /* 0x002080041c10783b */ /* 0x000e280008000200 */
[----:B0-----:R-:W-:Y:S04]  /*a3b60*/  STL.64 [R1+0x180], R16 ;  /* 0x0001801001007387 */ /* 0x001fe80000100a00 */
[----:B------:R-:W-:Y:S04]  /*a3b70*/  STL.64 [R1+0x188], R18 ;  /* 0x0001881201007387 */ /* 0x000fe80000100a00 */
[----:B------:R-:W0:Y:S04]  /*a3b80*/  LDSM.16.M88.4 R16, [R28+UR4+0x5080] ;  /* 0x005080041c10783b */ /* 0x000e280008000200 */
[----:B------:R-:W-:Y:S04]  /*a3b90*/  STL.64 [R1+0x170], R24 ;  /* 0x0001701801007387 */ /* 0x000fe80000100a00 */
[----:B------:R-:W-:Y:S04]  /*a3ba0*/  STL.64 [R1+0x178], R26 ;  /* 0x0001781a01007387 */ /* 0x000fe80000100a00 */
[----:B------:R-:W-:Y:S04]  /*a3bb0*/  STL.64 [R1+0x160], R20 ;  /* 0x0001601401007387 */ /* 0x000fe80000100a00 */
[----:B------:R-:W-:Y:S04]  /*a3bc0*/  STL.64 [R1+0x168], R22 ;  /* 0x0001681601007387 */ /* 0x000fe80000100a00 */
[----:B------:R-:W1:Y:S04]  /*a3bd0*/  LDSM.16.M88.4 R24, [R28+UR4+0x6080] ;  /* 0x006080041c18783b */ /* 0x000e680008000200 */
[----:B------:R-:W-:Y:S04]  /*a3be0*/  LDSM.16.M88.4 R20, [R28+UR4+0x7080] ;  /* 0x007080041c14783b */ /* 0x000fe80008000200 */
[----:B0-----:R-:W-:Y:S04]  /*a3bf0*/  STL.64 [R1+0x150], R16 ;  /* 0x0001501001007387 */ /* 0x001fe80000100a00 */
[----:B------:R-:W-:Y:S04]  /*a3c00*/  STL.64 [R1+0x158], R18 ;  /* 0x0001581201007387 */ /* 0x000fe80000100a00 */
[----:B------:R-:W0:Y:S04]  /*a3c10*/  LDSM.16.M88.4 R16, [R28+UR4+0x8080] ;  /* 0x008080041c10783b */ /* 0x000e280008000200 */
[----:B-1----:R-:W-:Y:S04]  /*a3c20*/  STL.64 [R1+0x140], R24 ;  /* 0x0001401801007387 */ /* 0x002fe80000100a00 */
[----:B------:R-:W-:Y:S04]  /*a3c30*/  STL.64 [R1+0x148], R26 ;  /* 0x0001481a01007387 */ /* 0x000fe80000100a00 */
[----:B------:R-:W-:Y:S04]  /*a3c40*/  LDSM.16.M88.4 R24, [R28+UR4+0xc080] ;  /* 0x00c080041c18783b */ /* 0x000fe80008000200 */
[----:B0-----:R-:W-:Y:S04]  /*a3c50*/  STL.64 [R1+0x120], R16 ;  /* 0x0001201001007387 */ /* 0x001fe80000100a00 */
[----:B------:R-:W-:Y:S04]  /*a3c60*/  STL.64 [R1+0x130], R20 ;  /* 0x0001301401007387 */ /* 0x000fe80000100a00 */
[----:B------:R-:W-:Y:S04]  /*a3c70*/  STL.64 [R1+0x138], R22 ;  /* 0x0001381601007387 */ /* 0x000fe80000100a00 */
[----:B------:R-:W-:Y:S01]  /*a3c80*/  STL.64 [R1+0x128], R18 ;  /* 0x0001281201007387 */ /* 0x000fe20000100a00 */
[----:B------:R-:W-:-:S03]  /*a3c90*/  IMAD.MOV.U32 R29, RZ, RZ, R17 ;  /* 0x000000ffff1d7224 */ /* 0x000fc600078e0011 */
[----:B------:R-:W-:Y:S04]  /*a3ca0*/  LDSM.16.M88.4 R20, [R28+UR4+0x9080] ;  /* 0x009080041c14783b */ /* 0x000fe80008000200 */
[----:B------:R-:W0:Y:S04]  /*a3cb0*/  LDSM.16.M88.4 R16, [R28+UR4+0xa080] ;  /* 0x00a080041c10783b */ /* 0x000e280008000200 */
[----:B------:R1:W-:Y:S04]  /*a3cc0*/  STL [R1+0x6430], R29 ;  /* 0x0064301d01007387 */ /* 0x0003e80000100800 */
[----:B0-----:R-:W-:Y:S04]  /*a3cd0*/  STL.64 [R1+0x100], R16 ;  /* 0x0001001001007387 */ /* 0x001fe80000100a00 */
[----:B------:R-:W-:Y:S04]  /*a3ce0*/  STL.64 [R1+0x110], R20 ;  /* 0x0001101401007387 */ /* 0x000fe80000100a00 */
[----:B------:R-:W-:Y:S04]  /*a3cf0*/  STL.64 [R1+0x118], R22 ;  /* 0x0001181601007387 */ /* 0x000fe80000100a00 */
[----:B------:R-:W-:Y:S01]  /*a3d00*/  STL.64 [R1+0x108], R18 ;  /* 0x0001081201007387 */ /* 0x000fe20000100a00 */
[----:B-1----:R-:W-:-:S03]  /*a3d10*/  IMAD.MOV.U32 R29, RZ, RZ, R17 ;  /* 0x000000ffff1d7224 */ /* 0x002fc600078e0011 */
[----:B------:R-:W-:Y:S04]  /*a3d20*/  LDSM.16.M88.4 R20, [R28+UR4+0xd080] ;  /* 0x00d080041c14783b */ /* 0x000fe80008000200 */
[----:B------:R-:W0:Y:S04]  /*a3d30*/  LDSM.16.M88.4 R16, [R28+UR4+0xb080] ;  /* 0x00b080041c10783b */ /* 0x000e280008000200 */
[----:B0-----:R-:W-:Y:S04]  /*a3d40*/  STL.64 [R1+0xf0], R16 ;  /* 0x0000f01001007387 */ /* 0x001fe80000100a00 */
[----:B------:R-:W-:Y:S04]  /*a3d50*/  STL.64 [R1+0xf8], R18 ;  /* 0x0000f81201007387 */ /* 0x000fe80000100a00 */
[----:B------:R-:W0:Y:S04]  /*a3d60*/  LDSM.16.M88.4 R16, [R28+UR4+0xe080] ;  /* 0x00e080041c10783b */ /* 0x000e280008000200 */
[----:B------:R-:W-:Y:S04]  /*a3d70*/  STL.64 [R1+0xe0], R24 ;  /* 0x0000e01801007387 */ /* 0x000fe80000100a00 */
[----:B------:R-:W-:Y:S04]  /*a3d80*/  STL.64 [R1+0xe8], R26 ;  /* 0x0000e81a01007387 */ /* 0x000fe80000100a00 */
[----:B------:R-:W1:Y:S04]  /*a3d90*/  LDSM.16.M88.4 R24, [R28+UR4+0xf080] ;  /* 0x00f080041c18783b */ /* 0x000e680008000200 */
[----:B------:R-:W-:Y:S04]  /*a3da0*/  STL.64 [R1+0xd0], R20 ;  /* 0x0000d01401007387 */ /* 0x000fe80000100a00 */
        /* <DEDUP_REMOVED lines=34> */
[----:B------:R-:W1:Y:S04]  /*a3fd0*/  LDSM.16.M88.4 R16, [R28+UR4+0x1a080] ;  /* 0x01a080041c10783b */ /* 0x000e680008000200 */
[----:B--2---:R-:W-:Y:S04]  /*a3fe0*/  STL.64 [R1+0x10], R20 ;  /* 0x0000101401007387 */ /* 0x004fe80000100a00 */
[----:B------:R-:W-:Y:S04]  /*a3ff0*/  STL.64 [R1+0x18], R22 ;  /* 0x0000181601007387 */ /* 0x000fe80000100a00 */
[----:B------:R-:W-:Y:S04]  /*a4000*/  LDSM.16.M88.4 R20, [R28+UR4+0x1f080] ;  /* 0x01f080041c14783b */ /* 0x000fe80008000200 */
[----:B0-----:R-:W-:Y:S04]  /*a4010*/  STL.64 [R1+0x6270], R26 ;  /* 0x0062701a01007387 */ /* 0x001fe80000100a00 */
[----:B-1----:R-:W-:Y:S04]  /*a4020*/  STL.64 [R1], R16 ;  /* 0x0000001001007387 */ /* 0x002fe80000100a00 */
[----:B------:R-:W-:Y:S04]  /*a4030*/  STL.64 [R1+0x8], R18 ;  /* 0x0000081201007387 */ /* 0x000fe80000100a00 */
[----:B------:R0:W-:Y:S04]  /*a4040*/  STL.64 [R1+0x6268], R24 ;  /* 0x0062681801007387 */ /* 0x0001e80000100a00 */
[----:B0-----:R-:W2:Y:S01]  /*a4050*/  LDL.64 R24, [R1+0x180] ;  /* 0x0001800001187983 */ /* 0x001ea20000100a00 */
[----:B------:R-:W-:-:S02]  /*a4060*/  IMAD.MOV.U32 R26, RZ, RZ, R5 ;  /* 0x000000ffff1a7224 */ /* 0x000fc400078e0005 */
[----:B------:R-:W-:Y:S01]  /*a4070*/  IMAD.MOV.U32 R27, RZ, RZ, R8 ;  /* 0x000000ffff1b7224 */ /* 0x000fe200078e0008 */
[----:B--2---:R0:W-:Y:S04]  /*a4080*/  STL.64 [R1+0x6438], R24 ;  /* 0x0064381801007387 */ /* 0x0041e80000100a00 */
[----:B0-----:R-:W2:Y:S01]  /*a4090*/  LDL.LU R24, [R1+0x980] ;  /* 0x0009800001187983 */ /* 0x001ea20000300800 */
[----:B------:R-:W-:-:S03]  /*a40a0*/  MOV R25, R4 ;  /* 0x0000000400197202 */ /* 0x000fc60000000f00 */
[----:B------:R-:W3:Y:S04]  /*a40b0*/  LDL.LU R4, [R1+0x6498] ;  /* 0x0064980001047983 */ /* 0x000ee80000300800 */
[----:B------:R-:W4:Y:S01]  /*a40c0*/  LDL.LU R5, [R1+0x6494] ;  /* 0x0064940001057983 */ /* 0x000f220000300800 */
[----:B------:R-:W-:Y:S02]  /*a40d0*/  IMAD.MOV.U32 R18, RZ, RZ, R9 ;  /* 0x000000ffff127224 */ /* 0x000fe400078e0009 */
[----:B------:R-:W-:Y:S01]  /*a40e0*/  IMAD.MOV.U32 R19, RZ, RZ, R15 ;  /* 0x000000ffff137224 */ /* 0x000fe200078e000f */
[----:B------:R-:W3:Y:S04]  /*a40f0*/  LDL.LU R8, [R1+0x6490] ;  /* 0x0064900001087983 */ /* 0x000ee80000300800 */
[----:B------:R-:W-:Y:S04]  /*a4100*/  STL.64 [R1+0x6458], R26 ;  /* 0x0064581a01007387 */ /* 0x000fe80000100a00 */
[----:B--2---:R0:W-:Y:S04]  /*a4110*/  STL.64 [R1+0x6450], R24 ;  /* 0x0064501801007387 */ /* 0x0041e80000100a00 */
[----:B------:R-:W2:Y:S04]  /*a4120*/  LDL.LU R9, [R1+0x648c] ;  /* 0x00648c0001097983 */ /* 0x000ea80000300800 */
[----:B------:R-:W-:Y:S04]  /*a4130*/  STL.64 [R1+0x6460], R18 ;  /* 0x0064601201007387 */ /* 0x000fe80000100a00 */
[----:B0-----:R-:W4:Y:S04]  /*a4140*/  LDL.LU R24, [R1+0x990] ;  /* 0x0009900001187983 */ /* 0x001f280000300800 */
[----:B------:R-:W4:Y:S04]  /*a4150*/  LDL.LU R25, [R1+0x994] ;  /* 0x0009940001197983 */ /* 0x000f280000300800 */
[----:B------:R-:W3:Y:S04]  /*a4160*/  LDL.LU R26, [R1+0x998] ;  /* 0x00099800011a7983 */ /* 0x000ee80000300800 */
[----:B------:R-:W3:Y:S04]  /*a4170*/  LDL.LU R27, [R1+0x99c] ;  /* 0x00099c00011b7983 */ /* 0x000ee80000300800 */
[----:B---3--:R-:W-:Y:S04]  /*a4180*/  STL.64 [R1+0x6470], R26 ;  /* 0x0064701a01007387 */ /* 0x008fe80000100a00 */
[----:B----4-:R2:W-:Y:S02]  /*a4190*/  STL.64 [R1+0x6468], R24 ;  /* 0x0064681801007387 */ /* 0x0105e40000100a00 */
[----:B--2---:R-:W-:-:S02]  /*a41a0*/  IMAD.MOV.U32 R24, RZ, RZ, R9 ;  /* 0x000000ffff187224 */ /* 0x004fc400078e0009 */
[----:B------:R-:W-:Y:S02]  /*a41b0*/  IMAD.MOV.U32 R25, RZ, RZ, R8 ;  /* 0x000000ffff197224 */ /* 0x000fe400078e0008 */
[----:B------:R-:W0:Y:S01]  /*a41c0*/  LDSM.16.M88.4 R8, [R28+UR4+0x1c080] ;  /* 0x01c080041c08783b */ /* 0x000e220008000200 */
[----:B------:R-:W-:Y:S02]  /*a41d0*/  IMAD.MOV.U32 R26, RZ, RZ, R5 ;  /* 0x000000ffff1a7224 */ /* 0x000fe400078e0005 */
[----:B------:R-:W-:Y:S02]  /*a41e0*/  IMAD.MOV.U32 R27, RZ, RZ, R4 ;  /* 0x000000ffff1b7224 */ /* 0x000fe400078e0004 */
[----:B------:R-:W1:Y:S04]  /*a41f0*/  LDSM.16.M88.4 R4, [R28+UR4+0x1d080] ;  /* 0x01d080041c04783b */ /* 0x000e680008000200 */
[----:B0-----:R-:W-:Y:S04]  /*a4200*/  STL [R1+0x6264], R8 ;  /* 0x0062640801007387 */ /* 0x001fe80000100800 */
[----:B------:R-:W-:Y:S04]  /*a4210*/  STL [R1+0x6260], R9 ;  /* 0x0062600901007387 */ /* 0x000fe80000100800 */
[----:B------:R-:W-:Y:S04]  /*a4220*/  STL [R1+0x59d4], R10 ;  /* 0x0059d40a01007387 */ /* 0x000fe80000100800 */
[----:B------:R-:W-:Y:S04]  /*a4230*/  STL [R1+0x59d0], R11 ;  /* 0x0059d00b01007387 */ /* 0x000fe80000100800 */
[----:B------:R-:W0:Y:S04]  /*a4240*/  LDSM.16.M88.4 R8, [R28+UR4+0x1e080] ;  /* 0x01e080041c08783b */ /* 0x000e280008000200 */
[----:B-1----:R1:W-:Y:S04]  /*a4250*/  STL [R1+0x57cc], R6 ;  /* 0x0057cc0601007387 */ /* 0x0023e80000100800 */
[----:B------:R-:W-:Y:S04]  /*a4260*/  STL [R1+0x57c8], R7 ;  /* 0x0057c80701007387 */ /* 0x000fe80000100800 */
[----:B------:R2:W-:Y:S01]  /*a4270*/  STL.64 [R1+0x6258], R4 ;  /* 0x0062580401007387 */ /* 0x0005e20000100a00 */
[----:B-1----:R-:W-:-:S03]  /*a4280*/  IMAD.MOV.U32 R6, RZ, RZ, R3 ;  /* 0x000000ffff067224 */ /* 0x002fc600078e0003 */
[----:B--2---:R-:W2:Y:S04]  /*a4290*/  LDL.LU R4, [R1+0x960] ;  /* 0x0009600001047983 */ /* 0x004ea80000300800 */
[----:B------:R-:W2:Y:S04]  /*a42a0*/  LDL.LU R5, [R1+0x964] ;  /* 0x0009640001057983 */ /* 0x000ea80000300800 */
[----:B------:R-:W3:Y:S01]  /*a42b0*/  LDL.LU R3, [R1+0x6488] ;  /* 0x0064880001037983 */ /* 0x000ee20000300800 */
[----:B------:R-:W-:Y:S02]  /*a42c0*/  IMAD.MOV.U32 R7, RZ, RZ, R2 ;  /* 0x000000ffff077224 */ /* 0x000fe400078e0002 */
[----:B------:R-:W-:Y:S01]  /*a42d0*/  IMAD.MOV.U32 R2, RZ, RZ, R23 ;  /* 0x000000ffff027224 */ /* 0x000fe200078e0017 */
[----:B0-----:R0:W-:Y:S04]  /*a42e0*/  STL.64 [R1+0x200], R8 ;  /* 0x0002000801007387 */ /* 0x0011e80000100a00 */
[----:B------:R-:W-:Y:S04]  /*a42f0*/  STL.64 [R1+0x208], R10 ;  /* 0x0002080a01007387 */ /* 0x000fe80000100a00 */
[----:B------:R-:W-:Y:S04]  /*a4300*/  STL.64 [R1+0x1f0], R20 ;  /* 0x0001f01401007387 */ /* 0x000fe80000100a00 */
[----:B------:R1:W-:Y:S01]  /*a4310*/  STL.64 [R1+0x1f8], R22 ;  /* 0x0001f81601007387 */ /* 0x0003e20000100a00 */
[----:B0-----:R-:W-:-:S02]  /*a4320*/  IMAD.MOV.U32 R8, RZ, RZ, R20 ;  /* 0x000000ffff087224 */ /* 0x001fc400078e0014 */
[----:B------:R-:W-:Y:S01]  /*a4330*/  IMAD.MOV.U32 R9, RZ, RZ, R21 ;  /* 0x000000ffff097224 */ /* 0x000fe200078e0015 */
[----:B-1----:R-:W4:Y:S04]  /*a4340*/  LDL.LU.64 R22, [R1+0x6480] ;  /* 0x0064800001167983 */ /* 0x002f280000300a00 */
[----:B------:R-:W4:Y:S04]  /*a4350*/  LDL.LU.64 R20, [R1+0x6478] ;  /* 0x0064780001147983 */ /* 0x000f280000300a00 */
[----:B------:R0:W-:Y:S01]  /*a4360*/  STL.64 [R1+0x6428], R8 ;  /* 0x0064280801007387 */ /* 0x0001e20000100a00 */
[----:B------:R-:W-:-:S02]  /*a4370*/  IMAD.MOV.U32 R18, RZ, RZ, R14 ;  /* 0x000000ffff127224 */ /* 0x000fc400078e000e */
[----:B------:R-:W-:Y:S02]  /*a4380*/  IMAD.MOV.U32 R19, RZ, RZ, R13 ;  /* 0x000000ffff137224 */ /* 0x000fe400078e000d */
[----:B0-----:R-:W-:Y:S01]  /*a4390*/  IMAD.MOV.U32 R8, RZ, RZ, R12 ;  /* 0x000000ffff087224 */ /* 0x001fe200078e000c */
[----:B------:R-:W-:Y:S04]  /*a43a0*/  STL [R1+0x59e8], R2 ;  /* 0x0059e80201007387 */ /* 0x000fe80000100800 */
[----:B------:R-:W-:Y:S04]  /*a43b0*/  STL [R1+0x3ac8], R28 ;  /* 0x003ac81c01007387 */ /* 0x000fe80000100800 */
[----:B---3--:R-:W0:Y:S01]  /*a43c0*/  LDSM.16.MT88.4 R12, [R3+UR4+0x22000] ;  /* 0x02200004030c783b */ /* 0x008e220008004200 */
[C---:B----4-:R-:W-:Y:S03]  /*a43d0*/  HMMA.16816.F32.BF16 R16, R20.reuse, R18, R24 ;  /* 0x000000121410723c */ /* 0x050fe60000041818 */
[----:B0-----:R-:W-:Y:S04]  /*a43e0*/  STL.64 [R1+0x6230], R14 ;  /* 0x0062300e01007387 */ /* 0x001fe80000100a00 */
[----:B------:R0:W-:Y:S04]  /*a43f0*/  STL.64 [R1+0x6228], R12 ;  /* 0x0062280c01007387 */ /* 0x0001e80000100a00 */
[----:B0-----:R-:W3:Y:S04]  /*a4400*/  LDL.LU R12, [R1+0x970] ;  /* 0x00097000010c7983 */ /* 0x001ee80000300800 */
[----:B------:R-:W3:Y:S04]  /*a4410*/  LDL.LU R13, [R1+0x974] ;  /* 0x00097400010d7983 */ /* 0x000ee80000300800 */
[----:B------:R-:W3:Y:S04]  /*a4420*/  LDL.LU R14, [R1+0x978] ;  /* 0x00097800010e7983 */ /* 0x000ee80000300800 */
[----:B------:R-:W3:Y:S04]  /*a4430*/  LDL.LU R15, [R1+0x97c] ;  /* 0x00097c00010f7983 */ /* 0x000ee80000300800 */
[----:B------:R-:W-:Y:S04]  /*a4440*/  STL [R1+0x59ec], R3 ;  /* 0x0059ec0301007387 */ /* 0x000fe80000100800 */
[----:B------:R-:W4:Y:S04]  /*a4450*/  LDL.LU.64 R26, [R1+0x6470] ;  /* 0x00647000011a7983 */ /* 0x000f280000300a00 */
[----:B------:R-:W4:Y:S04]  /*a4460*/  LDL.LU.64 R24, [R1+0x6468] ;  /* 0x0064680001187983 */ /* 0x000f280000300a00 */
[----:B------:R-:W-:Y:S04]  /*a4470*/  STL.64 [R1+0x9c0], R16 ;  /* 0x0009c01001007387 */ /* 0x000fe80000100a00 */
[----:B------:R0:W-:Y:S04]  /*a4480*/  STL.64 [R1+0x9c8], R18 ;  /* 0x0009c81201007387 */ /* 0x0001e80000100a00 */
[----:B0-----:R-:W4:Y:S02]  /*a4490*/  LDL.LU.64 R18, [R1+0x6460] ;  /* 0x0064600001127983 */ /* 0x001f240000300a00 */
[----:B----4-:R-:W-:Y:S02]  /*a44a0*/  HMMA.16816.F32.BF16 R20, R20, R18, R24 ;  /* 0x000000121414723c */ /* 0x010fe40000041818 */
[----:B------:R-:W4:Y:S04]  /*a44b0*/  LDL.LU.64 R26, [R1+0x6458] ;  /* 0x00645800011a7983 */ /* 0x000f280000300a00 */
[----:B------:R-:W4:Y:S04]  /*a44c0*/  LDL.LU.64 R24, [R1+0x6450] ;  /* 0x0064500001187983 */ /* 0x000f280000300a00 */
[----:B------:R-:W4:Y:S04]  /*a44d0*/  LDL.LU.64 R18, [R1+0x6448] ;  /* 0x0064480001127983 */ /* 0x000f280000300a00 */
[----:B------:R-:W4:Y:S09]  /*a44e0*/  LDL.LU.64 R16, [R1+0x6440] ;  /* 0x0064400001107983 */ /* 0x000f320000300a00 */
[----:B------:R0:W-:Y:S04]  /*a44f0*/  STL.64 [R1+0x990], R20 ;  /* 0x0009901401007387 */ /* 0x0001e80000100a00 */
[----:B0-----:R-:W4:Y:S01]  /*a4500*/  LDL.64 R20, [R1+0x1a0] ;  /* 0x0001a00001147983 */ /* 0x001f220000100a00 */
[----:B------:R-:W-:-:S02]  /*a4510*/  IMAD.MOV.U32 R3, RZ, RZ, R22 ;  /* 0x000000ffff037224 */ /* 0x000fc400078e0016 */
[----:B------:R-:W-:-:S03]  /*a4520*/  IMAD.MOV.U32 R2, RZ, RZ, R23 ;  /* 0x000000ffff027224 */ /* 0x000fc600078e0017 */
[----:B------:R-:W-:Y:S04]  /*a4530*/  STL [R1+0x59f4], R3 ;  /* 0x0059f40301007387 */ /* 0x000fe80000100800 */
[----:B------:R-:W-:Y:S01]  /*a4540*/  STL [R1+0x59f0], R2 ;  /* 0x0059f00201007387 */ /* 0x000fe20000100800 */
[----:B----4-:R-:W-:-:S15]  /*a4550*/  HMMA.16816.F32.BF16 R24, R16, R20, R24 ;  /* 0x000000141018723c */ /* 0x010fde0000041818 */
[----:B------:R-:W-:-:S08]  /*a4560*/  NOP ;  /* 0x0000000000007918 */ /* 0x000fd00000000000 */
[----:B------:R0:W-:Y:S04]  /*a4570*/  STL.64 [R1+0x980], R24 ;  /* 0x0009801801007387 */ /* 0x0001e80000100a00 */
[----:B------:R-:W-:Y:S04]  /*a4580*/  STL.64 [R1+0x988], R26 ;  /* 0x0009881a01007387 */ /* 0x000fe80000100a00 */
[----:B0-----:R-:W2:Y:S01]  /*a4590*/  LDL.LU.64 R24, [R1+0x6438] ;  /* 0x0064380001187983 */ /* 0x001ea20000300a00 */
[----:B------:R-:W-:-:S07]  /*a45a0*/  IMAD.MOV.U32 R9, RZ, RZ, R0 ;  /* 0x000000ffff097224 */ /* 0x000fce00078e0000 */
[----:B---3--:R-:W-:-:S15]  /*a45b0*/  HMMA.16816.F32.BF16 R8, R16, R8, R12 ;  /* 0x000000081008723c */ /* 0x008fde000004180c */
[----:B------:R-:W-:-:S09]  /*a45c0*/  NOP ;  /* 0x0000000000007918 */ /* 0x000fd20000000000 */
[----:B------:R-:W-:Y:S02]  /*a45d0*/  IMAD.MOV.U32 R2, RZ, RZ, R9 ;  /* 0x000000ffff027224 */ /* 0x000fe400078e0009 */
[----:B------:R-:W-:Y:S01]  /*a45e0*/  IMAD.MOV.U32 R3, RZ, RZ, R8 ;  /* 0x000000ffff037224 */ /* 0x000fe200078e0008 */
[----:B------:R-:W-:Y:S04]  /*a45f0*/  STL.64 [R1+0x978], R10 ;  /* 0x0009780a01007387 */ /* 0x000fe80000100a00 */
[----:B------:R0:W-:Y:S04]  /*a4600*/  STL [R1+0x5c38], R2 ;  /* 0x005c380201007387 */ /* 0x0001e80000100800 */
[----:B------:R-:W-:Y:S01]  /*a4610*/  STL [R1+0x5c34], R3 ;  /* 0x005c340301007387 */ /* 0x000fe20000100800 */
[----:B--2---:R-:W-:Y:S06]  /*a4620*/  HMMA.16816.F32.BF16 R4, R16, R24, R4 ;  /* 0x000000181004723c */ /* 0x004fec0000041804 */
[----:B------:R-:W-:-:S15]  /*a4630*/  IMAD.MOV.U32 R12, RZ, RZ, R24 ;  /* 0x000000ffff0c7224 */ /* 0x000fde00078e0018 */
[----:B------:R-:W-:-:S02]  /*a4640*/  NOP ;  /* 0x0000000000007918 */ /* 0x000fc40000000000 */
[----:B------:R-:W-:Y:S04]  /*a4650*/  STL.64 [R1+0x960], R4 ;  /* 0x0009600401007387 */ /* 0x000fe80000100a00 */
[----:B------:R-:W-:Y:S04]  /*a4660*/  STL.64 [R1+0x968], R6 ;  /* 0x0009680601007387 */ /* 0x000fe80000100a00 */
[----:B------:R-:W2:Y:S01]  /*a4670*/  LDL R24, [R1+0x100] ;  /* 0x0001000001187983 */ /* 0x000ea20000100800 */
[----:B0-----:R-:W-:Y:S02]  /*a4680*/  IMAD.MOV.U32 R2, RZ, RZ, R25 ;  /* 0x000000ffff027224 */ /* 0x001fe400078e0019 */
[----:B------:R-:W-:-:S02]  /*a4690*/  IMAD.MOV.U32 R25, RZ, RZ, R29 ;  /* 0x000000ffff197224 */ /* 0x000fc400078e001d */
[----:B------:R-:W3:Y:S01]  /*a46a0*/  LDL.LU R29, [R1+0x6430] ;  /* 0x00643000011d7983 */ /* 0x000ee20000300800 */
[----:B------:R-:W-:-:S03]  /*a46b0*/  IMAD.MOV.U32 R0, RZ, RZ, R21 ;  /* 0x000000ffff007224 */ /* 0x000fc600078e0015 */
[----:B--2---:R-:W-:Y:S04]  /*a46c0*/  STL.64 [R1+0x63b8], R24 ;  /* 0x0063b81801007387 */ /* 0x004fe80000100a00 */
[----:B------:R-:W2:Y:S04]  /*a46d0*/  LDL.LU R20, [R1+0x8e0] ;  /* 0x0008e00001147983 */ /* 0x000ea80000300800 */
        /* <DEDUP_REMOVED lines=11> */
[----:B0-----:R-:W2:Y:S04]  /*a4790*/  LDL R20, [R1+0x140] ;  /* 0x0001400001147983 */ /* 0x001ea80000100800 */
[----:B------:R-:W2:Y:S04]  /*a47a0*/  LDL R21, [R1+0x144] ;  /* 0x0001440001157983 */ /* 0x000ea80000100800 */
[----:B------:R-:W4:Y:S04]  /*a47b0*/  LDL.LU R8, [R1+0x950] ;  /* 0x0009500001087983 */ /* 0x000f280000300800 */
[----:B------:R-:W4:Y:S04]  /*a47c0*/  LDL.LU R9, [R1+0x954] ;  /* 0x0009540001097983 */ /* 0x000f280000300800 */
[----:B------:R-:W4:Y:S04]  /*a47d0*/  LDL.LU R10, [R1+0x958] ;  /* 0x00095800010a7983 */ /* 0x000f280000300800 */
[----:B------:R-:W4:Y:S04]  /*a47e0*/  LDL.LU R11, [R1+0x95c] ;  /* 0x00095c00010b7983 */ /* 0x000f280000300800 */
[----:B------:R-:W3:Y:S04]  /*a47f0*/  LDL.LU R4, [R1+0x940] ;  /* 0x0009400001047983 */ /* 0x000ee80000300800 */
[----:B------:R-:W3:Y:S04]  /*a4800*/  LDL.LU R5, [R1+0x944] ;  /* 0x0009440001057983 */ /* 0x000ee80000300800 */
[----:B------:R-:W2:Y:S04]  /*a4810*/  LDL.LU R6, [R1+0x948] ;  /* 0x0009480001067983 */ /* 0x000ea80000300800 */
[----:B------:R-:W2:Y:S04]  /*a4820*/  LDL.LU R7, [R1+0x94c] ;  /* 0x00094c0001077983 */ /* 0x000ea80000300800 */
[----:B--2---:R-:W-:Y:S04]  /*a4830*/  STL.64 [R1+0x6420], R6 ;  /* 0x0064200601007387 */ /* 0x004fe80000100a00 */
[----:B---3--:R0:W-:Y:S04]  /*a4840*/  STL.64 [R1+0x6418], R4 ;  /* 0x0064180401007387 */ /* 0x0081e80000100a00 */
[----:B0-----:R-:W4:Y:S04]  /*a4850*/  LDL R4, [R1+0x170] ;  /* 0x0001700001047983 */ /* 0x001f280000100800 */
[----:B------:R-:W4:Y:S04]  /*a4860*/  LDL R5, [R1+0x174] ;  /* 0x0001740001057983 */ /* 0x000f280000100800 */
[----:B------:R0:W-:Y:S04]  /*a4870*/  STL.64 [R1+0x63f8], R20 ;  /* 0x0063f81401007387 */ /* 0x0001e80000100a00 */
[----:B0-----:R-:W2:Y:S04]  /*a4880*/  LDL.64 R20, [R1+0x150] ;  /* 0x0001500001147983 */ /* 0x001ea80000100a00 */
[----:B--2---:R0:W-:Y:S04]  /*a4890*/  STL.64 [R1+0x6410], R20 ;  /* 0x0064101401007387 */ /* 0x0041e80000100a00 */
[----:B0-----:R-:W2:Y:S04]  /*a48a0*/  LDL.64 R20, [R1+0x160] ;  /* 0x0001600001147983 */ /* 0x001ea80000100a00 */
[----:B------:R-:W3:Y:S04]  /*a48b0*/  LDL.LU R24, [R1+0x900] ;  /* 0x0009000001187983 */ /* 0x000ee80000300800 */
[----:B------:R-:W3:Y:S04]  /*a48c0*/  LDL.LU R25, [R1+0x904] ;  /* 0x0009040001197983 */ /* 0x000ee80000300800 */
[----:B------:R-:W4:Y:S04]  /*a48d0*/  LDL.LU R26, [R1+0x908] ;  /* 0x00090800011a7983 */ /* 0x000f280000300800 */
[----:B------:R-:W4:Y:S04]  /*a48e0*/  LDL.LU R27, [R1+0x90c] ;  /* 0x00090c00011b7983 */ /* 0x000f280000300800 */
[----:B----4-:R-:W-:Y:S04]  /*a48f0*/  STL.64 [R1+0x63d8], R26 ;  /* 0x0063d81a01007387 */ /* 0x010fe80000100a00 */
[----:B---3--:R0:W-:Y:S04]  /*a4900*/  STL.64 [R1+0x63d0], R24 ;  /* 0x0063d01801007387 */ /* 0x0081e80000100a00 */
[----:B0-----:R-:W3:Y:S01]  /*a4910*/  LDL.64 R24, [R1+0x130] ;  /* 0x0001300001187983 */ /* 0x001ee20000100a00 */
[----:B------:R-:W-:Y:S03]  /*a4920*/  HMMA.16816.F32.BF16 R4, R16, R4, R8 ;  /* 0x000000041004723c */ /* 0x000fe60000041808 */
[----:B---3--:R0:W-:Y:S04]  /*a4930*/  STL.64 [R1+0x63f0], R24 ;  /* 0x0063f01801007387 */ /* 0x0081e80000100a00 */
[----:B0-----:R-:W3:Y:S04]  /*a4940*/  LDL.LU R24, [R1+0x920] ;  /* 0x0009200001187983 */ /* 0x001ee80000300800 */
[----:B------:R-:W3:Y:S04]  /*a4950*/  LDL.LU R25, [R1+0x924] ;  /* 0x0009240001197983 */ /* 0x000ee80000300800 */
[----:B------:R-:W4:Y:S04]  /*a4960*/  LDL.LU R26, [R1+0x928] ;  /* 0x00092800011a7983 */ /* 0x000f280000300800 */
[----:B------:R-:W4:Y:S05]  /*a4970*/  LDL.LU R27, [R1+0x92c] ;  /* 0x00092c00011b7983 */ /* 0x000f2a0000300800 */
        /* <DEDUP_REMOVED lines=8> */
[----:B------:R0:W-:Y:S04]  /*a4a00*/  STL [R1+0x6278], R12 ;  /* 0x0062780c01007387 */ /* 0x0001e80000100800 */
[----:B0-----:R-:W4:Y:S04]  /*a4a10*/  LDL.64 R12, [R1+0x110] ;  /* 0x00011000010c7983 */ /* 0x001f280000100a00 */
[----:B------:R-:W3:Y:S04]  /*a4a20*/  LDL.LU.64 R8, [R1+0x6428] ;  /* 0x0064280001087983 */ /* 0x000ee80000300a00 */
[----:B------:R0:W-:Y:S04]  /*a4a30*/  STL.64 [R1+0x950], R4 ;  /* 0x0009500401007387 */ /* 0x0001e80000100a00 */
[----:B------:R-:W2:Y:S04]  /*a4a40*/  LDL.LU.64 R6, [R1+0x6420] ;  /* 0x0064200001067983 */ /* 0x000ea80000300a00 */
[----:B0-----:R-:W2:Y:S04]  /*a4a50*/  LDL.LU.64 R4, [R1+0x6418] ;  /* 0x0064180001047983 */ /* 0x001ea80000300a00 */
[----:B------:R-:W-:Y:S04]  /*a4a60*/  STL [R1+0x5d58], R10 ;  /* 0x005d580a01007387 */ /* 0x000fe80000100800 */
[----:B------:R-:W-:Y:S01]  /*a4a70*/  STL [R1+0x6288], R11 ;  /* 0x0062880b01007387 */ /* 0x000fe20000100800 */
[----:B--2---:R-:W-:Y:S03]  /*a4a80*/  HMMA.16816.F32.BF16 R4, R16, R20, R4 ;  /* 0x000000141004723c */ /* 0x004fe60000041804 */
[----:B---3--:R0:W-:Y:S04]  /*a4a90*/  STL.64 [R1+0x6280], R8 ;  /* 0x0062800801007387 */ /* 0x0081e80000100a00 */
[----:B0-----:R-:W4:Y:S04]  /*a4aa0*/  LDL.LU R8, [R1+0x8f0] ;  /* 0x0008f00001087983 */ /* 0x001f280000300800 */
[----:B------:R-:W4:Y:S04]  /*a4ab0*/  LDL.LU R9, [R1+0x8f4] ;  /* 0x0008f40001097983 */ /* 0x000f280000300800 */
[----:B------:R-:W4:Y:S04]  /*a4ac0*/  LDL.LU R10, [R1+0x8f8] ;  /* 0x0008f800010a7983 */ /* 0x000f280000300800 */
[----:B------:R-:W4:Y:S04]  /*a4ad0*/  LDL.LU R11, [R1+0x8fc] ;  /* 0x0008fc00010b7983 */ /* 0x000f280000300800 */
[----:B------:R0:W-:Y:S04]  /*a4ae0*/  STL.64 [R1+0x940], R4 ;  /* 0x0009400401007387 */ /* 0x0001e80000100a00 */
[----:B------:R-:W-:Y:S01]  /*a4af0*/  STL.64 [R1+0x948], R6 ;  /* 0x0009480601007387 */ /* 0x000fe20000100a00 */
[----:B0-----:R-:W-:-:S02]  /*a4b00*/  IMAD.MOV.U32 R5, RZ, RZ, R20 ;  /* 0x000000ffff057224 */ /* 0x001fc400078e0014 */
[----:B------:R-:W-:Y:S02]  /*a4b10*/  IMAD.MOV.U32 R4, RZ, RZ, R21 ;  /* 0x000000ffff047224 */ /* 0x000fe400078e0015 */
[----:B------:R-:W2:Y:S04]  /*a4b20*/  LDL.LU.64 R20, [R1+0x6410] ;  /* 0x0064100001147983 */ /* 0x000ea80000300a00 */
[----:B------:R0:W-:Y:S04]  /*a4b30*/  STL.64 [R1+0x6290], R4 ;  /* 0x0062900401007387 */ /* 0x0001e80000100a00 */
[----:B0-----:R-:W3:Y:S01]  /*a4b40*/  LDL R4, [R1+0x120] ;  /* 0x0001200001047983 */ /* 0x001ee20000100800 */
        /* <DEDUP_REMOVED lines=10> */
[----:B--2---:R-:W-:Y:S03]  /*a4bf0*/  HMMA.16816.F32.BF16 R20, R16, R20, R24 ;  /* 0x000000141014723c */ /* 0x004fe60000041818 */
[----:B------:R-:W2:-:S15]  /*a4c00*/  LDL.LU.64 R24, [R1+0x63f0] ;  /* 0x0063f00001187983 */ /* 0x000e9e0000300a00 */
[----:B------:R-:W-:-:S05]  /*a4c10*/  NOP ;  /* 0x0000000000007918 */ /* 0x000fca0000000000 */
[----:B------:R-:W-:Y:S04]  /*a4c20*/  STL.64 [R1+0x920], R20 ;  /* 0x0009201401007387 */ /* 0x000fe80000100a00 */
[----:B------:R0:W-:Y:S04]  /*a4c30*/  STL.64 [R1+0x928], R22 ;  /* 0x0009281601007387 */ /* 0x0001e80000100a00 */
[----:B0-----:R-:W4:Y:S04]  /*a4c40*/  LDL.LU.64 R22, [R1+0x63e8] ;  /* 0x0063e80001167983 */ /* 0x001f280000300a00 */
[----:B------:R-:W4:Y:S04]  /*a4c50*/  LDL.LU.64 R20, [R1+0x63e0] ;  /* 0x0063e00001147983 */ /* 0x000f280000300a00 */
[----:B------:R-:W3:Y:S01]  /*a4c60*/  LDL.LU.64 R26, [R1+0x63d8] ;  /* 0x0063d800011a7983 */ /* 0x000ee20000300a00 */
[----:B--2---:R-:W-:-:S02]  /*a4c70*/  IMAD.MOV.U32 R3, RZ, RZ, R24 ;  /* 0x000000ffff037224 */ /* 0x004fc400078e0018 */
[----:B------:R-:W-:Y:S01]  /*a4c80*/  IMAD.MOV.U32 R28, RZ, RZ, R25 ;  /* 0x000000ffff1c7224 */ /* 0x000fe200078e0019 */
[----:B----4-:R-:W-:Y:S01]  /*a4c90*/  HMMA.16816.F32.BF16 R20, R16, R24, R20 ;  /* 0x000000181014723c */ /* 0x010fe20000041814 */
[----:B------:R-:W3:Y:S01]  /*a4ca0*/  LDL.LU.64 R24, [R1+0x63d0] ;  /* 0x0063d00001187983 */ /* 0x000ee20000300a00 */
[----:B------:R-:W-:-:S15]  /*a4cb0*/  IMAD.MOV.U32 R5, RZ, RZ, R29 ;  /* 0x000000ffff057224 */ /* 0x000fde00078e001d */
[----:B------:R-:W-:-:S06]  /*a4cc0*/  NOP ;  /* 0x0000000000007918 */ /* 0x000fcc0000000000 */
[----:B------:R-:W-:Y:S04]  /*a4cd0*/  STL.64 [R1+0x910], R20 ;  /* 0x0009101401007387 */ /* 0x000fe80000100a00 */
[----:B------:R0:W-:Y:S01]  /*a4ce0*/  STL [R1+0x918], R22 ;  /* 0x0009181601007387 */ /* 0x0001e20000100800 */
[----:B------:R-:W-:-:S03]  /*a4cf0*/  IMAD.MOV.U32 R29, RZ, RZ, R23 ;  /* 0x000000ffff1d7224 */ /* 0x000fc600078e0017 */
[----:B0-----:R-:W2:Y:S04]  /*a4d00*/  LDL.LU.64 R22, [R1+0x63c8] ;  /* 0x0063c80001167983 */ /* 0x001ea80000300a00 */
[----:B------:R-:W2:Y:S04]  /*a4d10*/  LDL.LU.64 R20, [R1+0x63c0] ;  /* 0x0063c00001147983 */ /* 0x000ea80000300a00 */
[----:B------:R-:W-:Y:S04]  /*a4d20*/  STL [R1+0x6174], R28 ;  /* 0x0061741c01007387 */ /* 0x000fe80000100800 */
[----:B------:R-:W-:Y:S04]  /*a4d30*/  STL [R1+0x6170], R3 ;  /* 0x0061700301007387 */ /* 0x000fe80000100800 */
[----:B------:R-:W-:Y:S01]  /*a4d40*/  STL [R1+0x5990], R29 ;  /* 0x0059901d01007387 */ /* 0x000fe20000100800 */
[----:B---3--:R-:W-:Y:S03]  /*a4d50*/  HMMA.16816.F32.BF16 R4, R16, R4, R24 ;  /* 0x000000041004723c */ /* 0x008fe60000041818 */
[----:B------:R-:W2:-:S15]  /*a4d60*/  LDL.LU.64 R24, [R1+0x63b8] ;  /* 0x0063b80001187983 */ /* 0x000e9e0000300a00 */
[----:B------:R-:W-:-:S05]  /*a4d70*/  NOP ;  /* 0x0000000000007918 */ /* 0x000fca0000000000 */
[----:B------:R-:W-:Y:S04]  /*a4d80*/  STL.64 [R1+0x900], R4 ;  /* 0x0009000401007387 */ /* 0x000fe80000100a00 */
[----:B------:R0:W-:Y:S02]  /*a4d90*/  STL.64 [R1+0x908], R6 ;  /* 0x0009080601007387 */ /* 0x0001e40000100a00 */
[----:B0-----:R-:W-:Y:S06]  /*a4da0*/  HMMA.16816.F32.BF16 R4, R16, R12, R8 ;  /* 0x0000000c1004723c */ /* 0x001fec0000041808 */
[----:B------:R-:W-:-:S02]  /*a4db0*/  IMAD.MOV.U32 R3, RZ, RZ, R13 ;  /* 0x000000ffff037224 */ /* 0x000fc400078e000d */
[----:B------:R-:W-:-:S15]  /*a4dc0*/  IMAD.MOV.U32 R28, RZ, RZ, R12 ;  /* 0x000000ffff1c7224 */ /* 0x000fde00078e000c */
[----:B------:R-:W-:Y:S04]  /*a4dd0*/  STL.64 [R1+0x8f0], R4 ;  /* 0x0008f00401007387 */ /* 0x000fe80000100a00 */
[----:B------:R2:W-:Y:S04]  /*a4de0*/  STL.64 [R1+0x8f8], R6 ;  /* 0x0008f80601007387 */ /* 0x0005e80000100a00 */
[----:B------:R-:W-:Y:S04]  /*a4df0*/  STL [R1+0x617c], R3 ;  /* 0x00617c0301007387 */ /* 0x000fe80000100800 */
[----:B------:R-:W-:Y:S01]  /*a4e00*/  STL [R1+0x6178], R28 ;  /* 0x0061781c01007387 */ /* 0x000fe20000100800 */
[----:B--2---:R-:W-:-:S15]  /*a4e10*/  HMMA.16816.F32.BF16 R4, R16, R24, R20 ;  /* 0x000000181004723c */ /* 0x004fde0000041814 */
[----:B------:R-:W-:-:S08]  /*a4e20*/  NOP ;  /* 0x0000000000007918 */ /* 0x000fd00000000000 */
[----:B------:R0:W-:Y:S04]  /*a4e30*/  STL.64 [R1+0x8e0], R4 ;  /* 0x0008e00401007387 */ /* 0x0001e80000100a00 */
[----:B------:R-:W-:Y:S04]  /*a4e40*/  STL [R1+0x8e8], R6 ;  /* 0x0008e80601007387 */ /* 0x000fe80000100800 */
        /* <DEDUP_REMOVED lines=8> */
[----:B0-----:R-:W4:Y:S04]  /*a4ed0*/  LDL.64 R4, [R1+0xc0] ;  /* 0x0000c00001047983 */ /* 0x001f280000100a00 */
[----:B----4-:R0:W-:Y:S04]  /*a4ee0*/  STL.64 [R1+0x6370], R4 ;  /* 0x0063700401007387 */ /* 0x0101e80000100a00 */
[----:B0-----:R-:W4:Y:S04]  /*a4ef0*/  LDL.64 R4, [R1+0xd0] ;  /* 0x0000d00001047983 */ /* 0x001f280000100a00 */
[----:B----4-:R-:W-:Y:S04]  /*a4f00*/  STL.64 [R1+0x6388], R4 ;  /* 0x0063880401007387 */ /* 0x010fe80000100a00 */
[----:B---3--:R-:W-:Y:S04]  /*a4f10*/  STL.64 [R1+0x6338], R10 ;  /* 0x0063380a01007387 */ /* 0x008fe80000100a00 */
[----:B--2---:R0:W-:Y:S04]  /*a4f20*/  STL.64 [R1+0x6330], R8 ;  /* 0x0063300801007387 */ /* 0x0041e80000100a00 */
[----:B0-----:R-:W2:Y:S04]  /*a4f30*/  LDL.LU R8, [R1+0x880] ;  /* 0x0008800001087983 */ /* 0x001ea80000300800 */
[----:B------:R-:W2:Y:S04]  /*a4f40*/  LDL.LU R9, [R1+0x884] ;  /* 0x0008840001097983 */ /* 0x000ea80000300800 */
[----:B------:R-:W3:Y:S04]  /*a4f50*/  LDL.LU R10, [R1+0x888] ;  /* 0x00088800010a7983 */ /* 0x000ee80000300800 */
[----:B------:R-:W3:Y:S04]  /*a4f60*/  LDL.LU R11, [R1+0x88c] ;  /* 0x00088c00010b7983 */ /* 0x000ee80000300800 */
[----:B------:R-:W4:Y:S04]  /*a4f70*/  LDL.64 R4, [R1+0xe0] ;  /* 0x0000e00001047983 */ /* 0x000f280000100a00 */
[----:B----4-:R0:W-:Y:S04]  /*a4f80*/  STL.64 [R1+0x63a0], R4 ;  /* 0x0063a00401007387 */ /* 0x0101e80000100a00 */
[----:B0-----:R-:W4:Y:S04]  /*a4f90*/  LDL.64 R4, [R1+0xf0] ;  /* 0x0000f00001047983 */ /* 0x001f280000100a00 */
        /* <DEDUP_REMOVED lines=30> */
[----:B------:R-:W3:Y:S01]  /*a5180*/  LDL.64 R12, [R1+0x90] ;  /* 0x00009000010c7983 */ /* 0x000ee20000100a00 */
[----:B------:R-:W-:-:S03]  /*a5190*/  IMAD.MOV.U32 R29, RZ, RZ, R7 ;  /* 0x000000ffff1d7224 */ /* 0x000fc600078e0007 */
[----:B------:R-:W3:Y:S04]  /*a51a0*/  LDL.LU R20, [R1+0x860] ;  /* 0x0008600001147983 */ /* 0x000ee80000300800 */
[----:B------:R-:W3:Y:S04]  /*a51b0*/  LDL.LU R21, [R1+0x864] ;  /* 0x0008640001157983 */ /* 0x000ee80000300800 */
[----:B------:R-:W3:Y:S04]  /*a51c0*/  LDL.LU R22, [R1+0x868] ;  /* 0x0008680001167983 */ /* 0x000ee80000300800 */
[----:B------:R-:W3:Y:S04]  /*a51d0*/  LDL.LU R23, [R1+0x86c] ;  /* 0x00086c0001177983 */ /* 0x000ee80000300800 */
[----:B------:R-:W3:Y:S04]  /*a51e0*/  LDL.64 R24, [R1+0x80] ;  /* 0x0000800001187983 */ /* 0x000ee80000100a00 */
[----:B------:R0:W-:Y:S01]  /*a51f0*/  STL [R1+0x5c3c], R29 ;  /* 0x005c3c1d01007387 */ /* 0x0001e20000100800 */
[----:B----4-:R-:W-:-:S02]  /*a5200*/  IMAD.MOV.U32 R28, RZ, RZ, R4 ;  /* 0x000000ffff1c7224 */ /* 0x010fc400078e0004 */
[----:B0-----:R-:W-:Y:S01]  /*a5210*/  IMAD.MOV.U32 R29, RZ, RZ, R5 ;  /* 0x000000ffff1d7224 */ /* 0x001fe200078e0005 */
        /* <DEDUP_REMOVED lines=53> */
[----:B------:R-:W-:-:S05]  /*a5570*/  MOV R3, R5 ;  /* 0x0000000500037202 */ /* 0x000fca0000000f00 */
[----:B------:R-:W-:Y:S01]  /*a5580*/  STL [R1+0x61a0], R3 ;  /* 0x0061a00301007387 */ /* 0x000fe20000100800 */
[----:B---3--:R-:W-:Y:S02]  /*a5590*/  IMAD.MOV.U32 R28, RZ, RZ, R13 ;  /* 0x000000ffff1c7224 */ /* 0x008fe400078e000d */
[----:B------:R-:W-:Y:S01]  /*a55a0*/  IMAD.MOV.U32 R29, RZ, RZ, R12 ;  /* 0x000000ffff1d7224 */ /* 0x000fe200078e000c */
[----:B--2---:R-:W-:-:S15]  /*a55b0*/  HMMA.16816.F32.BF16 R4, R16, R12, R8 ;  /* 0x0000000c1004723c */ /* 0x004fde0000041808 */
[----:B------:R-:W-:-:S08]  /*a55c0*/  NOP ;  /* 0x0000000000007918 */ /* 0x000fd00000000000 */
[----:B------:R-:W-:Y:S04]  /*a55d0*/  STL.64 [R1+0x870], R4 ;  /* 0x0008700401007387 */ /* 0x000fe80000100a00 */
[----:B------:R0:W-:Y:S02]  /*a55e0*/  STL.64 [R1+0x878], R6 ;  /* 0x0008780601007387 */ /* 0x0001e40000100a00 */
[----:B0-----:R-:W-:Y:S02]  /*a55f0*/  HMMA.16816.F32.BF16 R4, R16, R24, R20 ;  /* 0x000000181004723c */ /* 0x001fe40000041814 */
[----:B------:R-:W-:Y:S04]  /*a5600*/  STL [R1+0x61a8], R28 ;  /* 0x0061a81c01007387 */ /* 0x000fe80000100800 */
[----:B------:R-:W-:Y:S04]  /*a5610*/  STL [R1+0x61a4], R29 ;  /* 0x0061a41d01007387 */ /* 0x000fe80000100800 */
[----:B------:R-:W2:-:S13]  /*a5620*/  LDL.LU R12, [R1+0x7e0] ;  /* 0x0007e000010c7983 */ /* 0x000e9a0000300800 */
[----:B------:R-:W-:Y:S04]  /*a5630*/  STL.64 [R1+0x860], R4 ;  /* 0x0008600401007387 */ /* 0x000fe80000100a00 */
[----:B------:R-:W-:Y:S04]  /*a5640*/  STL.64 [R1+0x868], R6 ;  /* 0x0008680601007387 */ /* 0x000fe80000100a00 */
        /* <DEDUP_REMOVED lines=56> */
[----:B------:R-:W-:-:S03]  /*a59d0*/  IMAD.MOV.U32 R3, RZ, RZ, R25 ;  /* 0x000000ffff037224 */ /* 0x000fc600078e0019 */
[----:B------:R-:W3:Y:S04]  /*a59e0*/  LDL.64 R8, [R1+0x10] ;  /* 0x0000100001087983 */ /* 0x000ee80000100a00 */
[----:B------:R-:W3:Y:S04]  /*a59f0*/  LDL.64 R24, [R1] ;  /* 0x0000000001187983 */ /* 0x000ee80000100a00 */
[----:B------:R-:W3:Y:S04]  /*a5a00*/  LDL.LU R20, [R1+0x7d0] ;  /* 0x0007d00001147983 */ /* 0x000ee80000300800 */
[----:B------:R-:W3:Y:S04]  /*a5a10*/  LDL.LU R21, [R1+0x7d4] ;  /* 0x0007d40001157983 */ /* 0x000ee80000300800 */
[----:B------:R-:W3:Y:S04]  /*a5a20*/  LDL.LU R22, [R1+0x7d8] ;  /* 0x0007d80001167983 */ /* 0x000ee80000300800 */
[----:B------:R-:W3:Y:S04]  /*a5a30*/  LDL.LU R23, [R1+0x7dc] ;  /* 0x0007dc0001177983 */ /* 0x000ee80000300800 */
        /* <DEDUP_REMOVED lines=57> */
[----:B------:R-:W4:Y:S04]  /*a5dd0*/  LDL.LU.64 R14, [R1+0x62a0] ;  /* 0x0062a000010e7983 */ /* 0x000f280000300a00 */
[----:B------:R-:W4:Y:S04]  /*a5de0*/  LDL.LU.64 R12, [R1+0x6298] ;  /* 0x00629800010c7983 */ /* 0x000f280000300a00 */
[----:B------:R0:W-:Y:S01]  /*a5df0*/  STL [R1+0x61d0], R3 ;  /* 0x0061d00301007387 */ /* 0x0001e20000100800 */
[----:B---3--:R-:W-:-:S02]  /*a5e00*/  IMAD.MOV.U32 R29, RZ, RZ, R8 ;  /* 0x000000ffff1d7224 */ /* 0x008fc400078e0008 */
[----:B------:R-:W-:Y:S02]  /*a5e10*/  IMAD.MOV.U32 R28, RZ, RZ, R9 ;  /* 0x000000ffff1c7224 */ /* 0x000fe400078e0009 */
[----:B------:R-:W-:Y:S02]  /*a5e20*/  IMAD.MOV.U32 R10, RZ, RZ, R25 ;  /* 0x000000ffff0a7224 */ /* 0x000fe400078e0019 */
[----:B0-----:R-:W-:Y:S01]  /*a5e30*/  IMAD.MOV.U32 R3, RZ, RZ, R24 ;  /* 0x000000ffff037224 */ /* 0x001fe200078e0018 */
[C---:B--2---:R-:W-:Y:S06]  /*a5e40*/  HMMA.16816.F32.BF16 R4, R16.reuse, R8, R4 ;  /* 0x000000081004723c */ /* 0x044fec0000041804 */
[----:B----4-:R-:W-:-:S15]  /*a5e50*/  HMMA.16816.F32.BF16 R12, R16, R24, R12 ;  /* 0x00000018100c723c */ /* 0x010fde000004180c */
[----:B------:R-:W-:-:S02]  /*a5e60*/  NOP ;  /* 0x0000000000007918 */ /* 0x000fc40000000000 */
[----:B------:R0:W-:Y:S04]  /*a5e70*/  STL.64 [R1+0x7f0], R4 ;  /* 0x0007f00401007387 */ /* 0x0001e80000100a00 */
[----:B------:R-:W-:Y:S04]  /*a5e80*/  STL.64 [R1+0x7f8], R6 ;  /* 0x0007f80601007387 */ /* 0x000fe80000100a00 */
[----:B0-----:R-:W2:Y:S04]  /*a5e90*/  LDL.LU.64 R4, [R1+0x6290] ;  /* 0x0062900001047983 */ /* 0x001ea80000300a00 */
[----:B------:R-:W3:Y:S04]  /*a5ea0*/  LDL.LU R11, [R1+0x6288] ;  /* 0x00628800010b7983 */ /* 0x000ee80000300800 */
[----:B------:R-:W4:Y:S04]  /*a5eb0*/  LDL.LU.64 R8, [R1+0x6280] ;  /* 0x0062800001087983 */ /* 0x000f280000300a00 */
[----:B------:R0:W-:Y:S04]  /*a5ec0*/  STL.64 [R1+0x7e0], R12 ;  /* 0x0007e00c01007387 */ /* 0x0001e80000100a00 */
[----:B------:R-:W-:Y:S04]  /*a5ed0*/  STL.64 [R1+0x7e8], R14 ;  /* 0x0007e80e01007387 */ /* 0x000fe80000100a00 */
[----:B0-----:R-:W3:Y:S04]  /*a5ee0*/  LDL.LU R12, [R1+0x6278] ;  /* 0x00627800010c7983 */ /* 0x001ee80000300800 */
[----:B------:R-:W2:Y:S04]  /*a5ef0*/  LDL.LU.64 R26, [R1+0x6270] ;  /* 0x00627000011a7983 */ /* 0x000ea80000300a00 */
[----:B------:R-:W4:Y:S02]  /*a5f00*/  LDL.LU.64 R24, [R1+0x6268] ;  /* 0x0062680001187983 */ /* 0x000f240000300a00 */
[----:B----4-:R-:W-:Y:S02]  /*a5f10*/  HMMA.16816.F32.BF16 R20, R16, R24, R20 ;  /* 0x000000181014723c */ /* 0x010fe40000041814 */
[----:B--2---:R-:W-:Y:S04]  /*a5f20*/  STL.64 [R1+0x5f58], R26 ;  /* 0x005f581a01007387 */ /* 0x004fe80000100a00 */
[----:B------:R0:W-:Y:S02]  /*a5f30*/  STL.64 [R1+0x5f50], R24 ;  /* 0x005f501801007387 */ /* 0x0001e40000100a00 */
[----:B0-----:R-:W-:-:S02]  /*a5f40*/  IMAD.MOV.U32 R24, RZ, RZ, R5 ;  /* 0x000000ffff187224 */ /* 0x001fc400078e0005 */
[----:B------:R-:W-:-:S13]  /*a5f50*/  IMAD.MOV.U32 R25, RZ, RZ, R4 ;  /* 0x000000ffff197224 */ /* 0x000fda00078e0004 */
[----:B------:R-:W-:Y:S04]  /*a5f60*/  STL.64 [R1+0x7d0], R20 ;  /* 0x0007d01401007387 */ /* 0x000fe80000100a00 */
[----:B------:R-:W-:Y:S04]  /*a5f70*/  STL.64 [R1+0x7d8], R22 ;  /* 0x0007d81601007387 */ /* 0x000fe80000100a00 */
[----:B------:R-:W2:Y:S04]  /*a5f80*/  LDL.LU R4, [R1+0x7c0] ;  /* 0x0007c00001047983 */ /* 0x000ea80000300800 */
[----:B------:R-:W2:Y:S04]  /*a5f90*/  LDL.LU R5, [R1+0x7c4] ;  /* 0x0007c40001057983 */ /* 0x000ea80000300800 */
[----:B------:R-:W2:Y:S04]  /*a5fa0*/  LDL.LU R6, [R1+0x7c8] ;  /* 0x0007c80001067983 */ /* 0x000ea80000300800 */
[----:B------:R-:W2:Y:S04]  /*a5fb0*/  LDL.LU R7, [R1+0x7cc] ;  /* 0x0007cc0001077983 */ /* 0x000ea80000300800 */
[----:B------:R0:W-:Y:S04]  /*a5fc0*/  STL.64 [R1+0x61d8], R24 ;  /* 0x0061d81801007387 */ /* 0x0001e80000100a00 */
[----:B0-----:R-:W4:Y:S04]  /*a5fd0*/  LDL.LU R24, [R1+0x780] ;  /* 0x0007800001187983 */ /* 0x001f280000300800 */
[----:B------:R-:W4:Y:S04]  /*a5fe0*/  LDL.LU R25, [R1+0x784] ;  /* 0x0007840001197983 */ /* 0x000f280000300800 */
[----:B------:R-:W3:Y:S04]  /*a5ff0*/  LDL.LU R26, [R1+0x788] ;  /* 0x00078800011a7983 */ /* 0x000ee80000300800 */
[----:B------:R-:W3:Y:S01]  /*a6000*/  LDL.LU R27, [R1+0x78c] ;  /* 0x00078c00011b7983 */ /* 0x000ee20000300800 */
[----:B------:R-:W-:-:S02]  /*a6010*/  IMAD.MOV.U32 R20, RZ, RZ, R8 ;  /* 0x000000ffff147224 */ /* 0x000fc400078e0008 */
[----:B------:R-:W-:Y:S01]  /*a6020*/  IMAD.MOV.U32 R21, RZ, RZ, R9 ;  /* 0x000000ffff157224 */ /* 0x000fe200078e0009 */
[----:B---3--:R-:W-:Y:S04]  /*a6030*/  STL.64 [R1+0x61e8], R26 ;  /* 0x0061e81a01007387 */ /* 0x008fe80000100a00 */
[----:B----4-:R-:W-:Y:S04]  /*a6040*/  STL.64 [R1+0x61e0], R24 ;  /* 0x0061e01801007387 */ /* 0x010fe80000100a00 */
[----:B------:R-:W2:Y:S04]  /*a6050*/  LDL.LU R8, [R1+0x6264] ;  /* 0x0062640001087983 */ /* 0x000ea80000300800 */
[----:B------:R-:W2:Y:S04]  /*a6060*/  LDL.LU R9, [R1+0x6260] ;  /* 0x0062600001097983 */ /* 0x000ea80000300800 */
[----:B------:R0:W-:Y:S04]  /*a6070*/  STL.64 [R1+0x6238], R20 ;  /* 0x0062381401007387 */ /* 0x0001e80000100a00 */
[----:B0-----:R-:W3:Y:S01]  /*a6080*/  LDL.64 R20, [R1+0x200] ;  /* 0x0002000001147983 */ /* 0x001ee20000100a00 */
[----:B------:R-:W-:-:S03]  /*a6090*/  IMAD.MOV.U32 R24, RZ, RZ, R12 ;  /* 0x000000ffff187224 */ /* 0x000fc600078e000c */
[----:B---3--:R0:W-:Y:S04]  /*a60a0*/  STL.64 [R1+0x6250], R20 ;  /* 0x0062501401007387 */ /* 0x0081e80000100a00 */
[----:B------:R-:W3:Y:S04]  /*a60b0*/  LDL.LU R12, [R1+0x3e0] ;  /* 0x0003e000010c7983 */ /* 0x000ee80000300800 */
[----:B------:R-:W3:Y:S04]  /*a60c0*/  LDL.LU R13, [R1+0x3e4] ;  /* 0x0003e400010d7983 */ /* 0x000ee80000300800 */
[----:B------:R-:W4:Y:S04]  /*a60d0*/  LDL.LU R14, [R1+0x3e8] ;  /* 0x0003e800010e7983 */ /* 0x000f280000300800 */
[----:B------:R-:W4:Y:S01]  /*a60e0*/  LDL.LU R15, [R1+0x3ec] ;  /* 0x0003ec00010f7983 */ /* 0x000f220000300800 */
[----:B------:R-:W-:-:S03]  /*a60f0*/  IMAD.MOV.U32 R25, RZ, RZ, R2 ;  /* 0x000000ffff197224 */ /* 0x000fc600078e0002 */
[----:B0-----:R-:W3:Y:S04]  /*a6100*/  LDL.LU R20, [R1+0x7b0] ;  /* 0x0007b00001147983 */ /* 0x001ee80000300800 */
[----:B------:R-:W3:Y:S04]  /*a6110*/  LDL.LU R21, [R1+0x7b4] ;  /* 0x0007b40001157983 */ /* 0x000ee80000300800 */
[----:B------:R-:W3:Y:S04]  /*a6120*/  LDL.LU R22, [R1+0x7b8] ;  /* 0x0007b80001167983 */ /* 0x000ee80000300800 */
[----:B------:R-:W3:Y:S01]  /*a6130*/  LDL.LU R23, [R1+0x7bc] ;  /* 0x0007bc0001177983 */ /* 0x000ee20000300800 */
[C---:B--2---:R-:W-:Y:S03]  /*a6140*/  HMMA.16816.F32.BF16 R4, R16.reuse, R8, R4 ;  /* 0x000000081004723c */ /* 0x044fe60000041804 */
[----:B----4-:R-:W-:Y:S04]  /*a6150*/  STL.64 [R1+0x6248], R14 ;  /* 0x0062480e01007387 */ /* 0x010fe80000100a00 */
[----:B---3--:R0:W-:Y:S04]  /*a6160*/  STL.64 [R1+0x6240], R12 ;  /* 0x0062400c01007387 */ /* 0x0081e80000100a00 */
[----:B0-----:R-:W2:Y:S04]  /*a6170*/  LDL.LU R12, [R1+0x7a0] ;  /* 0x0007a000010c7983 */ /* 0x001ea80000300800 */
[----:B------:R-:W2:Y:S04]  /*a6180*/  LDL.LU R13, [R1+0x7a4] ;  /* 0x0007a400010d7983 */ /* 0x000ea80000300800 */
[----:B------:R-:W2:Y:S04]  /*a6190*/  LDL.LU R14, [R1+0x7a8] ;  /* 0x0007a800010e7983 */ /* 0x000ea80000300800 */
[----:B------:R-:W2:Y:S04]  /*a61a0*/  LDL.LU R15, [R1+0x7ac] ;  /* 0x0007ac00010f7983 */ /* 0x000ea80000300800 */
[----:B------:R0:W-:Y:S04]  /*a61b0*/  STL.64 [R1+0x61f8], R24 ;  /* 0x0061f81801007387 */ /* 0x0001e80000100a00 */
[----:B0-----:R-:W3:Y:S04]  /*a61c0*/  LDL R24, [R1+0x190] ;  /* 0x0001900001187983 */ /* 0x001ee80000100800 */
[----:B------:R-:W3:Y:S04]  /*a61d0*/  LDL R25, [R1+0x194] ;  /* 0x0001940001197983 */ /* 0x000ee80000100800 */
[----:B---3--:R0:W-:Y:S04]  /*a61e0*/  STL.64 [R1+0x6210], R24 ;  /* 0x0062101801007387 */ /* 0x0081e80000100a00 */
[----:B0-----:R-:W3:Y:S04]  /*a61f0*/  LDL R24, [R1+0x1a0] ;  /* 0x0001a00001187983 */ /* 0x001ee80000100800 */
[----:B------:R0:W-:Y:S04]  /*a6200*/  STL.64 [R1+0x7c0], R4 ;  /* 0x0007c00401007387 */ /* 0x0001e80000100a00 */
[----:B------:R-:W-:Y:S04]  /*a6210*/  STL.64 [R1+0x7c8], R6 ;  /* 0x0007c80601007387 */ /* 0x000fe80000100a00 */
[----:B0-----:R-:W4:Y:S04]  /*a6220*/  LDL.LU.64 R4, [R1+0x6258] ;  /* 0x0062580001047983 */ /* 0x001f280000300a00 */
[----:B------:R-:W-:Y:S04]  /*a6230*/  STL [R1+0x5f68], R11 ;  /* 0x005f680b01007387 */ /* 0x000fe80000100800 */
[----:B------:R0:W-:Y:S04]  /*a6240*/  STL.64 [R1+0x5f60], R8 ;  /* 0x005f600801007387 */ /* 0x0001e80000100a00 */
[----:B------:R1:W-:Y:S04]  /*a6250*/  STL [R1+0x61f0], R10 ;  /* 0x0061f00a01007387 */ /* 0x0003e80000100800 */
        /* <DEDUP_REMOVED lines=9> */
[----:B------:R-:W3:Y:S01]  /*a62f0*/  LDL.LU R11, [R1+0x3cc] ;  /* 0x0003cc00010b7983 */ /* 0x000ee20000300800 */
[C---:B----4-:R-:W-:Y:S03]  /*a6300*/  HMMA.16816.F32.BF16 R20, R16.reuse, R4, R20 ;  /* 0x000000041014723c */ /* 0x050fe60000041814 */
[----:B---3--:R-:W-:Y:S04]  /*a6310*/  STL.64 [R1+0x6220], R10 ;  /* 0x0062200a01007387 */ /* 0x008fe80000100a00 */
[----:B--2---:R0:W-:Y:S04]  /*a6320*/  STL.64 [R1+0x6218], R8 ;  /* 0x0062180801007387 */ /* 0x0041e80000100a00 */
[----:B0-----:R-:W2:Y:S04]  /*a6330*/  LDL.LU R8, [R1+0x3d0] ;  /* 0x0003d00001087983 */ /* 0x001ea80000300800 */
[----:B------:R-:W2:Y:S04]  /*a6340*/  LDL.LU R9, [R1+0x3d4] ;  /* 0x0003d40001097983 */ /* 0x000ea80000300800 */
[----:B------:R-:W2:Y:S04]  /*a6350*/  LDL.LU R10, [R1+0x3d8] ;  /* 0x0003d800010a7983 */ /* 0x000ea80000300800 */
[----:B------:R-:W2:Y:S04]  /*a6360*/  LDL.LU R11, [R1+0x3dc] ;  /* 0x0003dc00010b7983 */ /* 0x000ea80000300800 */
[----:B------:R0:W-:Y:S04]  /*a6370*/  STL.64 [R1+0x7b0], R20 ;  /* 0x0007b01401007387 */ /* 0x0001e80000100a00 */
[----:B------:R-:W-:Y:S04]  /*a6380*/  STL.64 [R1+0x7b8], R22 ;  /* 0x0007b81601007387 */ /* 0x000fe80000100a00 */
[----:B0-----:R-:W3:Y:S01]  /*a6390*/  LDL.LU.64 R20, [R1+0x6250] ;  /* 0x0062500001147983 */ /* 0x001ee20000300a00 */
[----:B------:R-:W-:Y:S01]  /*a63a0*/  IMAD.MOV.U32 R25, RZ, RZ, R0 ;  /* 0x000000ffff197224 */ /* 0x000fe200078e0000 */
[----:B---3--:R-:W-:Y:S06]  /*a63b0*/  HMMA.16816.F32.BF16 R12, R16, R20, R12 ;  /* 0x00000014100c723c */ /* 0x008fec000004180c */
[----:B------:R-:W-:-:S02]  /*a63c0*/  IMAD.MOV.U32 R2, RZ, RZ, R20 ;  /* 0x000000ffff027224 */ /* 0x000fc400078e0014 */
[----:B------:R-:W-:-:S15]  /*a63d0*/  IMAD.MOV.U32 R0, RZ, RZ, R21 ;  /* 0x000000ffff007224 */ /* 0x000fde00078e0015 */
        /* <DEDUP_REMOVED lines=8> */
[----:B------:R-:W3:-:S13]  /*a6460*/  LDL.LU R16, [R1+0x770] ;  /* 0x0007700001107983 */ /* 0x000eda0000300800 */
[----:B------:R-:W-:Y:S04]  /*a6470*/  STL.64 [R1+0x3e0], R20 ;  /* 0x0003e01401007387 */ /* 0x000fe80000100a00 */
[----:B------:R-:W-:Y:S04]  /*a6480*/  STL.64 [R1+0x3e8], R22 ;  /* 0x0003e81601007387 */ /* 0x000fe80000100a00 */
[----:B------:R-:W3:Y:S04]  /*a6490*/  LDL.LU R17, [R1+0x774] ;  /* 0x0007740001117983 */ /* 0x000ee80000300800 */
[----:B------:R-:W3:Y:S04]  /*a64a0*/  LDL.LU R18, [R1+0x778] ;  /* 0x0007780001127983 */ /* 0x000ee80000300800 */
[----:B------:R-:W3:Y:S01]  /*a64b0*/  LDL.LU R19, [R1+0x77c] ;  /* 0x00077c0001137983 */ /* 0x000ee20000300800 */
[----:B--2---:R-:W-:Y:S03]  /*a64c0*/  HMMA.16816.F32.BF16 R24, R12, R24, R8 ;  /* 0x000000180c18723c */ /* 0x004fe60000041808 */
[----:B------:R-:W2:Y:S04]  /*a64d0*/  LDL.LU.64 R10, [R1+0x6220] ;  /* 0x00622000010a7983 */ /* 0x000ea80000300a00 */
[----:B------:R-:W2:-:S15]  /*a64e0*/  LDL.LU.64 R8, [R1+0x6218] ;  /* 0x0062180001087983 */ /* 0x000e9e0000300a00 */
[----:B------:R-:W-:-:S01]  /*a64f0*/  NOP ;  /* 0x0000000000007918 */ /* 0x000fc20000000000 */
[----:B------:R0:W-:Y:S04]  /*a6500*/  STL.64 [R1+0x3d0], R24 ;  /* 0x0003d01801007387 */ /* 0x0001e80000100a00 */
[----:B0-----:R-:W2:Y:S01]  /*a6510*/  LDL.LU.64 R24, [R1+0x6210] ;  /* 0x0062100001187983 */ /* 0x001ea20000300a00 */
[----:B------:R-:W0:Y:S01]  /*a6520*/  S2R R6, SR_TID.X ;  /* 0x0000000000067919 */ /* 0x000e220000002100 */
[----:B------:R-:W-:-:S05]  /*a6530*/  IMAD.MOV.U32 R7, RZ, RZ, R27 ;  /* 0x000000ffff077224 */ /* 0x000fca00078e001b */
[----:B------:R-:W-:Y:S01]  /*a6540*/  STL [R1+0x57d4], R7 ;  /* 0x0057d40701007387 */ /* 0x000fe20000100800 */
[----:B0-----:R-:W-:-:S05]  /*a6550*/  LOP3.LUT R6, R6, 0x7, RZ, 0xc0, !PT ;  /* 0x0000000706067812 */ /* 0x001fca00078ec0ff */
[----:B------:R-:W-:Y:S02]  /*a6560*/  IMAD R21, R6, 0x90, RZ ;  /* 0x0000009006157824 */ /* 0x000fe400078e02ff */
[----:B------:R-:W-:-:S05]  /*a6570*/  IMAD.MOV.U32 R6, RZ, RZ, R26 ;  /* 0x000000ffff067224 */ /* 0x000fca00078e001a */
[----:B------:R-:W-:Y:S01]  /*a6580*/  STL [R1+0x57d0], R6 ;  /* 0x0057d00601007387 */ /* 0x000fe20000100800 */
[----:B------:R-:W0:Y:S01]  /*a6590*/  S2R R23, SR_TID.X ;  /* 0x0000000000177919 */ /* 0x000e220000002100 */
[----:B--2---:R-:W-:Y:S02]  /*a65a0*/  HMMA.16816.F32.BF16 R24, R12, R24, R8 ;  /* 0x000000180c18723c */ /* 0x004fe40000041808 */
[----:B------:R-:W2:Y:S04]  /*a65b0*/  LDL.LU.64 R10, [R1+0x6208] ;  /* 0x00620800010a7983 */ /* 0x000ea80000300a00 */
[----:B------:R-:W2:-:S15]  /*a65c0*/  LDL.LU.64 R8, [R1+0x6200] ;  /* 0x0062000001087983 */ /* 0x000e9e0000300a00 */
[----:B------:R-:W-:-:S02]  /*a65d0*/  NOP ;  /* 0x0000000000007918 */ /* 0x000fc40000000000 */
[----:B------:R1:W-:Y:S04]  /*a65e0*/  STL.64 [R1+0x3c0], R24 ;  /* 0x0003c01801007387 */ /* 0x0003e80000100a00 */
[----:B------:R-:W-:Y:S04]  /*a65f0*/  STL.64 [R1+0x3c8], R26 ;  /* 0x0003c81a01007387 */ /* 0x000fe80000100a00 */
[----:B-1----:R-:W2:Y:S01]  /*a6600*/  LDL.LU.64 R24, [R1+0x61f8] ;  /* 0x0061f80001187983 */ /* 0x002ea20000300a00 */
[C---:B0-----:R-:W-:Y:S02]  /*a6610*/  IMAD.SHL.U32 R22, R23.reuse, 0x40, RZ ;  /* 0x0000004017167824 */ /* 0x041fe400078e00ff */
[----:B------:R-:W-:-:S05]  /*a6620*/  IMAD.SHL.U32 R23, R23, 0x2, RZ ;  /* 0x0000000217177824 */ /* 0x000fca00078e00ff */
[----:B------:R-:W-:-:S04]  /*a6630*/  LOP3.LUT R23, R21, 0x10, R23, 0x78, !PT ;  /* 0x0000001015177812 */ /* 0x000fc800078e7817 */
[----:B------:R-:W-:-:S04]  /*a6640*/  LOP3.LUT R23, R23, 0x400, R22, 0xf8, !PT ;  /* 0x0000040017177812 */ /* 0x000fc800078ef816 */
[----:B------:R-:W-:-:S06]  /*a6650*/  LOP3.LUT R23, R23, 0x40, RZ, 0x3c, !PT ;  /* 0x0000004017177812 */ /* 0x000fcc00078e3cff */
[----:B------:R-:W0:Y:S04]  /*a6660*/  LDSM.16.MT88.4 R20, [R23+UR4+0x22000] ;  /* 0x022000041714783b */ /* 0x000e280008004200 */
[----:B0-----:R-:W-:Y:S04]  /*a6670*/  STL.64 [R1+0x5f28], R22 ;  /* 0x005f281601007387 */ /* 0x001fe80000100a00 */
[----:B------:R0:W-:Y:S04]  /*a6680*/  STL.64 [R1+0x5f20], R20 ;  /* 0x005f201401007387 */ /* 0x0001e80000100a00 */
[----:B0-----:R-:W4:Y:S04]  /*a6690*/  LDL R20, [R1+0x170] ;  /* 0x0001700001147983 */ /* 0x001f280000100800 */
[----:B------:R-:W4:Y:S01]  /*a66a0*/  LDL R21, [R1+0x174] ;  /* 0x0001740001157983 */ /* 0x000f220000100800 */
[----:B--2---:R-:W-:Y:S03]  /*a66b0*/  HMMA.16816.F32.BF16 R24, R12, R24, R8 ;  /* 0x000000180c18723c */ /* 0x004fe60000041808 */
[----:B------:R-:W2:-:S15]  /*a66c0*/  LDL.LU R10, [R1+0x61f0] ;  /* 0x0061f000010a7983 */ /* 0x000e9e0000300800 */
[----:B------:R-:W-:-:S05]  /*a66d0*/  NOP ;  /* 0x0000000000007918 */ /* 0x000fca0000000000 */
[----:B------:R0:W-:Y:S01]  /*a66e0*/  STL.64 [R1+0x790], R24 ;  /* 0x0007901801007387 */ /* 0x0001e20000100a00 */
[----:B------:R-:W-:Y:S02]  /*a66f0*/  IMAD.MOV.U32 R7, RZ, RZ, R26 ;  /* 0x000000ffff077224 */ /* 0x000fe400078e001a */
[----:B------:R-:W-:Y:S02]  /*a6700*/  IMAD.MOV.U32 R6, RZ, RZ, R27 ;  /* 0x000000ffff067224 */ /* 0x000fe400078e001b */
[----:B------:R-:W4:Y:S04]  /*a6710*/  LDL.LU.64 R26, [R1+0x61e8] ;  /* 0x0061e800011a7983 */ /* 0x000f280000300a00 */
[----:B0-----:R-:W4:Y:S04]  /*a6720*/  LDL.LU.64 R24, [R1+0x61e0] ;  /* 0x0061e00001187983 */ /* 0x001f280000300a00 */
[----:B------:R-:W-:Y:S04]  /*a6730*/  STL [R1+0x57dc], R6 ;  /* 0x0057dc0601007387 */ /* 0x000fe80000100800 */
[----:B------:R-:W-:Y:S01]  /*a6740*/  STL [R1+0x57d8], R7 ;  /* 0x0057d80701007387 */ /* 0x000fe20000100800 */
[----:B----4-:R-:W-:Y:S03]  /*a6750*/  HMMA.16816.F32.BF16 R20, R12, R20, R24 ;  /* 0x000000140c14723c */ /* 0x010fe60000041818 */
[----:B------:R-:W3:-:S15]  /*a6760*/  LDL.LU.64 R24, [R1+0x61d8] ;  /* 0x0061d80001187983 */ /* 0x000ede0000300a00 */
[----:B------:R-:W-:-:S05]  /*a6770*/  NOP ;  /* 0x0000000000007918 */ /* 0x000fca0000000000 */
[----:B------:R0:W-:Y:S04]  /*a6780*/  STL.64 [R1+0x780], R20 ;  /* 0x0007801401007387 */ /* 0x0001e80000100a00 */
[----:B------:R1:W-:Y:S01]  /*a6790*/  STL.64 [R1+0x788], R22 ;  /* 0x0007881601007387 */ /* 0x0003e20000100a00 */
[----:B---3--:R-:W-:-:S15]  /*a67a0*/  HMMA.16816.F32.BF16 R16, R12, R24, R16 ;  /* 0x000000180c10723c */ /* 0x008fde0000041810 */
[----:B------:R-:W-:-:S08]  /*a67b0*/  NOP ;  /* 0x0000000000007918 */ /* 0x000fd00000000000 */
[----:B------:R-:W-:Y:S04]  /*a67c0*/  STL.64 [R1+0x770], R16 ;  /* 0x0007701001007387 */ /* 0x000fe80000100a00 */
[----:B0-----:R-:W3:Y:S04]  /*a67d0*/  LDL.LU R20, [R1+0x600] ;  /* 0x0006000001147983 */ /* 0x001ee80000300800 */
[----:B------:R-:W3:Y:S04]  /*a67e0*/  LDL.LU R21, [R1+0x604] ;  /* 0x0006040001157983 */ /* 0x000ee80000300800 */
[----:B-1----:R-:W4:Y:S04]  /*a67f0*/  LDL.LU R22, [R1+0x608] ;  /* 0x0006080001167983 */ /* 0x002f280000300800 */
[----:B------:R-:W4:Y:S01]  /*a6800*/  LDL.LU R23, [R1+0x60c] ;  /* 0x00060c0001177983 */ /* 0x000f220000300800 */
[----:B------:R-:W-:-:S02]  /*a6810*/  IMAD.MOV.U32 R24, RZ, RZ, R3 ;  /* 0x000000ffff187224 */ /* 0x000fc400078e0003 */
[----:B--2---:R-:W-:Y:S01]  /*a6820*/  IMAD.MOV.U32 R25, RZ, RZ, R10 ;  /* 0x000000ffff197224 */ /* 0x004fe200078e000a */
[----:B----4-:R-:W-:Y:S04]  /*a6830*/  STL.64 [R1+0x5f78], R22 ;  /* 0x005f781601007387 */ /* 0x010fe80000100a00 */
[----:B---3--:R0:W-:Y:S04]  /*a6840*/  STL.64 [R1+0x5f70], R20 ;  /* 0x005f701401007387 */ /* 0x0081e80000100a00 */
[----:B------:R-:W2:Y:S04]  /*a6850*/  LDL.LU R3, [R1+0x61d0] ;  /* 0x0061d00001037983 */ /* 0x000ea80000300800 */
[----:B------:R-:W-:Y:S04]  /*a6860*/  STL.64 [R1+0x5f80], R24 ;  /* 0x005f801801007387 */ /* 0x000fe80000100a00 */
[----:B------:R-:W3:Y:S04]  /*a6870*/  LDL.LU R8, [R1+0x610] ;  /* 0x0006100001087983 */ /* 0x000ee80000300800 */
[----:B------:R-:W3:Y:S04]  /*a6880*/  LDL.LU R9, [R1+0x614] ;  /* 0x0006140001097983 */ /* 0x000ee80000300800 */
[----:B------:R-:W4:Y:S04]  /*a6890*/  LDL.LU R10, [R1+0x618] ;  /* 0x00061800010a7983 */ /* 0x000f280000300800 */
[----:B------:R-:W4:Y:S01]  /*a68a0*/  LDL.LU R11, [R1+0x61c] ;  /* 0x00061c00010b7983 */ /* 0x000f220000300800 */
[----:B0-----:R-:W-:-:S02]  /*a68b0*/  IMAD.MOV.U32 R20, RZ, RZ, R29 ;  /* 0x000000ffff147224 */ /* 0x001fc400078e001d */
[----:B------:R-:W-:Y:S01]  /*a68c0*/  IMAD.MOV.U32 R21, RZ, RZ, R28 ;  /* 0x000000ffff157224 */ /* 0x000fe200078e001c */
[----:B----4-:R-:W-:Y:S04]  /*a68d0*/  STL.64 [R1+0x5f90], R10 ;  /* 0x005f900a01007387 */ /* 0x010fe80000100a00 */
[----:B---3--:R0:W-:Y:S04]  /*a68e0*/  STL.64 [R1+0x5f88], R8 ;  /* 0x005f880801007387 */ /* 0x0081e80000100a00 */
[----:B------:R-:W3:Y:S04]  /*a68f0*/  LDL.LU R29, [R1+0x61cc] ;  /* 0x0061cc00011d7983 */ /* 0x000ee80000300800 */
[----:B------:R-:W4:Y:S04]  /*a6900*/  LDL.LU R28, [R1+0x61c8] ;  /* 0x0061c800011c7983 */ /* 0x000f280000300800 */
[----:B------:R1:W-:Y:S04]  /*a6910*/  STL.64 [R1+0x5f98], R20 ;  /* 0x005f981401007387 */ /* 0x0003e80000100a00 */
[----:B0-----:R-:W3:Y:S01]  /*a6920*/  LDL R8, [R1+0x20] ;  /* 0x0000200001087983 */ /* 0x001ee20000100800 */
[----:B--2---:R-:W-:-:S03]  /*a6930*/  IMAD.MOV.U32 R9, RZ, RZ, R3 ;  /* 0x000000ffff097224 */ /* 0x004fc600078e0003 */
[----:B------:R-:W2:Y:S04]  /*a6940*/  LDL.LU R3, [R1+0x61c4] ;  /* 0x0061c40001037983 */ /* 0x000ea80000300800 */
[----:B---3--:R4:W-:Y:S04]  /*a6950*/  STL.64 [R1+0x5fa0], R8 ;  /* 0x005fa00801007387 */ /* 0x0089e80000100a00 */
[----:B-1----:R-:W3:Y:S04]  /*a6960*/  LDL.LU R20, [R1+0x630] ;  /* 0x0006300001147983 */ /* 0x002ee80000300800 */
[----:B------:R-:W3:Y:S04]  /*a6970*/  LDL.LU R21, [R1+0x634] ;  /* 0x0006340001157983 */ /* 0x000ee80000300800 */
[----:B------:R-:W2:Y:S04]  /*a6980*/  LDL.LU R22, [R1+0x638] ;  /* 0x0006380001167983 */ /* 0x000ea80000300800 */
[----:B------:R-:W2:Y:S01]  /*a6990*/  LDL.LU R23, [R1+0x63c] ;  /* 0x00063c0001177983 */ /* 0x000ea20000300800 */
[----:B----4-:R-:W-:-:S02]  /*a69a0*/  IMAD.MOV.U32 R8, RZ, RZ, R28 ;  /* 0x000000ffff087224 */ /* 0x010fc400078e001c */
        /* <DEDUP_REMOVED lines=10> */
[----:B-1----:R-:W-:-:S03]  /*a6a50*/  IMAD.MOV.U32 R9, RZ, RZ, R3 ;  /* 0x000000ffff097224 */ /* 0x002fc600078e0003 */
[----:B--2---:R-:W-:Y:S04]  /*a6a60*/  STL.64 [R1+0x5fc8], R22 ;  /* 0x005fc81601007387 */ /* 0x004fe80000100a00 */
[----:B----4-:R0:W-:Y:S04]  /*a6a70*/  STL.64 [R1+0x5fc0], R20 ;  /* 0x005fc01401007387 */ /* 0x0101e80000100a00 */
[----:B------:R-:W2:Y:S04]  /*a6a80*/  LDL R8, [R1+0x40] ;  /* 0x0000400001087983 */ /* 0x000ea80000100800 */
[----:B------:R-:W4:Y:S04]  /*a6a90*/  LDL.LU R3, [R1+0x61b8] ;  /* 0x0061b80001037983 */ /* 0x000f280000300800 */
[----:B--2---:R3:W-:Y:S04]  /*a6aa0*/  STL.64 [R1+0x5fd0], R8 ;  /* 0x005fd00801007387 */ /* 0x0047e80000100a00 */
        /* <DEDUP_REMOVED lines=10> */
[----:B------:R0:W-:Y:S04]  /*a6b50*/  STL.64 [R1+0x5fe8], R8 ;  /* 0x005fe80801007387 */ /* 0x0001e80000100a00 */
[----:B0-----:R-:W4:Y:S01]  /*a6b60*/  LDL R8, [R1+0x60] ;  /* 0x0000600001087983 */ /* 0x001f220000100800 */
[----:B------:R-:W-:-:S03]  /*a6b70*/  IMAD.MOV.U32 R9, RZ, RZ, R3 ;  /* 0x000000ffff097224 */ /* 0x000fc600078e0003 */
[----:B------:R-:W2:Y:S04]  /*a6b80*/  LDL.LU R3, [R1+0x61ac] ;  /* 0x0061ac0001037983 */ /* 0x000ea80000300800 */
[----:B----4-:R3:W-:Y:S04]  /*a6b90*/  STL.64 [R1+0x6000], R8 ;  /* 0x0060000801007387 */ /* 0x0107e80000100a00 */
[----:B------:R-:W4:Y:S04]  /*a6ba0*/  LDL.LU R20, [R1+0x660] ;  /* 0x0006600001147983 */ /* 0x000f280000300800 */
[----:B------:R-:W4:Y:S04]  /*a6bb0*/  LDL.LU R21, [R1+0x664] ;  /* 0x0006640001157983 */ /* 0x000f280000300800 */
[----:B------:R-:W4:Y:S04]  /*a6bc0*/  LDL.LU R22, [R1+0x668] ;  /* 0x0006680001167983 */ /* 0x000f280000300800 */
[----:B------:R-:W4:Y:S01]  /*a6bd0*/  LDL.LU R23, [R1+0x66c] ;  /* 0x00066c0001177983 */ /* 0x000f220000300800 */
[----:B---3--:R-:W-:-:S02]  /*a6be0*/  IMAD.MOV.U32 R8, RZ, RZ, R28 ;  /* 0x000000ffff087224 */ /* 0x008fc400078e001c */
[----:B--2---:R-:W-:Y:S01]  /*a6bf0*/  IMAD.MOV.U32 R9, RZ, RZ, R29 ;  /* 0x000000ffff097224 */ /* 0x004fe200078e001d */
        /* <DEDUP_REMOVED lines=8> */
[----:B------:R-:W2:Y:S04]  /*a6c80*/  LDL.LU R23, [R1+0x67c] ;  /* 0x00067c0001177983 */ /* 0x000ea80000300800 */
[----:B------:R-:W3:Y:S01]  /*a6c90*/  LDL R8, [R1+0x80] ;  /* 0x0000800001087983 */ /* 0x000ee20000100800 */
[----:B------:R-:W-:-:S03]  /*a6ca0*/  MOV R9, R3 ;  /* 0x0000000300097202 */ /* 0x000fc60000000f00 */
[----:B------:R-:W4:Y:S04]  /*a6cb0*/  LDL.LU R3, [R1+0x61a0] ;  /* 0x0061a00001037983 */ /* 0x000f280000300800 */
[----:B---3--:R-:W-:Y:S04]  /*a6cc0*/  STL.64 [R1+0x6030], R8 ;  /* 0x0060300801007387 */ /* 0x008fe80000100a00 */
[----:B--2---:R-:W-:Y:S04]  /*a6cd0*/  STL.64 [R1+0x6010], R22 ;  /* 0x0060101601007387 */ /* 0x004fe80000100a00 */
[----:B----4-:R0:W-:Y:S04]  /*a6ce0*/  STL.64 [R1+0x6008], R20 ;  /* 0x0060081401007387 */ /* 0x0101e80000100a00 */
        /* <DEDUP_REMOVED lines=30> */
[----:B0-----:R-:W2:Y:S01]  /*a6ed0*/  LDL R8, [R1+0xc0] ;  /* 0x0000c00001087983 */ /* 0x001ea20000100800 */
[----:B------:R-:W-:-:S03]  /*a6ee0*/  IMAD.MOV.U32 R9, RZ, RZ, R3 ;  /* 0x000000ffff097224 */ /* 0x000fc600078e0003 */
[----:B------:R-:W4:Y:S04]  /*a6ef0*/  LDL.LU R3, [R1+0x6188] ;  /* 0x0061880001037983 */ /* 0x000f280000300800 */
        /* <DEDUP_REMOVED lines=21> */
[----:B----4-:R-:W-:Y:S04]  /*a7050*/  STL.64 [R1+0x60c0], R8 ;  /* 0x0060c00801007387 */ /* 0x010fe80000100a00 */
        /* <DEDUP_REMOVED lines=30> */
[----:B0-----:R-:W2:Y:S04]  /*a7240*/  LDL R8, [R1+0x120] ;  /* 0x0001200001087983 */ /* 0x001ea80000100800 */
[----:B------:R-:W2:Y:S04]  /*a7250*/  LDL R9, [R1+0x124] ;  /* 0x0001240001097983 */ /* 0x000ea80000100800 */
[----:B--2---:R4:W-:Y:S04]  /*a7260*/  STL.64 [R1+0x6120], R8 ;  /* 0x0061200801007387 */ /* 0x0049e80000100a00 */
[----:B---3--:R-:W-:Y:S04]  /*a7270*/  STL.64 [R1+0x60d0], R22 ;  /* 0x0060d01601007387 */ /* 0x008fe80000100a00 */
[----:B------:R0:W-:Y:S01]  /*a7280*/  STL.64 [R1+0x60c8], R20 ;  /* 0x0060c81401007387 */ /* 0x0001e20000100a00 */
[----:B----4-:R-:W-:-:S02]  /*a7290*/  IMAD.MOV.U32 R8, RZ, RZ, R3 ;  /* 0x000000ffff087224 */ /* 0x010fc400078e0003 */
[----:B------:R-:W-:Y:S01]  /*a72a0*/  IMAD.MOV.U32 R9, RZ, RZ, R28 ;  /* 0x000000ffff097224 */ /* 0x000fe200078e001c */
[----:B0-----:R-:W2:Y:S04]  /*a72b0*/  LDL.LU R20, [R1+0x700] ;  /* 0x0007000001147983 */ /* 0x001ea80000300800 */
        /* <DEDUP_REMOVED lines=49> */
[----:B------:R-:W3:Y:S01]  /*a75d0*/  LDL.LU R26, [R1+0x628] ;  /* 0x00062800011a7983 */ /* 0x000ee20000300800 */
[----:B------:R-:W-:-:S03]  /*a75e0*/  IMAD.MOV.U32 R7, RZ, RZ, R19 ;  /* 0x000000ffff077224 */ /* 0x000fc600078e0013 */
[----:B------:R-:W3:Y:S01]  /*a75f0*/  LDL.LU R27, [R1+0x62c] ;  /* 0x00062c00011b7983 */ /* 0x000ee20000300800 */
[----:B------:R-:W-:-:S03]  /*a7600*/  IMAD.MOV.U32 R6, RZ, RZ, R18 ;  /* 0x000000ffff067224 */ /* 0x000fc600078e0012 */
[----:B------:R-:W4:Y:S04]  /*a7610*/  LDL.LU R16, [R1+0x5f0] ;  /* 0x0005f00001107983 */ /* 0x000f280000300800 */
[----:B------:R-:W4:Y:S04]  /*a7620*/  LDL.LU R17, [R1+0x5f4] ;  /* 0x0005f40001117983 */ /* 0x000f280000300800 */
[----:B------:R-:W4:Y:S04]  /*a7630*/  LDL.LU R18, [R1+0x5f8] ;  /* 0x0005f80001127983 */ /* 0x000f280000300800 */
[----:B------:R-:W4:Y:S04]  /*a7640*/  LDL.LU R19, [R1+0x5fc] ;  /* 0x0005fc0001137983 */ /* 0x000f280000300800 */
        /* <DEDUP_REMOVED lines=14> */
[----:B0-----:R-:W2:Y:S01]  /*a7730*/  LDL.LU.64 R8, [R1+0x6138] ;  /* 0x0061380001087983 */ /* 0x001ea20000300a00 */
[----:B------:R-:W-:Y:S02]  /*a7740*/  IMAD.MOV.U32 R7, RZ, RZ, R10 ;  /* 0x000000ffff077224 */ /* 0x000fe400078e000a */
[----:B------:R-:W-:-:S03]  /*a7750*/  IMAD.MOV.U32 R6, RZ, RZ, R11 ;  /* 0x000000ffff067224 */ /* 0x000fc600078e000b */
        /* <DEDUP_REMOVED lines=136> */
[----:B------:R-:W2:Y:S04]  /*a7fe0*/  LDL.LU R11, [R1+0x5f68] ;  /* 0x005f6800010b7983 */ /* 0x000ea80000300800 */
[----:B------:R-:W4:-:S15]  /*a7ff0*/  LDL.LU.64 R8, [R1+0x5f60] ;  /* 0x005f600001087983 */ /* 0x000f1e0000300a00 */
[----:B------:R-:W-:-:S01]  /*a8000*/  NOP ;  /* 0x0000000000007918 */ /* 0x000fc20000000000 */
[----:B------:R-:W-:Y:S04]  /*a8010*/  STL.64 [R1+0x610], R24 ;  /* 0x0006101801007387 */ /* 0x000fe80000100a00 */
[----:B------:R0:W-:Y:S04]  /*a8020*/  STL.64 [R1+0x618], R26 ;  /* 0x0006181a01007387 */ /* 0x0001e80000100a00 */
[----:B0-----:R-:W2:Y:S04]  /*a8030*/  LDL.LU.64 R26, [R1+0x5f58] ;  /* 0x005f5800011a7983 */ /* 0x001ea80000300a00 */
[----:B------:R-:W3:Y:S01]  /*a8040*/  LDL.LU.64 R24, [R1+0x5f50] ;  /* 0x005f500001187983 */ /* 0x000ee20000300a00 */
[C---:B----4-:R-:W-:Y:S06]  /*a8050*/  HMMA.16816.F32.BF16 R16, R12.reuse, R8, R16 ;  /* 0x000000080c10723c */ /* 0x050fec0000041810 */
[----:B---3--:R-:W-:Y:S01]  /*a8060*/  HMMA.16816.F32.BF16 R20, R12, R24, R20 ;  /* 0x000000180c14723c */ /* 0x008fe20000041814 */
[----:B--2---:R-:W-:Y:S05]  /*a8070*/  STL.64 [R1+0x5d68], R26 ;  /* 0x005d681a01007387 */ /* 0x004fea0000100a00 */
[----:B------:R-:W-:-:S15]  /*a8080*/  STL.64 [R1+0x5d60], R24 ;  /* 0x005d601801007387 */ /* 0x000fde0000100a00 */
[----:B------:R-:W-:-:S02]  /*a8090*/  NOP ;  /* 0x0000000000007918 */ /* 0x000fc40000000000 */
[----:B------:R0:W-:Y:S04]  /*a80a0*/  STL.64 [R1+0x600], R20 ;  /* 0x0006001401007387 */ /* 0x0001e80000100a00 */
[----:B------:R1:W-:Y:S04]  /*a80b0*/  STL.64 [R1+0x608], R22 ;  /* 0x0006081601007387 */ /* 0x0003e80000100a00 */
[----:B0-----:R-:W2:Y:S04]  /*a80c0*/  LDL.LU R20, [R1+0x5e0] ;  /* 0x0005e00001147983 */ /* 0x001ea80000300800 */
[----:B------:R-:W-:Y:S04]  /*a80d0*/  STL.64 [R1+0x5f0], R16 ;  /* 0x0005f01001007387 */ /* 0x000fe80000100a00 */
[----:B------:R-:W-:Y:S04]  /*a80e0*/  STL.64 [R1+0x5f8], R18 ;  /* 0x0005f81201007387 */ /* 0x000fe80000100a00 */
[----:B------:R-:W2:Y:S04]  /*a80f0*/  LDL.LU R21, [R1+0x5e4] ;  /* 0x0005e40001157983 */ /* 0x000ea80000300800 */
[----:B-1----:R-:W3:Y:S04]  /*a8100*/  LDL.LU R22, [R1+0x5e8] ;  /* 0x0005e80001167983 */ /* 0x002ee80000300800 */
[----:B------:R-:W3:Y:S04]  /*a8110*/  LDL.LU R23, [R1+0x5ec] ;  /* 0x0005ec0001177983 */ /* 0x000ee80000300800 */
[----:B---3--:R-:W-:Y:S04]  /*a8120*/  STL.64 [R1+0x5f38], R22 ;  /* 0x005f381601007387 */ /* 0x008fe80000100a00 */
[----:B--2---:R0:W-:Y:S02]  /*a8130*/  STL.64 [R1+0x5f30], R20 ;  /* 0x005f301401007387 */ /* 0x0041e40000100a00 */
[----:B0-----:R-:W-:-:S02]  /*a8140*/  IMAD.MOV.U32 R20, RZ, RZ, R2 ;  /* 0x000000ffff147224 */ /* 0x001fc400078e0002 */
[----:B------:R-:W-:-:S05]  /*a8150*/  IMAD.MOV.U32 R21, RZ, RZ, R0 ;  /* 0x000000ffff157224 */ /* 0x000fca00078e0000 */
[----:B------:R0:W-:Y:S04]  /*a8160*/  STL.64 [R1+0x5f48], R20 ;  /* 0x005f481401007387 */ /* 0x0001e80000100a00 */
[----:B0-----:R-:W2:Y:S04]  /*a8170*/  LDL.LU R20, [R1+0x9b0] ;  /* 0x0009b00001147983 */ /* 0x001ea80000300800 */
[----:B------:R-:W2:Y:S04]  /*a8180*/  LDL.LU R21, [R1+0x9b4] ;  /* 0x0009b40001157983 */ /* 0x000ea80000300800 */
[----:B------:R-:W2:Y:S04]  /*a8190*/  LDL.LU R22, [R1+0x9b8] ;  /* 0x0009b80001167983 */ /* 0x000ea80000300800 */
[----:B------:R-:W2:Y:S04]  /*a81a0*/  LDL.LU R23, [R1+0x9bc] ;  /* 0x0009bc0001177983 */ /* 0x000ea80000300800 */
        /* <DEDUP_REMOVED lines=8> */
[----:B0-----:R-:W3:Y:S04]  /*a8230*/  LDL.LU.64 R8, [R1+0x180] ;  /* 0x0001800001087983 */ /* 0x001ee80000300a00 */
[----:B---3--:R0:W-:Y:S04]  /*a8240*/  STL.64 [R1+0x5f08], R8 ;  /* 0x005f080801007387 */ /* 0x0081e80000100a00 */
        /* <DEDUP_REMOVED lines=10> */
[----:B------:R-:W3:Y:S04]  /*a82f0*/  LDL.LU R10, [R1+0x9a8] ;  /* 0x0009a800010a7983 */ /* 0x000ee80000300800 */
[----:B------:R-:W3:Y:S04]  /*a8300*/  LDL.LU R11, [R1+0x9ac] ;  /* 0x0009ac00010b7983 */ /* 0x000ee80000300800 */
[----:B------:R-:W4:Y:S01]  /*a8310*/  LDL.LU.64 R24, [R1+0x150] ;  /* 0x0001500001187983 */ /* 0x000f220000300a00 */
[----:B------:R-:W0:Y:S02]  /*a8320*/  S2R R0, SR_TID.X ;  /* 0x0000000000007919 */ /* 0x000e240000002100 */
[----:B0-----:R-:W-:-:S05]  /*a8330*/  LOP3.LUT R28, R0, 0x7, RZ, 0xc0, !PT ;  /* 0x00000007001c7812 */ /* 0x001fca00078ec0ff */
[----:B------:R-:W-:Y:S02]  /*a8340*/  IMAD R2, R28, 0x90, RZ ;  /* 0x000000901c027824 */ /* 0x000fe400078e02ff */
[C---:B------:R-:W-:Y:S02]  /*a8350*/  IMAD.SHL.U32 R28, R0.reuse, 0x40, RZ ;  /* 0x00000040001c7824 */ /* 0x040fe400078e00ff */
[----:B------:R-:W-:-:S05]  /*a8360*/  IMAD.SHL.U32 R0, R0, 0x2, RZ ;  /* 0x0000000200007824 */ /* 0x000fca00078e00ff */
[----:B------:R-:W-:Y:S01]  /*a8370*/  LOP3.LUT R0, R2, 0x10, R0, 0x78, !PT ;  /* 0x0000001002007812 */ /* 0x000fe200078e7800 */
[----:B----4-:R0:W-:Y:S04]  /*a8380*/  STL.64 [R1+0x5ed8], R24 ;  /* 0x005ed81801007387 */ /* 0x0101e80000100a00 */
[----:B0-----:R-:W4:Y:S01]  /*a8390*/  LDL.LU.64 R24, [R1+0x170] ;  /* 0x0001700001187983 */ /* 0x001f220000300a00 */
[----:B------:R-:W-:-:S04]  /*a83a0*/  LOP3.LUT R0, R0, 0x400, R28, 0xf8, !PT ;  /* 0x0000040000007812 */ /* 0x000fc800078ef81c */
[----:B------:R-:W-:-:S05]  /*a83b0*/  LOP3.LUT R0, R0, 0x60, RZ, 0x3c, !PT ;  /* 0x0000006000007812 */ /* 0x000fca00078e3cff */
[----:B------:R-:W0:Y:S01]  /*a83c0*/  LDSM.16.MT88.4 R16, [R0+UR4+0x22000] ;  /* 0x022000040010783b */ /* 0x000e220008004200 */
[C---:B--2---:R-:W-:Y:S03]  /*a83d0*/  HMMA.16816.F32.BF16 R20, R12.reuse, R4, R20 ;  /* 0x000000040c14723c */ /* 0x044fe60000041814 */
[----:B----4-:R1:W-:Y:S04]  /*a83e0*/  STL.64 [R1+0x5f00], R24 ;  /* 0x005f001801007387 */ /* 0x0103e80000100a00 */
[----:B-1----:R-:W2:Y:S04]  /*a83f0*/  LDL.LU R24, [R1+0x5b0] ;  /* 0x0005b00001187983 */ /* 0x002ea80000300800 */
[----:B------:R-:W2:Y:S04]  /*a8400*/  LDL.LU R25, [R1+0x5b4] ;  /* 0x0005b40001197983 */ /* 0x000ea80000300800 */
[----:B------:R-:W2:Y:S04]  /*a8410*/  LDL.LU R26, [R1+0x5b8] ;  /* 0x0005b800011a7983 */ /* 0x000ea80000300800 */
[----:B------:R-:W2:Y:S04]  /*a8420*/  LDL.LU R27, [R1+0x5bc] ;  /* 0x0005bc00011b7983 */ /* 0x000ea80000300800 */
[----:B0-----:R-:W-:Y:S04]  /*a8430*/  STL.64 [R1+0x5d18], R18 ;  /* 0x005d181201007387 */ /* 0x001fe80000100a00 */
[----:B------:R0:W-:Y:S04]  /*a8440*/  STL.64 [R1+0x5d10], R16 ;  /* 0x005d101001007387 */ /* 0x0001e80000100a00 */
[----:B0-----:R-:W4:Y:S04]  /*a8450*/  LDL.LU.64 R16, [R1+0x1f0] ;  /* 0x0001f00001107983 */ /* 0x001f280000300a00 */
[----:B------:R0:W-:Y:S04]  /*a8460*/  STL.64 [R1+0x9b0], R20 ;  /* 0x0009b01401007387 */ /* 0x0001e80000100a00 */
        /* <DEDUP_REMOVED lines=8> */
[----:B------:R-:W4:Y:S02]  /*a84f0*/  LDL.LU.64 R20, [R1+0x5f30] ;  /* 0x005f300001147983 */ /* 0x000f240000300a00 */
[----:B----4-:R-:W-:Y:S02]  /*a8500*/  HMMA.16816.F32.BF16 R12, R12, R16, R20 ;  /* 0x000000100c0c723c */ /* 0x010fe40000041814 */
[----:B------:R-:W3:Y:S04]  /*a8510*/  LDL.LU.64 R22, [R1+0x5f28] ;  /* 0x005f280001167983 */ /* 0x000ee80000300a00 */
[----:B------:R-:W3:-:S15]  /*a8520*/  LDL.LU.64 R20, [R1+0x5f20] ;  /* 0x005f200001147983 */ /* 0x000ede0000300a00 */
[----:B------:R-:W-:-:S02]  /*a8530*/  NOP ;  /* 0x0000000000007918 */ /* 0x000fc40000000000 */
[----:B------:R0:W-:Y:S04]  /*a8540*/  STL.64 [R1+0x5e0], R12 ;  /* 0x0005e00c01007387 */ /* 0x0001e80000100a00 */
[----:B------:R-:W-:Y:S04]  /*a8550*/  STL.64 [R1+0x5e8], R14 ;  /* 0x0005e80e01007387 */ /* 0x000fe80000100a00 */
[----:B0-----:R-:W4:Y:S04]  /*a8560*/  LDL.64 R12, [R1+0x190] ;  /* 0x00019000010c7983 */ /* 0x001f280000100a00 */
[----:B------:R0:W-:Y:S04]  /*a8570*/  STL.64 [R1+0x5d28], R16 ;  /* 0x005d281001007387 */ /* 0x0001e80000100a00 */
[----:B0-----:R-:W3:Y:S04]  /*a8580*/  LDL.LU R16, [R1+0x5d0] ;  /* 0x0005d00001107983 */ /* 0x001ee80000300800 */
[----:B------:R-:W3:Y:S04]  /*a8590*/  LDL.LU R17, [R1+0x5d4] ;  /* 0x0005d40001117983 */ /* 0x000ee80000300800 */
[----:B------:R-:W3:Y:S04]  /*a85a0*/  LDL.LU R18, [R1+0x5d8] ;  /* 0x0005d80001127983 */ /* 0x000ee80000300800 */
[----:B------:R-:W3:Y:S02]  /*a85b0*/  LDL.LU R19, [R1+0x5dc] ;  /* 0x0005dc0001137983 */ /* 0x000ee40000300800 */
[----:B---3--:R-:W-:-:S15]  /*a85c0*/  HMMA.16816.F32.BF16 R16, R20, R8, R16 ;  /* 0x000000081410723c */ /* 0x008fde0000041810 */
[----:B------:R-:W-:-:S08]  /*a85d0*/  NOP ;  /* 0x0000000000007918 */ /* 0x000fd00000000000 */
[----:B------:R-:W-:Y:S04]  /*a85e0*/  STL.64 [R1+0x5d0], R16 ;  /* 0x0005d01001007387 */ /* 0x000fe80000100a00 */
[----:B------:R0:W-:Y:S04]  /*a85f0*/  STL.64 [R1+0x5d8], R18 ;  /* 0x0005d81201007387 */ /* 0x0001e80000100a00 */
[----:B------:R-:W4:Y:S01]  /*a8600*/  LDL.LU.64 R10, [R1+0x5f18] ;  /* 0x005f1800010a7983 */ /* 0x000f220000300a00 */
[----:B0-----:R-:W-:Y:S02]  /*a8610*/  IMAD.MOV.U32 R19, RZ, RZ, R8 ;  /* 0x000000ffff137224 */ /* 0x001fe400078e0008 */
[----:B------:R-:W-:-:S02]  /*a8620*/  IMAD.MOV.U32 R18, RZ, RZ, R9 ;  /* 0x000000ffff127224 */ /* 0x000fc400078e0009 */
[----:B------:R-:W4:Y:S04]  /*a8630*/  LDL.LU.64 R8, [R1+0x5f10] ;  /* 0x005f100001087983 */ /* 0x000f280000300a00 */
[----:B------:R0:W-:Y:S04]  /*a8640*/  STL.64 [R1+0x5d70], R18 ;  /* 0x005d701201007387 */ /* 0x0001e80000100a00 */
[----:B------:R-:W3:Y:S04]  /*a8650*/  LDL.LU R16, [R1+0x580] ;  /* 0x0005800001107983 */ /* 0x000ee80000300800 */
[----:B------:R-:W3:Y:S04]  /*a8660*/  LDL.LU R17, [R1+0x584] ;  /* 0x0005840001117983 */ /* 0x000ee80000300800 */
[----:B0-----:R-:W3:Y:S04]  /*a8670*/  LDL.LU R18, [R1+0x588] ;  /* 0x0005880001127983 */ /* 0x001ee80000300800 */
[----:B------:R-:W3:Y:S01]  /*a8680*/  LDL.LU R19, [R1+0x58c] ;  /* 0x00058c0001137983 */ /* 0x000ee20000300800 */
[----:B----4-:R-:W-:-:S15]  /*a8690*/  HMMA.16816.F32.BF16 R8, R20, R12, R8 ;  /* 0x0000000c1408723c */ /* 0x010fde0000041808 */
[----:B------:R-:W-:-:S08]  /*a86a0*/  NOP ;  /* 0x0000000000007918 */ /* 0x000fd00000000000 */
[----:B------:R0:W-:Y:S04]  /*a86b0*/  STL.64 [R1+0x5c0], R8 ;  /* 0x0005c00801007387 */ /* 0x0001e80000100a00 */
[----:B------:R-:W-:Y:S04]  /*a86c0*/  STL.64 [R1+0x5c8], R10 ;  /* 0x0005c80a01007387 */ /* 0x000fe80000100a00 */
[----:B0-----:R-:W2:Y:S01]  /*a86d0*/  LDL.LU.64 R8, [R1+0x5f08] ;  /* 0x005f080001087983 */ /* 0x001ea20000300a00 */
[----:B------:R-:W-:-:S05]  /*a86e0*/  IMAD.MOV.U32 R14, RZ, RZ, R13 ;  /* 0x000000ffff0e7224 */ /* 0x000fca00078e000d */
[----:B------:R-:W-:Y:S04]  /*a86f0*/  STL [R1+0x5d30], R14 ;  /* 0x005d300e01007387 */ /* 0x000fe80000100800 */
[----:B------:R-:W4:Y:S01]  /*a8700*/  LDL.LU.64 R12, [R1+0x160] ;  /* 0x00016000010c7983 */ /* 0x000f220000300a00 */
        /* <DEDUP_REMOVED lines=8> */
[----:B------:R-:W-:Y:S04]  /*a8790*/  STL.64 [R1+0x5d50], R6 ;  /* 0x005d500601007387 */ /* 0x000fe80000100a00 */
[----:B------:R0:W-:Y:S04]  /*a87a0*/  STL.64 [R1+0x5d48], R4 ;  /* 0x005d480401007387 */ /* 0x0001e80000100a00 */
[----:B0-----:R-:W4:Y:S04]  /*a87b0*/  LDL.LU R4, [R1+0x590] ;  /* 0x0005900001047983 */ /* 0x001f280000300800 */
[----:B------:R-:W4:Y:S04]  /*a87c0*/  LDL.LU R5, [R1+0x594] ;  /* 0x0005940001057983 */ /* 0x000f280000300800 */
[----:B------:R-:W4:Y:S04]  /*a87d0*/  LDL.LU R6, [R1+0x598] ;  /* 0x0005980001067983 */ /* 0x000f280000300800 */
[----:B------:R-:W4:Y:S01]  /*a87e0*/  LDL.LU R7, [R1+0x59c] ;  /* 0x00059c0001077983 */ /* 0x000f220000300800 */
[----:B--2---:R-:W-:Y:S06]  /*a87f0*/  HMMA.16816.F32.BF16 R8, R20, R24, R8 ;  /* 0x000000181408723c */ /* 0x004fec0000041808 */
[----:B------:R-:W-:-:S15]  /*a8800*/  IMAD.MOV.U32 R28, RZ, RZ, R25 ;  /* 0x000000ffff1c7224 */ /* 0x000fde00078e0019 */
[----:B------:R-:W-:-:S02]  /*a8810*/  NOP ;  /* 0x0000000000007918 */ /* 0x000fc40000000000 */
[----:B------:R-:W-:Y:S04]  /*a8820*/  STL.64 [R1+0x5a0], R8 ;  /* 0x0005a00801007387 */ /* 0x000fe80000100a00 */
[----:B------:R0:W-:Y:S04]  /*a8830*/  STL.64 [R1+0x5a8], R10 ;  /* 0x0005a80a01007387 */ /* 0x0001e80000100a00 */
[----:B0-----:R-:W2:Y:S04]  /*a8840*/  LDL.LU R11, [R1+0x5ee8] ;  /* 0x005ee800010b7983 */ /* 0x001ea80000300800 */
[----:B------:R-:W3:Y:S01]  /*a8850*/  LDL.LU.64 R8, [R1+0x5ee0] ;  /* 0x005ee00001087983 */ /* 0x000ee20000300a00 */
[----:B------:R-:W-:-:S03]  /*a8860*/  IMAD.MOV.U32 R10, RZ, RZ, R24 ;  /* 0x000000ffff0a7224 */ /* 0x000fc600078e0018 */
[----:B------:R-:W3:Y:S01]  /*a8870*/  LDL.LU.64 R24, [R1+0x5ed8] ;  /* 0x005ed80001187983 */ /* 0x000ee20000300a00 */
[C---:B----4-:R-:W-:Y:S06]  /*a8880*/  HMMA.16816.F32.BF16 R4, R20.reuse, R12, R4 ;  /* 0x0000000c1404723c */ /* 0x050fec0000041804 */
[----:B------:R-:W-:Y:S02]  /*a8890*/  IMAD.MOV.U32 R0, RZ, RZ, R13 ;  /* 0x000000ffff007224 */ /* 0x000fe400078e000d */
[----:B------:R-:W-:Y:S01]  /*a88a0*/  IMAD.MOV.U32 R3, RZ, RZ, R12 ;  /* 0x000000ffff037224 */ /* 0x000fe200078e000c */
[----:B--2---:R-:W-:Y:S04]  /*a88b0*/  STL.64 [R1+0x5d80], R10 ;  /* 0x005d800a01007387 */ /* 0x004fe80000100a00 */
[----:B---3--:R-:W-:Y:S10]  /*a88c0*/  STL.64 [R1+0x5d78], R8 ;  /* 0x005d780801007387 */ /* 0x008ff40000100a00 */
[----:B------:R-:W-:Y:S04]  /*a88d0*/  STL.64 [R1+0x590], R4 ;  /* 0x0005900401007387 */ /* 0x000fe80000100a00 */
[----:B------:R0:W-:Y:S02]  /*a88e0*/  STL.64 [R1+0x598], R6 ;  /* 0x0005980601007387 */ /* 0x0001e40000100a00 */
[----:B0-----:R-:W-:Y:S02]  /*a88f0*/  HMMA.16816.F32.BF16 R4, R20, R24, R16 ;  /* 0x000000181404723c */ /* 0x001fe40000041810 */
[----:B------:R-:W-:Y:S04]  /*a8900*/  STL [R1+0x5c44], R0 ;  /* 0x005c440001007387 */ /* 0x000fe80000100800 */
[----:B------:R-:W-:-:S15]  /*a8910*/  STL [R1+0x5c40], R3 ;  /* 0x005c400301007387 */ /* 0x000fde0000100800 */
[----:B------:R-:W-:-:S02]  /*a8920*/  NOP ;  /* 0x0000000000007918 */ /* 0x000fc40000000000 */
        /* <DEDUP_REMOVED lines=164> */
[----:B------:R-:W-:-:S03]  /*a9370*/  MOV R3, R24 ;  /* 0x0000001800037202 */ /* 0x000fc60000000f00 */
        /* <DEDUP_REMOVED lines=55> */
[----:B------:R0:W-:Y:S04]  /*a96f0*/  STL [R1+0x5cac], R2 ;  /* 0x005cac0201007387 */ /* 0x0001e80000100800 */
[----:B------:R1:W-:Y:S01]  /*a9700*/  STL [R1+0x5ca8], R29 ;  /* 0x005ca81d01007387 */ /* 0x0003e20000100800 */
[----:B---3--:R-:W-:Y:S02]  /*a9710*/  IMAD.MOV.U32 R3, RZ, RZ, R13 ;  /* 0x000000ffff037224 */ /* 0x008fe400078e000d */
[----:B------:R-:W-:Y:S02]  /*a9720*/  IMAD.MOV.U32 R0, RZ, RZ, R12 ;  /* 0x000000ffff007224 */ /* 0x000fe400078e000c */
[----:B0-----:R-:W-:Y:S02]  /*a9730*/  IMAD.MOV.U32 R2, RZ, RZ, R24 ;  /* 0x000000ffff027224 */ /* 0x001fe400078e0018 */
[----:B-1----:R-:W-:Y:S01]  /*a9740*/  IMAD.MOV.U32 R29, RZ, RZ, R25 ;  /* 0x000000ffff1d7224 */ /* 0x002fe200078e0019 */
        /* <DEDUP_REMOVED lines=10> */
[----:B------:R-:W2:Y:S04]  /*a97f0*/  LDL.LU R24, [R1+0x430] ;  /* 0x0004300001187983 */ /* 0x000ea80000300800 */
[----:B------:R-:W2:Y:S04]  /*a9800*/  LDL.LU R25, [R1+0x434] ;  /* 0x0004340001197983 */ /* 0x000ea80000300800 */
[----:B------:R-:W3:Y:S04]  /*a9810*/  LDL.LU R26, [R1+0x438] ;  /* 0x00043800011a7983 */ /* 0x000ee80000300800 */
[----:B------:R-:W3:Y:S04]  /*a9820*/  LDL.LU R27, [R1+0x43c] ;  /* 0x00043c00011b7983 */ /* 0x000ee80000300800 */
[----:B---3--:R-:W-:Y:S04]  /*a9830*/  STL.64 [R1+0x5d90], R26 ;  /* 0x005d901a01007387 */ /* 0x008fe80000100a00 */
[----:B--2---:R0:W-:Y:S04]  /*a9840*/  STL.64 [R1+0x5d88], R24 ;  /* 0x005d881801007387 */ /* 0x0041e80000100a00 */
        /* <DEDUP_REMOVED lines=8> */
[----:B------:R-:W4:Y:S04]  /*a98d0*/  LDL.LU.64 R12, [R1+0x60] ;  /* 0x00006000010c7983 */ /* 0x000f280000300a00 */
[----:B0-----:R-:W2:Y:S04]  /*a98e0*/  LDL.LU.64 R24, [R1+0x40] ;  /* 0x0000400001187983 */ /* 0x001ea80000300a00 */
[----:B--2---:R0:W-:Y:S04]  /*a98f0*/  STL.64 [R1+0x5dd8], R24 ;  /* 0x005dd81801007387 */ /* 0x0041e80000100a00 */
[----:B0-----:R-:W2:Y:S04]  /*a9900*/  LDL.LU.64 R24, [R1+0x50] ;  /* 0x0000500001187983 */ /* 0x001ea80000300a00 */
[----:B--2---:R0:W-:Y:S04]  /*a9910*/  STL.64 [R1+0x5df0], R24 ;  /* 0x005df01801007387 */ /* 0x0041e80000100a00 */
[----:B0-----:R-:W4:Y:S04]  /*a9920*/  LDL.LU R24, [R1+0x490] ;  /* 0x0004900001187983 */ /* 0x001f280000300800 */
[----:B------:R-:W4:Y:S04]  /*a9930*/  LDL.LU R25, [R1+0x494] ;  /* 0x0004940001197983 */ /* 0x000f280000300800 */
[----:B------:R-:W4:Y:S04]  /*a9940*/  LDL.LU R26, [R1+0x498] ;  /* 0x00049800011a7983 */ /* 0x000f280000300800 */
[----:B------:R-:W4:Y:S04]  /*a9950*/  LDL.LU R27, [R1+0x49c] ;  /* 0x00049c00011b7983 */ /* 0x000f280000300800 */
        /* <DEDUP_REMOVED lines=25> */
[----:B------:R-:W3:Y:S04]  /*a9af0*/  LDL.LU.64 R16, [R1+0x10] ;  /* 0x0000100001107983 */ /* 0x000ee80000300a00 */
[----:B------:R-:W4:Y:S04]  /*a9b00*/  LDL.LU.64 R4, [R1] ;  /* 0x0000000001047983 */ /* 0x000f280000300a00 */
[----:B------:R-:W-:Y:S04]  /*a9b10*/  STL [R1+0x5cbc], R29 ;  /* 0x005cbc1d01007387 */ /* 0x000fe80000100800 */
[----:B------:R-:W-:Y:S04]  /*a9b20*/  STL [R1+0x5cb8], R2 ;  /* 0x005cb80201007387 */ /* 0x000fe80000100800 */
[----:B------:R0:W-:Y:S04]  /*a9b30*/  STL.64 [R1+0x490], R24 ;  /* 0x0004901801007387 */ /* 0x0001e80000100a00 */
[----:B------:R-:W-:Y:S04]  /*a9b40*/  STL.64 [R1+0x498], R26 ;  /* 0x0004981a01007387 */ /* 0x000fe80000100a00 */
[----:B0-----:R-:W2:Y:S01]  /*a9b50*/  LDL.LU.64 R24, [R1+0x5df0] ;  /* 0x005df00001187983 */ /* 0x001ea20000300a00 */
[----:B------:R-:W-:-:S02]  /*a9b60*/  IMAD.MOV.U32 R3, RZ, RZ, R12 ;  /* 0x000000ffff037224 */ /* 0x000fc400078e000c */
[----:B------:R-:W-:Y:S01]  /*a9b70*/  IMAD.MOV.U32 R0, RZ, RZ, R13 ;  /* 0x000000ffff007224 */ /* 0x000fe200078e000d */
[----:B------:R-:W4:Y:S04]  /*a9b80*/  LDL.LU R12, [R1+0x420] ;  /* 0x00042000010c7983 */ /* 0x000f280000300800 */
[----:B------:R-:W4:Y:S04]  /*a9b90*/  LDL.LU R13, [R1+0x424] ;  /* 0x00042400010d7983 */ /* 0x000f280000300800 */
[----:B------:R-:W4:Y:S04]  /*a9ba0*/  LDL.LU R14, [R1+0x428] ;  /* 0x00042800010e7983 */ /* 0x000f280000300800 */
[----:B------:R-:W4:Y:S04]  /*a9bb0*/  LDL.LU R15, [R1+0x42c] ;  /* 0x00042c00010f7983 */ /* 0x000f280000300800 */
        /* <DEDUP_REMOVED lines=40> */
[----:B------:R-:W4:Y:S04]  /*a9e40*/  LDL.LU.64 R24, [R1+0x5d88] ;  /* 0x005d880001187983 */ /* 0x000f280000300a00 */
        /* <DEDUP_REMOVED lines=9> */
[----:B------:R-:W4:Y:S04]  /*a9ee0*/  LDL.LU.64 R18, [R1+0x5d70] ;  /* 0x005d700001127983 */ /* 0x000f280000300a00 */
[----:B------:R-:W-:Y:S04]  /*a9ef0*/  STL.64 [R1+0x430], R24 ;  /* 0x0004301801007387 */ /* 0x000fe80000100a00 */
[----:B------:R0:W-:Y:S04]  /*a9f00*/  STL.64 [R1+0x438], R26 ;  /* 0x0004381a01007387 */ /* 0x0001e80000100a00 */
[----:B0-----:R-:W2:Y:S04]  /*a9f10*/  LDL.LU.64 R26, [R1+0x5d68] ;  /* 0x005d6800011a7983 */ /* 0x001ea80000300a00 */
[----:B------:R-:W3:Y:S01]  /*a9f20*/  LDL.LU.64 R24, [R1+0x5d60] ;  /* 0x005d600001187983 */ /* 0x000ee20000300a00 */
[----:B------:R-:W-:-:S02]  /*a9f30*/  IMAD.MOV.U32 R0, RZ, RZ, R4 ;  /* 0x000000ffff007224 */ /* 0x000fc400078e0004 */
[----:B------:R-:W-:Y:S01]  /*a9f40*/  IMAD.MOV.U32 R3, RZ, RZ, R5 ;  /* 0x000000ffff037224 */ /* 0x000fe200078e0005 */
[----:B------:R-:W4:Y:S04]  /*a9f50*/  LDL.LU R4, [R1+0x410] ;  /* 0x0004100001047983 */ /* 0x000f280000300800 */
[----:B------:R-:W4:Y:S04]  /*a9f60*/  LDL.LU R5, [R1+0x414] ;  /* 0x0004140001057983 */ /* 0x000f280000300800 */
[----:B------:R-:W4:Y:S04]  /*a9f70*/  LDL.LU R6, [R1+0x418] ;  /* 0x0004180001067983 */ /* 0x000f280000300800 */
[----:B------:R-:W4:Y:S01]  /*a9f80*/  LDL.LU R7, [R1+0x41c] ;  /* 0x00041c0001077983 */ /* 0x000f220000300800 */
[----:B---3--:R-:W-:-:S15]  /*a9f90*/  HMMA.16816.F32.BF16 R12, R20, R24, R12 ;  /* 0x00000018140c723c */ /* 0x008fde000004180c */
[----:B------:R-:W-:-:S08]  /*a9fa0*/  NOP ;  /* 0x0000000000007918 */ /* 0x000fd00000000000 */
[----:B------:R0:W-:Y:S04]  /*a9fb0*/  STL.64 [R1+0x420], R12 ;  /* 0x0004200c01007387 */ /* 0x0001e80000100a00 */
[----:B------:R1:W-:Y:S04]  /*a9fc0*/  STL.64 [R1+0x428], R14 ;  /* 0x0004280e01007387 */ /* 0x0003e80000100a00 */
[----:B0-----:R-:W3:Y:S04]  /*a9fd0*/  LDL.LU R12, [R1+0x3f0] ;  /* 0x0003f000010c7983 */ /* 0x001ee80000300800 */
[----:B------:R-:W3:Y:S04]  /*a9fe0*/  LDL.LU R13, [R1+0x3f4] ;  /* 0x0003f400010d7983 */ /* 0x000ee80000300800 */
[----:B-1----:R-:W2:Y:S04]  /*a9ff0*/  LDL.LU R14, [R1+0x3f8] ;  /* 0x0003f800010e7983 */ /* 0x002ea80000300800 */
[----:B------:R-:W2:Y:S01]  /*aa000*/  LDL.LU R15, [R1+0x3fc] ;  /* 0x0003fc00010f7983 */ /* 0x000ea20000300800 */
[----:B------:R-:W-:-:S02]  /*aa010*/  IMAD.MOV.U32 R29, RZ, RZ, R16 ;  /* 0x000000ffff1d7224 */ /* 0x000fc400078e0010 */
[----:B------:R-:W-:Y:S01]  /*aa020*/  IMAD.MOV.U32 R2, RZ, RZ, R17 ;  /* 0x000000ffff027224 */ /* 0x000fe200078e0011 */
[----:B--2---:R-:W-:Y:S04]  /*aa030*/  STL.64 [R1+0x5d40], R14 ;  /* 0x005d400e01007387 */ /* 0x004fe80000100a00 */
[----:B---3--:R0:W-:Y:S04]  /*aa040*/  STL.64 [R1+0x5d38], R12 ;  /* 0x005d380c01007387 */ /* 0x0081e80000100a00 */
[----:B0-----:R-:W2:Y:S04]  /*aa050*/  LDL.LU R12, [R1+0x400] ;  /* 0x00040000010c7983 */ /* 0x001ea80000300800 */
[----:B------:R-:W2:Y:S04]  /*aa060*/  LDL.LU R13, [R1+0x404] ;  /* 0x00040400010d7983 */ /* 0x000ea80000300800 */
[----:B------:R-:W2:Y:S04]  /*aa070*/  LDL.LU R14, [R1+0x408] ;  /* 0x00040800010e7983 */ /* 0x000ea80000300800 */
[----:B------:R-:W2:Y:S04]  /*aa080*/  LDL.LU R15, [R1+0x40c] ;  /* 0x00040c00010f7983 */ /* 0x000ea80000300800 */
[----:B------:R-:W3:Y:S04]  /*aa090*/  LDL.LU.64 R16, [R1+0x200] ;  /* 0x0002000001107983 */ /* 0x000ee80000300a00 */
[----:B------:R-:W-:Y:S04]  /*aa0a0*/  STL.64 [R1+0x5a18], R26 ;  /* 0x005a181a01007387 */ /* 0x000fe80000100a00 */
[----:B------:R0:W-:Y:S02]  /*aa0b0*/  STL.64 [R1+0x5a10], R24 ;  /* 0x005a101801007387 */ /* 0x0001e40000100a00 */
[----:B0-----:R-:W-:-:S02]  /*aa0c0*/  IMAD.MOV.U32 R24, RZ, RZ, R10 ;  /* 0x000000ffff187224 */ /* 0x001fc400078e000a */
[----:B------:R-:W-:Y:S01]  /*aa0d0*/  IMAD.MOV.U32 R25, RZ, RZ, R28 ;  /* 0x000000ffff197224 */ /* 0x000fe200078e001c */
[----:B------:R-:W2:Y:S04]  /*aa0e0*/  LDL.LU R10, [R1+0x5d58] ;  /* 0x005d5800010a7983 */ /* 0x000ea80000300800 */
[----:B------:R0:W-:Y:S04]  /*aa0f0*/  STL.64 [R1+0x5ce8], R24 ;  /* 0x005ce81801007387 */ /* 0x0001e80000100a00 */
[----:B0-----:R-:W3:Y:S04]  /*aa100*/  LDL.LU R24, [R1+0x390] ;  /* 0x0003900001187983 */ /* 0x001ee80000300800 */
[----:B------:R-:W3:Y:S04]  /*aa110*/  LDL.LU R25, [R1+0x394] ;  /* 0x0003940001197983 */ /* 0x000ee80000300800 */
[----:B------:R-:W2:Y:S04]  /*aa120*/  LDL.LU R26, [R1+0x398] ;  /* 0x00039800011a7983 */ /* 0x000ea80000300800 */
[----:B------:R-:W2:Y:S01]  /*aa130*/  LDL.LU R27, [R1+0x39c] ;  /* 0x00039c00011b7983 */ /* 0x000ea20000300800 */
[----:B----4-:R-:W-:Y:S03]  /*aa140*/  HMMA.16816.F32.BF16 R4, R20, R8, R4 ;  /* 0x000000081404723c */ /* 0x010fe60000041804 */
[----:B--2---:R-:W-:Y:S04]  /*aa150*/  STL.64 [R1+0x5cf8], R26 ;  /* 0x005cf81a01007387 */ /* 0x004fe80000100a00 */
[----:B---3--:R0:W-:Y:S02]  /*aa160*/  STL.64 [R1+0x5cf0], R24 ;  /* 0x005cf01801007387 */ /* 0x0081e40000100a00 */
[----:B0-----:R-:W-:-:S02]  /*aa170*/  IMAD.MOV.U32 R24, RZ, RZ, R19 ;  /* 0x000000ffff187224 */ /* 0x001fc400078e0013 */
[----:B------:R-:W-:-:S05]  /*aa180*/  IMAD.MOV.U32 R25, RZ, RZ, R18 ;  /* 0x000000ffff197224 */ /* 0x000fca00078e0012 */
[----:B------:R0:W-:Y:S04]  /*aa190*/  STL.64 [R1+0x5d20], R24 ;  /* 0x005d201801007387 */ /* 0x0001e80000100a00 */
        /* <DEDUP_REMOVED lines=24> */
[----:B------:R-:W3:Y:S02]  /*aa320*/  LDL.LU.64 R12, [R1+0x5d38] ;  /* 0x005d3800010c7983 */ /* 0x000ee40000300a00 */
[----:B---3--:R-:W-:-:S15]  /*aa330*/  HMMA.16816.F32.BF16 R12, R20, R16, R12 ;  /* 0x00000010140c723c */ /* 0x008fde000004180c */
[----:B------:R-:W-:-:S08]  /*aa340*/  NOP ;  /* 0x0000000000007918 */ /* 0x000fd00000000000 */
[----:B------:R0:W-:Y:S04]  /*aa350*/  STL.64 [R1+0x3f0], R12 ;  /* 0x0003f00c01007387 */ /* 0x0001e80000100a00 */
[----:B------:R1:W-:Y:S01]  /*aa360*/  STL.64 [R1+0x3f8], R14 ;  /* 0x0003f80e01007387 */ /* 0x0003e20000100a00 */
[----:B0-----:R-:W-:-:S03]  /*aa370*/  IMAD.MOV.U32 R13, RZ, RZ, R16 ;  /* 0x000000ffff0d7224 */ /* 0x001fc600078e0010 */
[----:B-1----:R-:W3:Y:S01]  /*aa380*/  LDL.LU R14, [R1+0x5d30] ;  /* 0x005d3000010e7983 */ /* 0x002ee20000300800 */
[----:B------:R-:W-:-:S03]  /*aa390*/  IMAD.MOV.U32 R12, RZ, RZ, R17 ;  /* 0x000000ffff0c7224 */ /* 0x000fc600078e0011 */
[----:B------:R-:W4:Y:S04]  /*aa3a0*/  LDL.LU.64 R16, [R1+0x5d28] ;  /* 0x005d280001107983 */ /* 0x000f280000300a00 */
[----:B------:R0:W-:Y:S02]  /*aa3b0*/  STL.64 [R1+0x59f8], R12 ;  /* 0x0059f80c01007387 */ /* 0x0001e40000100a00 */
[----:B0-----:R-:W-:Y:S02]  /*aa3c0*/  IMAD.MOV.U32 R12, RZ, RZ, R7 ;  /* 0x000000ffff0c7224 */ /* 0x001fe400078e0007 */
[----:B------:R-:W-:Y:S01]  /*aa3d0*/  IMAD.MOV.U32 R13, RZ, RZ, R6 ;  /* 0x000000ffff0d7224 */ /* 0x000fe200078e0006 */
[----:B----4-:R-:W-:Y:S01]  /*aa3e0*/  HMMA.16816.F32.BF16 R20, R20, R16, R24 ;  /* 0x000000101414723c */ /* 0x010fe20000041818 */
[----:B------:R-:W2:Y:S05]  /*aa3f0*/  LDL.LU.64 R24, [R1+0x5d20] ;  /* 0x005d200001187983 */ /* 0x000eaa0000300a00 */
[----:B------:R-:W-:-:S02]  /*aa400*/  IMAD.MOV.U32 R7, RZ, RZ, R16 ;  /* 0x000000ffff077224 */ /* 0x000fc400078e0010 */
[----:B------:R-:W-:-:S15]  /*aa410*/  IMAD.MOV.U32 R6, RZ, RZ, R17 ;  /* 0x000000ffff067224 */ /* 0x000fde00078e0011 */
[----:B------:R0:W-:Y:S04]  /*aa420*/  STL.64 [R1+0x3b0], R20 ;  /* 0x0003b01401007387 */ /* 0x0001e80000100a00 */
[----:B------:R1:W-:Y:S04]  /*aa430*/  STL.64 [R1+0x3b8], R22 ;  /* 0x0003b81601007387 */ /* 0x0003e80000100a00 */
[----:B------:R-:W2:Y:S04]  /*aa440*/  LDL.LU.64 R18, [R1+0x5d18] ;  /* 0x005d180001127983 */ /* 0x000ea80000300a00 */
[----:B------:R-:W2:Y:S04]  /*aa450*/  LDL.LU.64 R16, [R1+0x5d10] ;  /* 0x005d100001107983 */ /* 0x000ea80000300a00 */
[----:B0-----:R-:W4:Y:S04]  /*aa460*/  LDL.LU R20, [R1+0x380] ;  /* 0x0003800001147983 */ /* 0x001f280000300800 */
[----:B------:R-:W4:Y:S04]  /*aa470*/  LDL.LU R21, [R1+0x384] ;  /* 0x0003840001157983 */ /* 0x000f280000300800 */
[----:B-1----:R-:W4:Y:S04]  /*aa480*/  LDL.LU R22, [R1+0x388] ;  /* 0x0003880001167983 */ /* 0x002f280000300800 */
[----:B------:R-:W4:Y:S04]  /*aa490*/  LDL.LU R23, [R1+0x38c] ;  /* 0x00038c0001177983 */ /* 0x000f280000300800 */
[----:B------:R-:W-:Y:S04]  /*aa4a0*/  STL.64 [R1+0x5a28], R6 ;  /* 0x005a280601007387 */ /* 0x000fe80000100a00 */
[----:B------:R0:W-:Y:S04]  /*aa4b0*/  STL.64 [R1+0x5a20], R4 ;  /* 0x005a200401007387 */ /* 0x0001e80000100a00 */
[----:B0-----:R-:W4:Y:S01]  /*aa4c0*/  LDL.LU R4, [R1+0x190] ;  /* 0x0001900001047983 */ /* 0x001f220000300800 */
[----:B--2---:R-:W-:Y:S03]  /*aa4d0*/  HMMA.16816.F32.BF16 R24, R16, R24, R8 ;  /* 0x000000181018723c */ /* 0x004fe60000041808 */
[----:B------:R-:W2:Y:S04]  /*aa4e0*/  LDL.LU.64 R10, [R1+0x5d08] ;  /* 0x005d0800010a7983 */ /* 0x000ea80000300a00 */
[----:B------:R-:W2:-:S15]  /*aa4f0*/  LDL.LU.64 R8, [R1+0x5d00] ;  /* 0x005d000001087983 */ /* 0x000e9e0000300a00 */
[----:B------:R-:W-:-:S01]  /*aa500*/  NOP ;  /* 0x0000000000007918 */ /* 0x000fc20000000000 */
[----:B------:R-:W-:Y:S04]  /*aa510*/  STL.64 [R1+0x3a0], R24 ;  /* 0x0003a01801007387 */ /* 0x000fe80000100a00 */
[----:B------:R0:W-:Y:S04]  /*aa520*/  STL.64 [R1+0x3a8], R26 ;  /* 0x0003a81a01007387 */ /* 0x0001e80000100a00 */
[----:B0-----:R-:W4:Y:S04]  /*aa530*/  LDL.LU.64 R26, [R1+0x5cf8] ;  /* 0x005cf800011a7983 */ /* 0x001f280000300a00 */
[----:B------:R-:W4:Y:S01]  /*aa540*/  LDL.LU.64 R24, [R1+0x5cf0] ;  /* 0x005cf00001187983 */ /* 0x000f220000300a00 */
[----:B---3--:R-:W-:Y:S01]  /*aa550*/  IMAD.MOV.U32 R5, RZ, RZ, R14 ;  /* 0x000000ffff057224 */ /* 0x008fe200078e000e */
[----:B------:R-:W0:Y:S06]  /*aa560*/  S2R R28, SR_TID.X ;  /* 0x00000000001c7919 */ /* 0x000e2c0000002100 */
[C---:B----4-:R-:W-:Y:S01]  /*aa570*/  HMMA.16816.F32.BF16 R4, R16.reuse, R4, R24 ;  /* 0x000000041004723c */ /* 0x050fe20000041818 */
[----:B------:R-:W2:Y:S05]  /*aa580*/  LDL.LU.64 R24, [R1+0x5ce8] ;  /* 0x005ce80001187983 */ /* 0x000eaa0000300a00 */
[----:B------:R-:W-:Y:S01]  /*aa590*/  HMMA.16816.F32.BF16 R20, R16, R12, R20 ;  /* 0x0000000c1014723c */ /* 0x000fe20000041814 */
[----:B0-----:R-:W-:-:S15]  /*aa5a0*/  LOP3.LUT R15, R28, 0x7, RZ, 0xc0, !PT ;  /* 0x000000071c0f7812 */ /* 0x001fde00078ec0ff */
[----:B------:R-:W-:-:S01]  /*aa5b0*/  NOP ;  /* 0x0000000000007918 */ /* 0x000fc20000000000 */
[----:B------:R-:W-:Y:S04]  /*aa5c0*/  STL.64 [R1+0x390], R4 ;  /* 0x0003900401007387 */ /* 0x000fe80000100a00 */
[----:B------:R2:W-:Y:S01]  /*aa5d0*/  STL.64 [R1+0x398], R6 ;  /* 0x0003980601007387 */ /* 0x0005e20000100a00 */
[----:B------:R-:W-:Y:S02]  /*aa5e0*/  IMAD R14, R15, 0x90, RZ ;  /* 0x000000900f0e7824 */ /* 0x000fe400078e02ff */
[C---:B------:R-:W-:Y:S02]  /*aa5f0*/  IMAD.SHL.U32 R15, R28.reuse, 0x40, RZ ;  /* 0x000000401c0f7824 */ /* 0x040fe400078e00ff */
[----:B------:R-:W-:Y:S01]  /*aa600*/  IMAD.SHL.U32 R28, R28, 0x2, RZ ;  /* 0x000000021c1c7824 */ /* 0x000fe200078e00ff */
[----:B------:R-:W3:Y:S04]  /*aa610*/  LDL.LU R12, [R1+0x1c0] ;  /* 0x0001c000010c7983 */ /* 0x000ee80000300800 */
[----:B------:R-:W-:Y:S04]  /*aa620*/  STL.64 [R1+0x380], R20 ;  /* 0x0003801401007387 */ /* 0x000fe80000100a00 */
[----:B------:R-:W-:Y:S01]  /*aa630*/  STL.64 [R1+0x388], R22 ;  /* 0x0003881601007387 */ /* 0x000fe20000100a00 */
[----:B------:R-:W-:-:S04]  /*aa640*/  LOP3.LUT R28, R14, 0x10, R28, 0x78, !PT ;  /* 0x000000100e1c7812 */ /* 0x000fc800078e781c */
[----:B------:R-:W-:-:S05]  /*aa650*/  LOP3.LUT R28, R28, 0x400, R15, 0xf8, !PT ;  /* 0x000004001c1c7812 */ /* 0x000fca00078ef80f */
[----:B------:R-:W0:Y:S01]  /*aa660*/  LDSM.16.MT88.4 R20, [R28+UR4+0x22800] ;  /* 0x022800041c14783b */ /* 0x000e220008004200 */
[----:B--2---:R-:W-:-:S15]  /*aa670*/  HMMA.16816.F32.BF16 R4, R16, R24, R8 ;  /* 0x000000181004723c */ /* 0x004fde0000041808 */
[----:B------:R-:W-:-:S08]  /*aa680*/  NOP ;  /* 0x0000000000007918 */ /* 0x000fd00000000000 */
[----:B------:R-:W-:Y:S04]  /*aa690*/  STL.64 [R1+0x370], R4 ;  /* 0x0003700401007387 */ /* 0x000fe80000100a00 */
[----:B------:R-:W-:Y:S04]  /*aa6a0*/  STL.64 [R1+0x378], R6 ;  /* 0x0003780601007387 */ /* 0x000fe80000100a00 */
[----:B------:R-:W3:Y:S04]  /*aa6b0*/  LDL.LU R13, [R1+0x1c4] ;  /* 0x0001c400010d7983 */ /* 0x000ee80000300800 */
[----:B------:R-:W2:Y:S04]  /*aa6c0*/  LDL.LU R14, [R1+0x1c8] ;  /* 0x0001c800010e7983 */ /* 0x000ea80000300800 */
[----:B------:R-:W2:Y:S04]  /*aa6d0*/  LDL.LU R15, [R1+0x1cc] ;  /* 0x0001cc00010f7983 */ /* 0x000ea80000300800 */
[----:B--2---:R-:W-:Y:S04]  /*aa6e0*/  STL.64 [R1+0x5a38], R14 ;  /* 0x005a380e01007387 */ /* 0x004fe80000100a00 */
[----:B---3--:R1:W-:Y:S04]  /*aa6f0*/  STL.64 [R1+0x5a30], R12 ;  /* 0x005a300c01007387 */ /* 0x0083e80000100a00 */
[----:B------:R-:W2:Y:S04]  /*aa700*/  LDL.LU R8, [R1+0x9d0] ;  /* 0x0009d00001087983 */ /* 0x000ea80000300800 */
[----:B------:R-:W2:Y:S04]  /*aa710*/  LDL.LU R9, [R1+0x9d4] ;  /* 0x0009d40001097983 */ /* 0x000ea80000300800 */
[----:B------:R-:W3:Y:S04]  /*aa720*/  LDL.LU R10, [R1+0x9d8] ;  /* 0x0009d800010a7983 */ /* 0x000ee80000300800 */
[----:B------:R-:W3:Y:S01]  /*aa730*/  LDL.LU R11, [R1+0x9dc] ;  /* 0x0009dc00010b7983 */ /* 0x000ee20000300800 */
[----:B------:R-:W-:-:S02]  /*aa740*/  IMAD.MOV.U32 R24, RZ, RZ, R0 ;  /* 0x000000ffff187224 */ /* 0x000fc400078e0000 */
[----:B------:R-:W-:Y:S02]  /*aa750*/  IMAD.MOV.U32 R25, RZ, RZ, R3 ;  /* 0x000000ffff197224 */ /* 0x000fe400078e0003 */
[----:B-1----:R-:W-:Y:S02]  /*aa760*/  IMAD.MOV.U32 R12, RZ, RZ, R29 ;  /* 0x000000ffff0c7224 */ /* 0x002fe400078e001d */
[----:B------:R-:W-:Y:S01]  /*aa770*/  IMAD.MOV.U32 R13, RZ, RZ, R2 ;  /* 0x000000ffff0d7224 */ /* 0x000fe200078e0002 */
[----:B---3--:R-:W-:Y:S04]  /*aa780*/  STL.64 [R1+0x5a48], R10 ;  /* 0x005a480a01007387 */ /* 0x008fe80000100a00 */
[----:B--2---:R1:W-:Y:S04]  /*aa790*/  STL.64 [R1+0x5a40], R8 ;  /* 0x005a400801007387 */ /* 0x0043e80000100a00 */
[----:B------:R-:W2:Y:S04]  /*aa7a0*/  LDL.LU R0, [R1+0x5ce4] ;  /* 0x005ce40001007983 */ /* 0x000ea80000300800 */
[----:B------:R-:W3:Y:S04]  /*aa7b0*/  LDL.LU R3, [R1+0x5ce0] ;  /* 0x005ce00001037983 */ /* 0x000ee80000300800 */
[----:B------:R2:W-:Y:S04]  /*aa7c0*/  STL.64 [R1+0x5a50], R24 ;  /* 0x005a501801007387 */ /* 0x0005e80000100a00 */
[----:B------:R-:W4:Y:S04]  /*aa7d0*/  LDL.LU R29, [R1+0x5cdc] ;  /* 0x005cdc00011d7983 */ /* 0x000f280000300800 */
[----:B------:R-:W4:Y:S04]  /*aa7e0*/  LDL.LU R2, [R1+0x5cd8] ;  /* 0x005cd80001027983 */ /* 0x000f280000300800 */
[----:B------:R0:W-:Y:S04]  /*aa7f0*/  STL.64 [R1+0x5a58], R12 ;  /* 0x005a580c01007387 */ /* 0x0001e80000100a00 */
[----:B-1----:R-:W4:Y:S04]  /*aa800*/  LDL.LU R8, [R1+0x210] ;  /* 0x0002100001087983 */ /* 0x002f280000300800 */
[----:B------:R-:W4:Y:S04]  /*aa810*/  LDL.LU R9, [R1+0x214] ;  /* 0x0002140001097983 */ /* 0x000f280000300800 */
[----:B------:R-:W4:Y:S04]  /*aa820*/  LDL.LU R10, [R1+0x218] ;  /* 0x00021800010a7983 */ /* 0x000f280000300800 */
[----:B------:R-:W4:Y:S01]  /*aa830*/  LDL.LU R11, [R1+0x21c] ;  /* 0x00021c00010b7983 */ /* 0x000f220000300800 */
[----:B--2---:R-:W-:Y:S01]  /*aa840*/  IMAD.MOV.U32 R25, RZ, RZ, R0 ;  /* 0x000000ffff197224 */ /* 0x004fe200078e0000 */
[----:B---3--:R-:W-:-:S02]  /*aa850*/  MOV R24, R3 ;  /* 0x0000000300187202 */ /* 0x008fc40000000f00 */
        /* <DEDUP_REMOVED lines=15> */
[----:B------:R-:W-:Y:S04]  /*aa950*/  STL.64 [R1+0x5a88], R8 ;  /* 0x005a880801007387 */ /* 0x000fe80000100a00 */
[----:B------:R-:W2:Y:S04]  /*aa960*/  LDL.LU R24, [R1+0x230] ;  /* 0x0002300001187983 */ /* 0x000ea80000300800 */
[----:B------:R-:W2:Y:S04]  /*aa970*/  LDL.LU R25, [R1+0x234] ;  /* 0x0002340001197983 */ /* 0x000ea80000300800 */
[----:B------:R-:W4:Y:S04]  /*aa980*/  LDL.LU R26, [R1+0x238] ;  /* 0x00023800011a7983 */ /* 0x000f280000300800 */
[----:B------:R-:W4:Y:S01]  /*aa990*/  LDL.LU R27, [R1+0x23c] ;  /* 0x00023c00011b7983 */ /* 0x000f220000300800 */
[----:B---3--:R-:W-:-:S02]  /*aa9a0*/  IMAD.MOV.U32 R12, RZ, RZ, R0 ;  /* 0x000000ffff0c7224 */ /* 0x008fc400078e0000 */
[----:B------:R-:W-:Y:S01]  /*aa9b0*/  IMAD.MOV.U32 R13, RZ, RZ, R3 ;  /* 0x000000ffff0d7224 */ /* 0x000fe200078e0003 */
[----:B----4-:R-:W-:Y:S04]  /*aa9c0*/  STL.64 [R1+0x5a98], R26 ;  /* 0x005a981a01007387 */ /* 0x010fe80000100a00 */
[----:B--2---:R0:W-:Y:S04]  /*aa9d0*/  STL.64 [R1+0x5a90], R24 ;  /* 0x005a901801007387 */ /* 0x0041e80000100a00 */
[----:B------:R-:W2:Y:S04]  /*aa9e0*/  LDL.LU R0, [R1+0x5cc4] ;  /* 0x005cc40001007983 */ /* 0x000ea80000300800 */
[----:B------:R-:W3:Y:S04]  /*aa9f0*/  LDL.LU R3, [R1+0x5cc0] ;  /* 0x005cc00001037983 */ /* 0x000ee80000300800 */
[----:B------:R1:W-:Y:S01]  /*aaa00*/  STL.64 [R1+0x5aa0], R12 ;  /* 0x005aa00c01007387 */ /* 0x0003e20000100a00 */
[----:B0-----:R-:W-:-:S02]  /*aaa10*/  IMAD.MOV.U32 R24, RZ, RZ, R29 ;  /* 0x000000ffff187224 */ /* 0x001fc400078e001d */
[----:B------:R-:W-:Y:S01]  /*aaa20*/  IMAD.MOV.U32 R25, RZ, RZ, R2 ;  /* 0x000000ffff197224 */ /* 0x000fe200078e0002 */
[----:B------:R-:W4:Y:S04]  /*aaa30*/  LDL.LU R29, [R1+0x5cbc] ;  /* 0x005cbc00011d7983 */ /* 0x000f280000300800 */
[----:B------:R-:W4:Y:S04]  /*aaa40*/  LDL.LU R2, [R1+0x5cb8] ;  /* 0x005cb80001027983 */ /* 0x000f280000300800 */
[----:B------:R2:W-:Y:S04]  /*aaa50*/  STL.64 [R1+0x5aa8], R24 ;  /* 0x005aa81801007387 */ /* 0x0005e80000100a00 */
[----:B-1----:R-:W4:Y:S04]  /*aaa60*/  LDL.LU R12, [R1+0x250] ;  /* 0x00025000010c7983 */ /* 0x002f280000300800 */
[----:B------:R-:W4:Y:S04]  /*aaa70*/  LDL.LU R13, [R1+0x254] ;  /* 0x00025400010d7983 */ /* 0x000f280000300800 */
[----:B------:R-:W4:Y:S04]  /*aaa80*/  LDL.LU R14, [R1+0x258] ;  /* 0x00025800010e7983 */ /* 0x000f280000300800 */
        /* <DEDUP_REMOVED lines=158> */
[----:B------:R-:W4:Y:S04]  /*ab470*/  LDL.LU R15, [R1+0x32c] ;  /* 0x00032c00010f7983 */ /* 0x000f280000300800 */
[----:B------:R-:W3:Y:S04]  /*ab480*/  LDL.LU R24, [R1+0x360] ;  /* 0x0003600001187983 */ /* 0x000ee80000300800 */
[----:B------:R-:W3:Y:S04]  /*ab490*/  LDL.LU R25, [R1+0x364] ;  /* 0x0003640001197983 */ /* 0x000ee80000300800 */
        /* <DEDUP_REMOVED lines=28> */
[----:B------:R-:W-:Y:S04]  /*ab660*/  STL.64 [R1+0x59c8], R22 ;  /* 0x0059c81601007387 */ /* 0x000fe80000100a00 */
[----:B------:R3:W-:Y:S02]  /*ab670*/  STL.64 [R1+0x59c0], R20 ;  /* 0x0059c01401007387 */ /* 0x0007e40000100a00 */
[----:B---3--:R-:W-:-:S02]  /*ab680*/  IMAD.MOV.U32 R20, RZ, RZ, R3 ;  /* 0x000000ffff147224 */ /* 0x008fc400078e0003 */
[----:B------:R-:W-:Y:S01]  /*ab690*/  IMAD.MOV.U32 R21, RZ, RZ, R0 ;  /* 0x000000ffff157224 */ /* 0x000fe200078e0000 */
[----:B------:R-:W3:Y:S04]  /*ab6a0*/  LDL.LU R3, [R1+0x5c34] ;  /* 0x005c340001037983 */ /* 0x000ee80000300800 */
[----:B------:R-:W3:Y:S04]  /*ab6b0*/  LDL.LU R0, [R1+0x5c30] ;  /* 0x005c300001007983 */ /* 0x000ee80000300800 */
[----:B------:R-:W-:Y:S01]  /*ab6c0*/  STL [R1+0x5290], R28 ;  /* 0x0052901c01007387 */ /* 0x000fe20000100800 */
[----:B------:R-:W-:Y:S03]  /*ab6d0*/  HMMA.16816.F32.BF16 R20, R16, R20, R24 ;  /* 0x000000141014723c */ /* 0x000fe60000041818 */
[----:B------:R-:W2:-:S15]  /*ab6e0*/  LDL.LU.64 R24, [R1+0x5c28] ;  /* 0x005c280001187983 */ /* 0x000e9e0000300a00 */
[----:B------:R-:W-:-:S05]  /*ab6f0*/  NOP ;  /* 0x0000000000007918 */ /* 0x000fca0000000000 */
[----:B------:R0:W-:Y:S04]  /*ab700*/  STL.64 [R1+0x360], R20 ;  /* 0x0003601401007387 */ /* 0x0001e80000100a00 */
[----:B------:R1:W-:Y:S04]  /*ab710*/  STL.64 [R1+0x368], R22 ;  /* 0x0003681601007387 */ /* 0x0003e80000100a00 */
[----:B0-----:R-:W3:Y:S04]  /*ab720*/  LDL.LU R20, [R1+0x1b0] ;  /* 0x0001b00001147983 */ /* 0x001ee80000300800 */
[----:B------:R-:W3:Y:S04]  /*ab730*/  LDL.LU R21, [R1+0x1b4] ;  /* 0x0001b40001157983 */ /* 0x000ee80000300800 */
[----:B-1----:R-:W3:Y:S01]  /*ab740*/  LDL.LU R22, [R1+0x1b8] ;  /* 0x0001b80001167983 */ /* 0x002ee20000300800 */
        /* <DEDUP_REMOVED lines=137> */
[----:B------:R1:W-:Y:S04]  /*abfe0*/  STL.64 [R1+0x228], R26 ;  /* 0x0002281a01007387 */ /* 0x0003e80000100a00 */
[----:B0-----:R-:W1:Y:S01]  /*abff0*/  LDL.LU.64 R24, [R1+0x5a50] ;  /* 0x005a500001187983 */ /* 0x001e620000300a00 */
[C---:B--2---:R-:W-:Y:S03]  /*ac000*/  HMMA.16816.F32.BF16 R12, R16.reuse, R12, R8 ;  /* 0x0000000c100c723c */ /* 0x044fe60000041808 */
[----:B------:R-:W2:Y:S04]  /*ac010*/  LDL.LU.64 R10, [R1+0x5a48] ;  /* 0x005a4800010a7983 */ /* 0x000ea80000300a00 */
[----:B------:R-:W2:Y:S01]  /*ac020*/  LDL.LU.64 R8, [R1+0x5a40] ;  /* 0x005a400001087983 */ /* 0x000ea20000300a00 */
[----:B-1----:R-:W-:-:S15]  /*ac030*/  HMMA.16816.F32.BF16 R24, R16, R24, R4 ;  /* 0x000000181018723c */ /* 0x002fde0000041804 */
[----:B------:R-:W-:Y:S04]  /*ac040*/  STL.64 [R1+0x210], R12 ;  /* 0x0002100c01007387 */ /* 0x000fe80000100a00 */
[----:B------:R0:W-:Y:S04]  /*ac050*/  STL.64 [R1+0x218], R14 ;  /* 0x0002180e01007387 */ /* 0x0001e80000100a00 */
[----:B0-----:R-:W4:Y:S04]  /*ac060*/  LDL.LU.64 R14, [R1+0x5a38] ;  /* 0x005a3800010e7983 */ /* 0x001f280000300a00 */
[----:B------:R-:W4:Y:S04]  /*ac070*/  LDL.LU.64 R12, [R1+0x5a30] ;  /* 0x005a3000010c7983 */ /* 0x000f280000300a00 */
[----:B------:R-:W4:Y:S04]  /*ac080*/  LDL.LU.64 R6, [R1+0x5a28] ;  /* 0x005a280001067983 */ /* 0x000f280000300a00 */
[----:B------:R-:W4:Y:S04]  /*ac090*/  LDL.LU.64 R4, [R1+0x5a20] ;  /* 0x005a200001047983 */ /* 0x000f280000300a00 */
        /* <DEDUP_REMOVED lines=9> */
[----:B------:R-:W2:Y:S01]  /*ac130*/  LDL.LU.64 R8, [R1+0x5a00] ;  /* 0x005a000001087983 */ /* 0x000ea20000300a00 */
[----:B---3--:R-:W-:-:S07]  /*ac140*/  IMAD.MOV.U32 R23, RZ, RZ, R0 ;  /* 0x000000ffff177224 */ /* 0x008fce00078e0000 */
[C---:B----4-:R-:W-:Y:S06]  /*ac150*/  HMMA.16816.F32.BF16 R20, R16.reuse, R4, R20 ;  /* 0x000000041014723c */ /* 0x050fec0000041814 */
[----:B--2---:R-:W-:-:S15]  /*ac160*/  HMMA.16816.F32.BF16 R12, R16, R8, R12 ;  /* 0x00000008100c723c */ /* 0x004fde000004180c */
[----:B------:R-:W-:-:S09]  /*ac170*/  NOP ;  /* 0x0000000000007918 */ /* 0x000fd20000000000 */
[----:B------:R-:W-:Y:S02]  /*ac180*/  IMAD.MOV.U32 R24, RZ, RZ, R12 ;  /* 0x000000ffff187224 */ /* 0x000fe400078e000c */
[----:B------:R-:W-:Y:S02]  /*ac190*/  IMAD.MOV.U32 R25, RZ, RZ, R13 ;  /* 0x000000ffff197224 */ /* 0x000fe400078e000d */
[----:B------:R-:W-:Y:S01]  /*ac1a0*/  IMAD.MOV.U32 R0, RZ, RZ, R14 ;  /* 0x000000ffff007224 */ /* 0x000fe200078e000e */
[----:B------:R-:W-:Y:S04]  /*ac1b0*/  STL [R1+0x1cc], R15 ;  /* 0x0001cc0f01007387 */ /* 0x000fe80000100800 */
[----:B------:R-:W2:Y:S04]  /*ac1c0*/  LDL.LU.64 R12, [R1+0x59f8] ;  /* 0x0059f800010c7983 */ /* 0x000ea80000300a00 */
[----:B------:R0:W-:Y:S04]  /*ac1d0*/  STL.64 [R1+0x5850], R26 ;  /* 0x0058501a01007387 */ /* 0x0001e80000100a00 */
[----:B------:R1:W-:Y:S04]  /*ac1e0*/  STL.64 [R1+0x5848], R24 ;  /* 0x0058481801007387 */ /* 0x0003e80000100a00 */
[----:B------:R-:W-:Y:S04]  /*ac1f0*/  STL [R1+0x5294], R0 ;  /* 0x0052940001007387 */ /* 0x000fe80000100800 */
[----:B------:R-:W-:Y:S04]  /*ac200*/  STL.64 [R1+0x1b0], R20 ;  /* 0x0001b01401007387 */ /* 0x000fe80000100a00 */
[----:B------:R-:W-:Y:S04]  /*ac210*/  STL [R1+0x1b8], R22 ;  /* 0x0001b81601007387 */ /* 0x000fe80000100800 */
[----:B0-----:R-:W3:Y:S01]  /*ac220*/  LDL.64 R26, [R1+0x178] ;  /* 0x00017800011a7983 */ /* 0x001ee20000100a00 */
[----:B-1----:R-:W-:-:S02]  /*ac230*/  IMAD.MOV.U32 R24, RZ, RZ, R3 ;  /* 0x000000ffff187224 */ /* 0x002fc400078e0003 */
[----:B------:R-:W-:Y:S01]  /*ac240*/  IMAD.MOV.U32 R25, RZ, RZ, R2 ;  /* 0x000000ffff197224 */ /* 0x000fe200078e0002 */
[----:B---3--:R0:W-:Y:S04]  /*ac250*/  STL.64 [R1+0x5998], R26 ;  /* 0x0059981a01007387 */ /* 0x0081e80000100a00 */
[----:B------:R-:W3:Y:S04]  /*ac260*/  LDL.LU R3, [R1+0x59f4] ;  /* 0x0059f40001037983 */ /* 0x000ee80000300800 */
[----:B------:R-:W4:Y:S04]  /*ac270*/  LDL.LU R2, [R1+0x59f0] ;  /* 0x0059f00001027983 */ /* 0x000f280000300800 */
[----:B0-----:R-:W2:Y:S04]  /*ac280*/  LDL.LU R26, [R1+0x978] ;  /* 0x00097800011a7983 */ /* 0x001ea80000300800 */
[----:B------:R-:W2:Y:S04]  /*ac290*/  LDL.LU R27, [R1+0x97c] ;  /* 0x00097c00011b7983 */ /* 0x000ea80000300800 */
[----:B------:R-:W2:Y:S04]  /*ac2a0*/  LDL.LU R20, [R1+0x990] ;  /* 0x0009900001147983 */ /* 0x000ea80000300800 */
[----:B------:R-:W2:Y:S01]  /*ac2b0*/  LDL.LU R21, [R1+0x994] ;  /* 0x0009940001157983 */ /* 0x000ea20000300800 */
[----:B------:R-:W-:-:S02]  /*ac2c0*/  IMAD.MOV.U32 R28, RZ, RZ, R23 ;  /* 0x000000ffff1c7224 */ /* 0x000fc400078e0017 */
[----:B---3--:R-:W-:Y:S02]  /*ac2d0*/  IMAD.MOV.U32 R22, RZ, RZ, R3 ;  /* 0x000000ffff167224 */ /* 0x008fe400078e0003 */
[----:B------:R-:W3:Y:S01]  /*ac2e0*/  LDL.LU R3, [R1+0x59ec] ;  /* 0x0059ec0001037983 */ /* 0x000ee20000300800 */
[----:B----4-:R-:W-:-:S03]  /*ac2f0*/  IMAD.MOV.U32 R23, RZ, RZ, R2 ;  /* 0x000000ffff177224 */ /* 0x010fc600078e0002 */
[----:B------:R-:W4:Y:S04]  /*ac300*/  LDL.LU R2, [R1+0x59e8] ;  /* 0x0059e80001027983 */ /* 0x000f280000300800 */
[----:B------:R-:W-:Y:S04]  /*ac310*/  STL.64 [R1+0x59e0], R22 ;  /* 0x0059e01601007387 */ /* 0x000fe80000100a00 */
[----:B--2---:R0:W-:Y:S04]  /*ac320*/  STL.64 [R1+0x59d8], R20 ;  /* 0x0059d81401007387 */ /* 0x0041e80000100a00 */
[----:B0-----:R-:W2:Y:S04]  /*ac330*/  LDL.LU R20, [R1+0x9c0] ;  /* 0x0009c00001147983 */ /* 0x001ea80000300800 */
[----:B------:R-:W2:Y:S04]  /*ac340*/  LDL.LU R21, [R1+0x9c4] ;  /* 0x0009c40001157983 */ /* 0x000ea80000300800 */
[----:B------:R-:W2:Y:S04]  /*ac350*/  LDL.LU R22, [R1+0x9c8] ;  /* 0x0009c80001167983 */ /* 0x000ea80000300800 */
[----:B------:R-:W2:Y:S01]  /*ac360*/  LDL.LU R23, [R1+0x9cc] ;  /* 0x0009cc0001177983 */ /* 0x000ea20000300800 */
[----:B------:R-:W-:Y:S01]  /*ac370*/  MOV R4, R13 ;  /* 0x0000000d00047202 */ /* 0x000fe20000000f00 */
[----:B------:R-:W-:-:S02]  /*ac380*/  IMAD.MOV.U32 R5, RZ, RZ, R12 ;  /* 0x000000ffff057224 */ /* 0x000fc400078e000c */
[----:B------:R0:W-:Y:S04]  /*ac390*/  STL.64 [R1+0x59a8], R26 ;  /* 0x0059a81a01007387 */ /* 0x0001e80000100a00 */
[----:B------:R-:W-:Y:S04]  /*ac3a0*/  STL.64 [R1+0x59a0], R24 ;  /* 0x0059a01801007387 */ /* 0x000fe80000100a00 */
[----:B0-----:R-:W4:Y:S04]  /*ac3b0*/  LDL.64 R26, [R1+0x1a8] ;  /* 0x0001a800011a7983 */ /* 0x001f280000100a00 */
[----:B------:R-:W-:Y:S04]  /*ac3c0*/  STL [R1+0x5298], R28 ;  /* 0x0052981c01007387 */ /* 0x000fe80000100800 */
[----:B---3--:R-:W0:Y:S01]  /*ac3d0*/  LDSM.16.MT88.4 R12, [R3+UR4+0x22800] ;  /* 0x02280004030c783b */ /* 0x008e220008004200 */
[----:B--2---:R-:W-:Y:S03]  /*ac3e0*/  HMMA.16816.F32.BF16 R20, R16, R4, R20 ;  /* 0x000000041014723c */ /* 0x004fe60000041814 */
[----:B0-----:R0:W-:Y:S04]  /*ac3f0*/  STL.64 [R1+0x5790], R14 ;  /* 0x0057900e01007387 */ /* 0x0011e80000100a00 */
[----:B------:R1:W-:-:S15]  /*ac400*/  STL.64 [R1+0x5788], R12 ;  /* 0x0057880c01007387 */ /* 0x0003de0000100a00 */
[----:B------:R-:W-:-:S02]  /*ac410*/  NOP ;  /* 0x0000000000007918 */ /* 0x000fc40000000000 */
[----:B------:R-:W-:Y:S01]  /*ac420*/  IMAD.MOV.U32 R4, RZ, RZ, R22 ;  /* 0x000000ffff047224 */ /* 0x000fe200078e0016 */
[----:B0-----:R-:W2:Y:S01]  /*ac430*/  LDL R14, [R1+0x1f8] ;  /* 0x0001f800010e7983 */ /* 0x001ea20000100800 */
[----:B----4-:R-:W-:Y:S02]  /*ac440*/  IMAD.MOV.U32 R15, RZ, RZ, R2 ;  /* 0x000000ffff0f7224 */ /* 0x010fe400078e0002 */
[----:B------:R-:W-:Y:S01]  /*ac450*/  IMAD.MOV.U32 R5, RZ, RZ, R21 ;  /* 0x000000ffff057224 */ /* 0x000fe200078e0015 */
[----:B------:R-:W-:Y:S01]  /*ac460*/  STL [R1+0x529c], R3 ;  /* 0x00529c0301007387 */ /* 0x000fe20000100800 */
[----:B------:R-:W-:Y:S02]  /*ac470*/  IMAD.MOV.U32 R2, RZ, RZ, R23 ;  /* 0x000000ffff027224 */ /* 0x000fe400078e0017 */
[----:B------:R-:W-:Y:S01]  /*ac480*/  IMAD.MOV.U32 R8, RZ, RZ, R20 ;  /* 0x000000ffff087224 */ /* 0x000fe200078e0014 */
[----:B------:R-:W3:Y:S04]  /*ac490*/  LDL.LU.64 R22, [R1+0x59e0] ;  /* 0x0059e00001167983 */ /* 0x000ee80000300a00 */
[----:B------:R-:W3:Y:S04]  /*ac4a0*/  LDL.LU.64 R20, [R1+0x59d8] ;  /* 0x0059d80001147983 */ /* 0x000ee80000300a00 */
[----:B------:R0:W-:Y:S04]  /*ac4b0*/  STL [R1+0x57f4], R4 ;  /* 0x0057f40401007387 */ /* 0x0001e80000100800 */
[----:B------:R4:W-:Y:S01]  /*ac4c0*/  STL [R1+0x57e8], R5 ;  /* 0x0057e80501007387 */ /* 0x0009e20000100800 */
[----:B-1----:R-:W-:-:S02]  /*ac4d0*/  IMAD.MOV.U32 R13, RZ, RZ, R6 ;  /* 0x000000ffff0d7224 */ /* 0x002fc400078e0006 */
[----:B------:R-:W-:Y:S02]  /*ac4e0*/  IMAD.MOV.U32 R12, RZ, RZ, R7 ;  /* 0x000000ffff0c7224 */ /* 0x000fe400078e0007 */
[----:B------:R-:W-:Y:S01]  /*ac4f0*/  IMAD.MOV.U32 R6, RZ, RZ, R10 ;  /* 0x000000ffff067224 */ /* 0x000fe200078e000a */
[----:B0-----:R-:W2:Y:S04]  /*ac500*/  LDL.LU R4, [R1+0x950] ;  /* 0x0009500001047983 */ /* 0x001ea80000300800 */
[----:B----4-:R-:W2:Y:S04]  /*ac510*/  LDL.LU R5, [R1+0x954] ;  /* 0x0009540001057983 */ /* 0x010ea80000300800 */
[----:B------:R-:W4:Y:S01]  /*ac520*/  LDL.LU R10, [R1+0x59d4] ;  /* 0x0059d400010a7983 */ /* 0x000f220000300800 */
[----:B------:R-:W-:-:S03]  /*ac530*/  IMAD.MOV.U32 R7, RZ, RZ, R11 ;  /* 0x000000ffff077224 */ /* 0x000fc600078e000b */
[----:B------:R-:W4:Y:S04]  /*ac540*/  LDL.LU R11, [R1+0x59d0] ;  /* 0x0059d000010b7983 */ /* 0x000f280000300800 */
[----:B------:R-:W-:Y:S01]  /*ac550*/  STL.64 [R1+0x59b8], R6 ;  /* 0x0059b80601007387 */ /* 0x000fe20000100a00 */
[----:B---3--:R-:W-:Y:S03]  /*ac560*/  HMMA.16816.F32.BF16 R16, R16, R12, R20 ;  /* 0x0000000c1010723c */ /* 0x008fe60000041814 */
[----:B--2---:R0:W-:Y:S04]  /*ac570*/  STL.64 [R1+0x59b0], R4 ;  /* 0x0059b00401007387 */ /* 0x0041e80000100a00 */
[----:B0-----:R-:W2:Y:S04]  /*ac580*/  LDL.LU R4, [R1+0x980] ;  /* 0x0009800001047983 */ /* 0x001ea80000300800 */
[----:B------:R-:W2:Y:S04]  /*ac590*/  LDL.LU R5, [R1+0x984] ;  /* 0x0009840001057983 */ /* 0x000ea80000300800 */
[----:B------:R-:W2:Y:S04]  /*ac5a0*/  LDL.LU R6, [R1+0x988] ;  /* 0x0009880001067983 */ /* 0x000ea80000300800 */
[----:B------:R-:W2:Y:S04]  /*ac5b0*/  LDL.LU R7, [R1+0x98c] ;  /* 0x00098c0001077983 */ /* 0x000ea80000300800 */
[----:B------:R-:W-:Y:S04]  /*ac5c0*/  STL [R1+0x5398], R8 ;  /* 0x0053980801007387 */ /* 0x000fe80000100800 */
[----:B----4-:R0:W-:Y:S04]  /*ac5d0*/  STL.64 [R1+0x5858], R10 ;  /* 0x0058580a01007387 */ /* 0x0101e80000100a00 */
[----:B0-----:R-:W3:Y:S04]  /*ac5e0*/  LDL.64 R10, [R1+0x188] ;  /* 0x00018800010a7983 */ /* 0x001ee80000100a00 */
[----:B------:R-:W-:Y:S04]  /*ac5f0*/  STL [R1+0x52a0], R2 ;  /* 0x0052a00201007387 */ /* 0x000fe80000100800 */
[----:B------:R-:W2:Y:S04]  /*ac600*/  LDL.LU.64 R22, [R1+0x59c8] ;  /* 0x0059c80001167983 */ /* 0x000ea80000300a00 */
[----:B------:R-:W2:Y:S04]  /*ac610*/  LDL.LU.64 R20, [R1+0x59c0] ;  /* 0x0059c00001147983 */ /* 0x000ea80000300a00 */
[----:B------:R0:W-:Y:S04]  /*ac620*/  STL.64 [R1+0xa10], R16 ;  /* 0x000a101001007387 */ /* 0x0001e80000100a00 */
[----:B------:R1:W-:Y:S01]  /*ac630*/  STL.64 [R1+0xa18], R18 ;  /* 0x000a181201007387 */ /* 0x0003e20000100a00 */
[----:B------:R-:W-:-:S03]  /*ac640*/  IMAD.MOV.U32 R0, RZ, RZ, R27 ;  /* 0x000000ffff007224 */ /* 0x000fc600078e001b */
[----:B0-----:R-:W3:Y:S04]  /*ac650*/  LDL.LU R16, [R1+0x960] ;  /* 0x0009600001107983 */ /* 0x001ee80000300800 */
[----:B------:R-:W3:Y:S04]  /*ac660*/  LDL.LU R17, [R1+0x964] ;  /* 0x0009640001117983 */ /* 0x000ee80000300800 */
[----:B-1----:R-:W3:Y:S04]  /*ac670*/  LDL.LU R18, [R1+0x968] ;  /* 0x0009680001127983 */ /* 0x002ee80000300800 */
[----:B------:R-:W3:Y:S04]  /*ac680*/  LDL.LU R19, [R1+0x96c] ;  /* 0x00096c0001137983 */ /* 0x000ee80000300800 */
[----:B------:R0:W-:Y:S01]  /*ac690*/  STL.64 [R1+0x57c0], R14 ;  /* 0x0057c00e01007387 */ /* 0x0001e20000100a00 */
[----:B------:R-:W-:-:S03]  /*ac6a0*/  IMAD.MOV.U32 R2, RZ, RZ, R26 ;  /* 0x000000ffff027224 */ /* 0x000fc600078e001a */
[----:B0-----:R-:W4:Y:S04]  /*ac6b0*/  LDL R14, [R1+0x198] ;  /* 0x00019800010e7983 */ /* 0x001f280000100800 */
[----:B------:R-:W4:Y:S01]  /*ac6c0*/  LDL R15, [R1+0x19c] ;  /* 0x00019c00010f7983 */ /* 0x000f220000100800 */
[----:B--2---:R-:W-:-:S15]  /*ac6d0*/  HMMA.16816.F32.BF16 R4, R20, R26, R4 ;  /* 0x0000001a1404723c */ /* 0x004fde0000041804 */
[----:B------:R-:W-:-:S08]  /*ac6e0*/  NOP ;  /* 0x0000000000007918 */ /* 0x000fd00000000000 */
[----:B------:R-:W-:Y:S04]  /*ac6f0*/  STL.64 [R1+0xa00], R4 ;  /* 0x000a000401007387 */ /* 0x000fe80000100a00 */
[----:B------:R0:W-:Y:S04]  /*ac700*/  STL.64 [R1+0xa08], R6 ;  /* 0x000a080601007387 */ /* 0x0001e80000100a00 */
[----:B0-----:R-:W2:Y:S04]  /*ac710*/  LDL.LU.64 R6, [R1+0x59b8] ;  /* 0x0059b80001067983 */ /* 0x001ea80000300a00 */
[----:B------:R-:W2:Y:S04]  /*ac720*/  LDL.LU.64 R4, [R1+0x59b0] ;  /* 0x0059b00001047983 */ /* 0x000ea80000300a00 */
[----:B------:R-:W4:Y:S04]  /*ac730*/  LDL.LU.64 R26, [R1+0x59a8] ;  /* 0x0059a800011a7983 */ /* 0x000f280000300a00 */
[----:B------:R-:W4:Y:S04]  /*ac740*/  LDL.LU.64 R24, [R1+0x59a0] ;  /* 0x0059a00001187983 */ /* 0x000f280000300a00 */
[----:B------:R-:W-:Y:S04]  /*ac750*/  STL [R1+0x57fc], R0 ;  /* 0x0057fc0001007387 */ /* 0x000fe80000100800 */
[----:B------:R-:W-:Y:S01]  /*ac760*/  STL [R1+0x57f8], R2 ;  /* 0x0057f80201007387 */ /* 0x000fe20000100800 */
[C---:B---3--:R-:W-:Y:S06]  /*ac770*/  HMMA.16816.F32.BF16 R16, R20.reuse, R10, R16 ;  /* 0x0000000a1410723c */ /* 0x048fec0000041810 */
[----:B----4-:R-:W-:Y:S01]  /*ac780*/  HMMA.16816.F32.BF16 R12, R20, R14, R24 ;  /* 0x0000000e140c723c */ /* 0x010fe20000041818 */
[----:B------:R-:W2:-:S15]  /*ac790*/  LDL.LU.64 R26, [R1+0x5998] ;  /* 0x00599800011a7983 */ /* 0x000e9e0000300a00 */
[----:B------:R-:W-:-:S07]  /*ac7a0*/  NOP ;  /* 0x0000000000007918 */ /* 0x000fce0000000000 */
[----:B------:R0:W-:Y:S04]  /*ac7b0*/  STL.64 [R1+0x990], R12 ;  /* 0x0009900c01007387 */ /* 0x0001e80000100a00 */
[----:B------:R-:W-:Y:S04]  /*ac7c0*/  STL.64 [R1+0x998], R14 ;  /* 0x0009980e01007387 */ /* 0x000fe80000100a00 */
[----:B------:R-:W-:Y:S04]  /*ac7d0*/  STL.64 [R1+0x980], R16 ;  /* 0x0009801001007387 */ /* 0x000fe80000100a00 */
[----:B------:R-:W-:Y:S01]  /*ac7e0*/  STL.64 [R1+0x988], R18 ;  /* 0x0009881201007387 */ /* 0x000fe20000100a00 */
[----:B0-----:R-:W-:-:S02]  /*ac7f0*/  IMAD.MOV.U32 R12, RZ, RZ, R11 ;  /* 0x000000ffff0c7224 */ /* 0x001fc400078e000b */
[----:B------:R-:W-:-:S03]  /*ac800*/  IMAD.MOV.U32 R13, RZ, RZ, R10 ;  /* 0x000000ffff0d7224 */ /* 0x000fc600078e000a */
[----:B------:R-:W-:Y:S04]  /*ac810*/  STL [R1+0x5804], R12 ;  /* 0x0058040c01007387 */ /* 0x000fe80000100800 */
[----:B------:R-:W-:Y:S01]  /*ac820*/  STL [R1+0x5800], R13 ;  /* 0x0058000d01007387 */ /* 0x000fe20000100800 */
        /* <DEDUP_REMOVED lines=8> */
[----:B------:R-:W3:Y:S04]  /*ac8b0*/  LDL.LU R8, [R1+0x8e0] ;  /* 0x0008e00001087983 */ /* 0x000ee80000300800 */
[----:B------:R-:W3:Y:S04]  /*ac8c0*/  LDL.LU R9, [R1+0x8e4] ;  /* 0x0008e40001097983 */ /* 0x000ee80000300800 */
[----:B------:R-:W4:Y:S01]  /*ac8d0*/  LDL.LU R10, [R1+0x8e8] ;  /* 0x0008e800010a7983 */ /* 0x000f220000300800 */
[----:B------:R-:W-:-:S03]  /*ac8e0*/  IMAD.MOV.U32 R11, RZ, RZ, R29 ;  /* 0x000000ffff0b7224 */ /* 0x000fc600078e001d */
[----:B------:R-:W2:Y:S04]  /*ac8f0*/  LDL.LU R29, [R1+0x5990] ;  /* 0x00599000011d7983 */ /* 0x000ea80000300800 */
[----:B----4-:R0:W-:Y:S04]  /*ac900*/  STL.64 [R1+0x5950], R10 ;  /* 0x0059500a01007387 */ /* 0x0101e80000100a00 */
[----:B---3--:R-:W-:Y:S04]  /*ac910*/  STL.64 [R1+0x5948], R8 ;  /* 0x0059480801007387 */ /* 0x008fe80000100a00 */
[----:B0-----:R-:W3:Y:S04]  /*ac920*/  LDL.64 R10, [R1+0x128] ;  /* 0x00012800010a7983 */ /* 0x001ee80000100a00 */
[----:B---3--:R0:W-:Y:S04]  /*ac930*/  STL.64 [R1+0x5958], R10 ;  /* 0x0059580a01007387 */ /* 0x0081e80000100a00 */
[----:B0-----:R-:W3:Y:S04]  /*ac940*/  LDL.64 R10, [R1+0x138] ;  /* 0x00013800010a7983 */ /* 0x001ee80000100a00 */
[----:B---3--:R0:W-:Y:S04]  /*ac950*/  STL.64 [R1+0x5960], R10 ;  /* 0x0059600a01007387 */ /* 0x0081e80000100a00 */
[----:B0-----:R-:W3:Y:S04]  /*ac960*/  LDL.64 R10, [R1+0x148] ;  /* 0x00014800010a7983 */ /* 0x001ee80000100a00 */
[----:B---3--:R0:W-:Y:S04]  /*ac970*/  STL.64 [R1+0x5970], R10 ;  /* 0x0059700a01007387 */ /* 0x0081e80000100a00 */
[----:B0-----:R-:W3:Y:S04]  /*ac980*/  LDL.64 R10, [R1+0x158] ;  /* 0x00015800010a7983 */ /* 0x001ee80000100a00 */
[----:B---3--:R-:W-:Y:S04]  /*ac990*/  STL.64 [R1+0x5978], R10 ;  /* 0x0059780a01007387 */ /* 0x008fe80000100a00 */
[----:B------:R-:W3:Y:S04]  /*ac9a0*/  LDL.64 R18, [R1+0x118] ;  /* 0x0001180001127983 */ /* 0x000ee80000100a00 */
[----:B---3--:R0:W-:Y:S04]  /*ac9b0*/  STL.64 [R1+0x5968], R18 ;  /* 0x0059681201007387 */ /* 0x0081e80000100a00 */
[----:B------:R-:W3:Y:S04]  /*ac9c0*/  LDL.LU R16, [R1+0x920] ;  /* 0x0009200001107983 */ /* 0x000ee80000300800 */
[----:B------:R-:W3:Y:S04]  /*ac9d0*/  LDL.LU R17, [R1+0x924] ;  /* 0x0009240001117983 */ /* 0x000ee80000300800 */
[----:B0-----:R-:W4:Y:S04]  /*ac9e0*/  LDL.LU R18, [R1+0x928] ;  /* 0x0009280001127983 */ /* 0x001f280000300800 */
[----:B------:R-:W4:Y:S04]  /*ac9f0*/  LDL.LU R19, [R1+0x92c] ;  /* 0x00092c0001137983 */ /* 0x000f280000300800 */
[----:B----4-:R0:W-:Y:S04]  /*aca00*/  STL.64 [R1+0x5988], R18 ;  /* 0x0059881201007387 */ /* 0x0101e80000100a00 */
[----:B---3--:R-:W-:Y:S04]  /*aca10*/  STL.64 [R1+0x5980], R16 ;  /* 0x0059801001007387 */ /* 0x008fe80000100a00 */
[----:B0-----:R-:W3:Y:S01]  /*aca20*/  LDL.64 R18, [R1+0x168] ;  /* 0x0001680001127983 */ /* 0x001ee20000100a00 */
[----:B------:R-:W-:-:S02]  /*aca30*/  IMAD.MOV.U32 R14, RZ, RZ, R27 ;  /* 0x000000ffff0e7224 */ /* 0x000fc400078e001b */
[----:B------:R-:W-:Y:S02]  /*aca40*/  IMAD.MOV.U32 R15, RZ, RZ, R26 ;  /* 0x000000ffff0f7224 */ /* 0x000fe400078e001a */
[----:B------:R-:W4:Y:S04]  /*aca50*/  LDL.64 R26, [R1+0x108] ;  /* 0x00010800011a7983 */ /* 0x000f280000100a00 */
[----:B------:R0:W-:Y:S04]  /*aca60*/  STL [R1+0x580c], R14 ;  /* 0x00580c0e01007387 */ /* 0x0001e80000100800 */
[----:B------:R2:W-:Y:S04]  /*aca70*/  STL [R1+0x5808], R15 ;  /* 0x0058080f01007387 */ /* 0x0005e80000100800 */
[----:B------:R-:W4:Y:S04]  /*aca80*/  LDL.LU R12, [R1+0x910] ;  /* 0x00091000010c7983 */ /* 0x000f280000300800 */
[----:B------:R-:W4:Y:S04]  /*aca90*/  LDL.LU R13, [R1+0x914] ;  /* 0x00091400010d7983 */ /* 0x000f280000300800 */
[----:B0-----:R-:W4:Y:S01]  /*acaa0*/  LDL.LU R14, [R1+0x918] ;  /* 0x00091800010e7983 */ /* 0x001f220000300800 */
[----:B--2---:R-:W-:Y:S01]  /*acab0*/  IMAD.MOV.U32 R15, RZ, RZ, R29 ;  /* 0x000000ffff0f7224 */ /* 0x004fe200078e001d */
[----:B---3--:R-:W-:Y:S07]  /*acac0*/  HMMA.16816.F32.BF16 R8, R20, R18, R4 ;  /* 0x000000121408723c */ /* 0x008fee0000041804 */
[----:B------:R-:W-:-:S02]  /*acad0*/  IMAD.MOV.U32 R6, RZ, RZ, R18 ;  /* 0x000000ffff067224 */ /* 0x000fc400078e0012 */
[----:B------:R-:W-:Y:S02]  /*acae0*/  IMAD.MOV.U32 R5, RZ, RZ, R19 ;  /* 0x000000ffff057224 */ /* 0x000fe400078e0013 */
[----:B------:R-:W2:Y:S04]  /*acaf0*/  LDL.LU.64 R18, [R1+0x5988] ;  /* 0x0059880001127983 */ /* 0x000ea80000300a00 */
[----:B------:R-:W2:Y:S08]  /*acb00*/  LDL.LU.64 R16, [R1+0x5980] ;  /* 0x0059800001107983 */ /* 0x000eb00000300a00 */
[----:B------:R-:W-:Y:S04]  /*acb10*/  STL.64 [R1+0x960], R8 ;  /* 0x0009600801007387 */ /* 0x000fe80000100a00 */
[----:B------:R0:W-:Y:S01]  /*acb20*/  STL [R1+0x968], R10 ;  /* 0x0009680a01007387 */ /* 0x0001e20000100800 */
[----:B------:R-:W-:-:S03]  /*acb30*/  IMAD.MOV.U32 R29, RZ, RZ, R11 ;  /* 0x000000ffff1d7224 */ /* 0x000fc600078e000b */
[----:B0-----:R-:W3:Y:S04]  /*acb40*/  LDL.LU.64 R10, [R1+0x5978] ;  /* 0x00597800010a7983 */ /* 0x001ee80000300a00 */
[----:B------:R0:W-:Y:S04]  /*acb50*/  STL [R1+0x5814], R5 ;  /* 0x0058140501007387 */ /* 0x0001e80000100800 */
[----:B------:R1:W-:Y:S04]  /*acb60*/  STL [R1+0x5810], R6 ;  /* 0x0058100601007387 */ /* 0x0003e80000100800 */
[----:B------:R-:W3:Y:S04]  /*acb70*/  LDL.LU R4, [R1+0x930] ;  /* 0x0009300001047983 */ /* 0x000ee80000300800 */
[----:B0-----:R-:W3:Y:S04]  /*acb80*/  LDL.LU R5, [R1+0x934] ;  /* 0x0009340001057983 */ /* 0x001ee80000300800 */
[----:B-1----:R-:W3:Y:S04]  /*acb90*/  LDL.LU R6, [R1+0x938] ;  /* 0x0009380001067983 */ /* 0x002ee80000300800 */
[----:B------:R-:W3:Y:S04]  /*acba0*/  LDL.LU R7, [R1+0x93c] ;  /* 0x00093c0001077983 */ /* 0x000ee80000300800 */
[----:B------:R-:W-:Y:S01]  /*acbb0*/  STL [R1+0x4ff0], R29 ;  /* 0x004ff01d01007387 */ /* 0x000fe20000100800 */
[----:B---3--:R-:W-:-:S15]  /*acbc0*/  HMMA.16816.F32.BF16 R4, R20, R10, R4 ;  /* 0x0000000a1404723c */ /* 0x008fde0000041804 */
[----:B------:R-:W-:-:S08]  /*acbd0*/  NOP ;  /* 0x0000000000007918 */ /* 0x000fd00000000000 */
[----:B------:R0:W-:Y:S04]  /*acbe0*/  STL.64 [R1+0x950], R4 ;  /* 0x0009500401007387 */ /* 0x0001e80000100a00 */
[----:B------:R1:W-:Y:S01]  /*acbf0*/  STL.64 [R1+0x958], R6 ;  /* 0x0009580601007387 */ /* 0x0003e20000100a00 */
[----:B0-----:R-:W-:Y:S02]  /*acc00*/  IMAD.MOV.U32 R4, RZ, RZ, R10 ;  /* 0x000000ffff047224 */ /* 0x001fe400078e000a */
[----:B-1----:R-:W-:Y:S02]  /*acc10*/  IMAD.MOV.U32 R7, RZ, RZ, R11 ;  /* 0x000000ffff077224 */ /* 0x002fe400078e000b */
[----:B------:R-:W2:Y:S04]  /*acc20*/  LDL.LU.64 R10, [R1+0x5970] ;  /* 0x00597000010a7983 */ /* 0x000ea80000300a00 */
[----:B------:R-:W-:Y:S04]  /*acc30*/  STL [R1+0x581c], R7 ;  /* 0x00581c0701007387 */ /* 0x000fe80000100800 */
[----:B------:R0:W-:Y:S04]  /*acc40*/  STL [R1+0x5818], R4 ;  /* 0x0058180401007387 */ /* 0x0001e80000100800 */
[----:B0-----:R-:W3:Y:S04]  /*acc50*/  LDL.LU R4, [R1+0x8f0] ;  /* 0x0008f00001047983 */ /* 0x001ee80000300800 */
[----:B------:R-:W3:Y:S04]  /*acc60*/  LDL.LU R5, [R1+0x8f4] ;  /* 0x0008f40001057983 */ /* 0x000ee80000300800 */
[----:B------:R-:W3:Y:S04]  /*acc70*/  LDL.LU R6, [R1+0x8f8] ;  /* 0x0008f80001067983 */ /* 0x000ee80000300800 */
[----:B------:R-:W3:Y:S01]  /*acc80*/  LDL.LU R7, [R1+0x8fc] ;  /* 0x0008fc0001077983 */ /* 0x000ee20000300800 */
[----:B--2---:R-:W-:Y:S06]  /*acc90*/  HMMA.16816.F32.BF16 R16, R20, R10, R16 ;  /* 0x0000000a1410723c */ /* 0x004fec0000041810 */
[----:B------:R-:W-:-:S02]  /*acca0*/  IMAD.MOV.U32 R0, RZ, RZ, R10 ;  /* 0x000000ffff007224 */ /* 0x000fc400078e000a */
[----:B------:R-:W-:-:S15]  /*accb0*/  IMAD.MOV.U32 R2, RZ, RZ, R11 ;  /* 0x000000ffff027224 */ /* 0x000fde00078e000b */
[----:B------:R-:W-:Y:S04]  /*accc0*/  STL.64 [R1+0x940], R16 ;  /* 0x0009401001007387 */ /* 0x000fe80000100a00 */
[----:B------:R0:W-:Y:S04]  /*accd0*/  STL.64 [R1+0x948], R18 ;  /* 0x0009481201007387 */ /* 0x0001e80000100a00 */
[----:B0-----:R-:W3:Y:S04]  /*acce0*/  LDL.LU.64 R18, [R1+0x5968] ;  /* 0x0059680001127983 */ /* 0x001ee80000300a00 */
[----:B------:R-:W4:Y:S04]  /*accf0*/  LDL.LU.64 R10, [R1+0x5960] ;  /* 0x00596000010a7983 */ /* 0x000f280000300a00 */
[----:B------:R-:W-:Y:S04]  /*acd00*/  STL [R1+0x5824], R2 ;  /* 0x0058240201007387 */ /* 0x000fe80000100800 */
[----:B------:R-:W-:Y:S01]  /*acd10*/  STL [R1+0x5820], R0 ;  /* 0x0058200001007387 */ /* 0x000fe20000100800 */
[----:B----4-:R-:W-:-:S15]  /*acd20*/  HMMA.16816.F32.BF16 R12, R20, R10, R12 ;  /* 0x0000000a140c723c */ /* 0x010fde000004180c */
[----:B------:R-:W-:-:S08]  /*acd30*/  NOP ;  /* 0x0000000000007918 */ /* 0x000fd00000000000 */
[----:B------:R0:W-:Y:S04]  /*acd40*/  STL.64 [R1+0x930], R12 ;  /* 0x0009300c01007387 */ /* 0x0001e80000100a00 */
[----:B------:R-:W-:Y:S01]  /*acd50*/  STL.64 [R1+0x938], R14 ;  /* 0x0009380e01007387 */ /* 0x000fe20000100a00 */
[----:B0-----:R-:W-:Y:S02]  /*acd60*/  IMAD.MOV.U32 R13, RZ, RZ, R11 ;  /* 0x000000ffff0d7224 */ /* 0x001fe400078e000b */
[----:B------:R-:W-:Y:S02]  /*acd70*/  IMAD.MOV.U32 R12, RZ, RZ, R10 ;  /* 0x000000ffff0c7224 */ /* 0x000fe400078e000a */
[----:B------:R-:W2:Y:S04]  /*acd80*/  LDL.LU.64 R10, [R1+0x5958] ;  /* 0x00595800010a7983 */ /* 0x000ea80000300a00 */
[----:B------:R-:W-:Y:S04]  /*acd90*/  STL [R1+0x582c], R13 ;  /* 0x00582c0d01007387 */ /* 0x000fe80000100800 */
[----:B------:R0:W-:Y:S04]  /*acda0*/  STL [R1+0x5828], R12 ;  /* 0x0058280c01007387 */ /* 0x0001e80000100800 */
[----:B0-----:R-:W2:Y:S04]  /*acdb0*/  LDL.LU R12, [R1+0x900] ;  /* 0x00090000010c7983 */ /* 0x001ea80000300800 */
[----:B------:R-:W2:Y:S04]  /*acdc0*/  LDL.LU R13, [R1+0x904] ;  /* 0x00090400010d7983 */ /* 0x000ea80000300800 */
[----:B------:R-:W2:Y:S04]  /*acdd0*/  LDL.LU R14, [R1+0x908] ;  /* 0x00090800010e7983 */ /* 0x000ea80000300800 */
[----:B------:R-:W2:Y:S02]  /*acde0*/  LDL.LU R15, [R1+0x90c] ;  /* 0x00090c00010f7983 */ /* 0x000ea40000300800 */
[----:B--2---:R-:W-:-:S15]  /*acdf0*/  HMMA.16816.F32.BF16 R12, R20, R10, R12 ;  /* 0x0000000a140c723c */ /* 0x004fde000004180c */
[----:B------:R-:W-:-:S08]  /*ace00*/  NOP ;  /* 0x0000000000007918 */ /* 0x000fd00000000000 */
[----:B------:R-:W-:Y:S04]  /*ace10*/  STL.64 [R1+0x920], R12 ;  /* 0x0009200c01007387 */ /* 0x000fe80000100a00 */
[----:B------:R0:W-:Y:S02]  /*ace20*/  STL.64 [R1+0x928], R14 ;  /* 0x0009280e01007387 */ /* 0x0001e40000100a00 */
[----:B0-----:R-:W-:Y:S02]  /*ace30*/  IMAD.MOV.U32 R14, RZ, RZ, R10 ;  /* 0x000000ffff0e7224 */ /* 0x001fe400078e000a */
[----:B------:R-:W-:Y:S02]  /*ace40*/  IMAD.MOV.U32 R15, RZ, RZ, R11 ;  /* 0x000000ffff0f7224 */ /* 0x000fe400078e000b */
[----:B------:R-:W2:Y:S04]  /*ace50*/  LDL.LU.64 R10, [R1+0x5950] ;  /* 0x00595000010a7983 */ /* 0x000ea80000300a00 */
[----:B------:R-:W2:Y:S04]  /*ace60*/  LDL.LU.64 R8, [R1+0x5948] ;  /* 0x0059480001087983 */ /* 0x000ea80000300a00 */
[----:B------:R-:W-:Y:S04]  /*ace70*/  STL [R1+0x5834], R15 ;  /* 0x0058340f01007387 */ /* 0x000fe80000100800 */
[----:B------:R3:W-:Y:S02]  /*ace80*/  STL [R1+0x5830], R14 ;  /* 0x0058300e01007387 */ /* 0x0007e40000100800 */
[----:B---3--:R-:W-:Y:S07]  /*ace90*/  HMMA.16816.F32.BF16 R12, R20, R18, R4 ;  /* 0x00000012140c723c */ /* 0x008fee0000041804 */
[----:B------:R-:W-:-:S02]  /*acea0*/  IMAD.MOV.U32 R5, RZ, RZ, R18 ;  /* 0x000000ffff057224 */ /* 0x000fc400078e0012 */
[----:B------:R-:W-:-:S14]  /*aceb0*/  IMAD.MOV.U32 R6, RZ, RZ, R19 ;  /* 0x000000ffff067224 */ /* 0x000fdc00078e0013 */
[----:B------:R-:W-:Y:S04]  /*acec0*/  STL.64 [R1+0x910], R12 ;  /* 0x0009100c01007387 */ /* 0x000fe80000100a00 */
[----:B------:R-:W-:Y:S01]  /*aced0*/  STL.64 [R1+0x918], R14 ;  /* 0x0009180e01007387 */ /* 0x000fe20000100a00 */
        /* <DEDUP_REMOVED lines=8> */
[----:B------:R-:W4:Y:S04]  /*acf60*/  LDL.LU R16, [R1+0x890] ;  /* 0x0008900001107983 */ /* 0x000f280000300800 */
[----:B------:R-:W4:Y:S04]  /*acf70*/  LDL.LU R17, [R1+0x894] ;  /* 0x0008940001117983 */ /* 0x000f280000300800 */
[----:B------:R-:W2:Y:S04]  /*acf80*/  LDL.LU R18, [R1+0x898] ;  /* 0x0008980001127983 */ /* 0x000ea80000300800 */
[----:B------:R-:W2:Y:S04]  /*acf90*/  LDL.LU R19, [R1+0x89c] ;  /* 0x00089c0001137983 */ /* 0x000ea80000300800 */
[----:B--2---:R0:W-:Y:S04]  /*acfa0*/  STL.64 [R1+0x5900], R18 ;  /* 0x0059001201007387 */ /* 0x0041e80000100a00 */
[----:B----4-:R-:W-:Y:S04]  /*acfb0*/  STL.64 [R1+0x58f8], R16 ;  /* 0x0058f81001007387 */ /* 0x010fe80000100a00 */
[----:B0-----:R-:W2:Y:S04]  /*acfc0*/  LDL.64 R18, [R1+0xc8] ;  /* 0x0000c80001127983 */ /* 0x001ea80000100a00 */
[----:B--2---:R0:W-:Y:S04]  /*acfd0*/  STL.64 [R1+0x5910], R18 ;  /* 0x0059101201007387 */ /* 0x0041e80000100a00 */
[----:B0-----:R-:W2:Y:S04]  /*acfe0*/  LDL R18, [R1+0xd8] ;  /* 0x0000d80001127983 */ /* 0x001ea80000100800 */
[----:B------:R-:W2:Y:S04]  /*acff0*/  LDL R19, [R1+0xdc] ;  /* 0x0000dc0001137983 */ /* 0x000ea80000100800 */
[----:B------:R-:W4:Y:S04]  /*ad000*/  LDL.LU R12, [R1+0x8c0] ;  /* 0x0008c000010c7983 */ /* 0x000f280000300800 */
[----:B------:R-:W4:Y:S04]  /*ad010*/  LDL.LU R13, [R1+0x8c4] ;  /* 0x0008c400010d7983 */ /* 0x000f280000300800 */
[----:B------:R-:W3:Y:S04]  /*ad020*/  LDL.LU R14, [R1+0x8c8] ;  /* 0x0008c800010e7983 */ /* 0x000ee80000300800 */
[----:B------:R-:W3:Y:S04]  /*ad030*/  LDL.LU R15, [R1+0x8cc] ;  /* 0x0008cc00010f7983 */ /* 0x000ee80000300800 */
[----:B---3--:R0:W-:Y:S04]  /*ad040*/  STL.64 [R1+0x5938], R14 ;  /* 0x0059380e01007387 */ /* 0x0081e80000100a00 */
[----:B----4-:R-:W-:Y:S04]  /*ad050*/  STL.64 [R1+0x5930], R12 ;  /* 0x0059300c01007387 */ /* 0x010fe80000100a00 */
[----:B0-----:R-:W3:Y:S04]  /*ad060*/  LDL.64 R14, [R1+0xf8] ;  /* 0x0000f800010e7983 */ /* 0x001ee80000100a00 */
[----:B--2---:R0:W-:Y:S04]  /*ad070*/  STL.64 [R1+0x5928], R18 ;  /* 0x0059281201007387 */ /* 0x0041e80000100a00 */
[----:B0-----:R-:W2:Y:S04]  /*ad080*/  LDL.64 R18, [R1+0xe8] ;  /* 0x0000e80001127983 */ /* 0x001ea80000100a00 */
[----:B--2---:R0:W-:Y:S04]  /*ad090*/  STL.64 [R1+0x5940], R18 ;  /* 0x0059401201007387 */ /* 0x0041e80000100a00 */
[----:B------:R-:W3:Y:S04]  /*ad0a0*/  LDL.LU R16, [R1+0x8d0] ;  /* 0x0008d00001107983 */ /* 0x000ee80000300800 */
[----:B------:R-:W3:Y:S04]  /*ad0b0*/  LDL.LU R17, [R1+0x8d4] ;  /* 0x0008d40001117983 */ /* 0x000ee80000300800 */
[----:B0-----:R-:W3:Y:S04]  /*ad0c0*/  LDL.LU R18, [R1+0x8d8] ;  /* 0x0008d80001127983 */ /* 0x001ee80000300800 */
[----:B------:R-:W3:Y:S04]  /*ad0d0*/  LDL.LU R19, [R1+0x8dc] ;  /* 0x0008dc0001137983 */ /* 0x000ee80000300800 */
[----:B------:R-:W-:Y:S04]  /*ad0e0*/  STL.64 [R1+0x58d8], R10 ;  /* 0x0058d80a01007387 */ /* 0x000fe80000100a00 */
[----:B------:R0:W-:Y:S04]  /*ad0f0*/  STL.64 [R1+0x58d0], R8 ;  /* 0x0058d00801007387 */ /* 0x0001e80000100a00 */
[----:B0-----:R-:W2:Y:S04]  /*ad100*/  LDL.LU R8, [R1+0x870] ;  /* 0x0008700001087983 */ /* 0x001ea80000300800 */
[----:B------:R-:W2:Y:S04]  /*ad110*/  LDL.LU R9, [R1+0x874] ;  /* 0x0008740001097983 */ /* 0x000ea80000300800 */
[----:B------:R-:W4:Y:S04]  /*ad120*/  LDL.LU R10, [R1+0x878] ;  /* 0x00087800010a7983 */ /* 0x000f280000300800 */
[----:B------:R-:W4:Y:S04]  /*ad130*/  LDL.LU R11, [R1+0x87c] ;  /* 0x00087c00010b7983 */ /* 0x000f280000300800 */
[----:B----4-:R0:W-:Y:S04]  /*ad140*/  STL.64 [R1+0x58e8], R10 ;  /* 0x0058e80a01007387 */ /* 0x0101e80000100a00 */
[----:B--2---:R-:W-:Y:S04]  /*ad150*/  STL.64 [R1+0x58e0], R8 ;  /* 0x0058e00801007387 */ /* 0x004fe80000100a00 */
[----:B0-----:R-:W2:Y:S04]  /*ad160*/  LDL.64 R10, [R1+0xa8] ;  /* 0x0000a800010a7983 */ /* 0x001ea80000100a00 */
[----:B--2---:R0:W-:Y:S04]  /*ad170*/  STL.64 [R1+0x58f0], R10 ;  /* 0x0058f00a01007387 */ /* 0x0041e80000100a00 */
[----:B0-----:R-:W2:Y:S01]  /*ad180*/  LDL.64 R10, [R1+0xb8] ;  /* 0x0000b800010a7983 */ /* 0x001ea20000100a00 */
[----:B---3--:R-:W-:Y:S03]  /*ad190*/  HMMA.16816.F32.BF16 R16, R20, R14, R16 ;  /* 0x0000000e1410723c */ /* 0x008fe60000041810 */
[----:B--2---:R0:W-:Y:S04]  /*ad1a0*/  STL.64 [R1+0x5908], R10 ;  /* 0x0059080a01007387 */ /* 0x0041e80000100a00 */
[----:B------:R-:W2:Y:S04]  /*ad1b0*/  LDL.LU R8, [R1+0x8a0] ;  /* 0x0008a00001087983 */ /* 0x000ea80000300800 */
[----:B------:R-:W2:Y:S04]  /*ad1c0*/  LDL.LU R9, [R1+0x8a4] ;  /* 0x0008a40001097983 */ /* 0x000ea80000300800 */
[----:B0-----:R-:W3:Y:S04]  /*ad1d0*/  LDL.LU R10, [R1+0x8a8] ;  /* 0x0008a800010a7983 */ /* 0x001ee80000300800 */
        /* <DEDUP_REMOVED lines=13> */
[----:B------:R-:W-:Y:S04]  /*ad2b0*/  STL.64 [R1+0x5838], R4 ;  /* 0x0058380401007387 */ /* 0x000fe80000100a00 */
[----:B0-----:R-:W4:Y:S04]  /*ad2c0*/  LDL.64 R6, [R1+0x88] ;  /* 0x0000880001067983 */ /* 0x001f280000100a00 */
[----:B------:R-:W-:Y:S04]  /*ad2d0*/  STL.64 [R1+0x8f0], R16 ;  /* 0x0008f01001007387 */ /* 0x000fe80000100a00 */
[----:B------:R0:W-:Y:S04]  /*ad2e0*/  STL.64 [R1+0x8f8], R18 ;  /* 0x0008f81201007387 */ /* 0x0001e80000100a00 */
[----:B0-----:R-:W2:Y:S04]  /*ad2f0*/  LDL.LU.64 R18, [R1+0x5940] ;  /* 0x0059400001127983 */ /* 0x001ea80000300a00 */
[----:B------:R-:W2:Y:S04]  /*ad300*/  LDL.LU.64 R14, [R1+0x5938] ;  /* 0x00593800010e7983 */ /* 0x000ea80000300a00 */
[----:B------:R-:W2:Y:S02]  /*ad310*/  LDL.LU.64 R12, [R1+0x5930] ;  /* 0x00593000010c7983 */ /* 0x000ea40000300a00 */
[----:B--2---:R-:W-:-:S15]  /*ad320*/  HMMA.16816.F32.BF16 R12, R20, R18, R12 ;  /* 0x00000012140c723c */ /* 0x004fde000004180c */
[----:B------:R-:W-:-:S08]  /*ad330*/  NOP ;  /* 0x0000000000007918 */ /* 0x000fd00000000000 */
[----:B------:R0:W-:Y:S04]  /*ad340*/  STL.64 [R1+0x8e0], R12 ;  /* 0x0008e00c01007387 */ /* 0x0001e80000100a00 */
[----:B------:R-:W-:Y:S01]  /*ad350*/  STL.64 [R1+0x8e8], R14 ;  /* 0x0008e80e01007387 */ /* 0x000fe20000100a00 */
[----:B0-----:R-:W-:Y:S02]  /*ad360*/  IMAD.MOV.U32 R13, RZ, RZ, R18 ;  /* 0x000000ffff0d7224 */ /* 0x001fe400078e0012 */
[----:B------:R-:W-:Y:S02]  /*ad370*/  IMAD.MOV.U32 R12, RZ, RZ, R19 ;  /* 0x000000ffff0c7224 */ /* 0x000fe400078e0013 */
        /* <DEDUP_REMOVED lines=22> */
[----:B--2---:R-:W-:-:S15]  /*ad4e0*/  HMMA.16816.F32.BF16 R16, R20, R10, R16 ;  /* 0x0000000a1410723c */ /* 0x004fde0000041810 */
[----:B------:R-:W-:-:S08]  /*ad4f0*/  NOP ;  /* 0x0000000000007918 */ /* 0x000fd00000000000 */
[----:B------:R0:W-:Y:S04]  /*ad500*/  STL.64 [R1+0x8b0], R16 ;  /* 0x0008b01001007387 */ /* 0x0001e80000100a00 */
[----:B------:R1:W-:Y:S01]  /*ad510*/  STL.64 [R1+0x8b8], R18 ;  /* 0x0008b81201007387 */ /* 0x0003e20000100a00 */
[----:B0-----:R-:W-:Y:S02]  /*ad520*/  IMAD.MOV.U32 R17, RZ, RZ, R11 ;  /* 0x000000ffff117224 */ /* 0x001fe400078e000b */
[----:B-1----:R-:W-:Y:S02]  /*ad530*/  IMAD.MOV.U32 R18, RZ, RZ, R10 ;  /* 0x000000ffff127224 */ /* 0x002fe400078e000a */
[----:B------:R-:W2:Y:S04]  /*ad540*/  LDL.LU.64 R10, [R1+0x58f0] ;  /* 0x0058f000010a7983 */ /* 0x000ea80000300a00 */
[----:B------:R0:W-:Y:S04]  /*ad550*/  STL [R1+0x5610], R17 ;  /* 0x0056101101007387 */ /* 0x0001e80000100800 */
[----:B------:R1:W-:Y:S04]  /*ad560*/  STL [R1+0x560c], R18 ;  /* 0x00560c1201007387 */ /* 0x0003e80000100800 */
[----:B------:R-:W2:Y:S04]  /*ad570*/  LDL.LU R16, [R1+0x880] ;  /* 0x0008800001107983 */ /* 0x000ea80000300800 */
[----:B0-----:R-:W2:Y:S04]  /*ad580*/  LDL.LU R17, [R1+0x884] ;  /* 0x0008840001117983 */ /* 0x001ea80000300800 */
[----:B-1----:R-:W2:Y:S04]  /*ad590*/  LDL.LU R18, [R1+0x888] ;  /* 0x0008880001127983 */ /* 0x002ea80000300800 */
[----:B------:R-:W2:Y:S02]  /*ad5a0*/  LDL.LU R19, [R1+0x88c] ;  /* 0x00088c0001137983 */ /* 0x000ea40000300800 */
[----:B--2---:R-:W-:Y:S06]  /*ad5b0*/  HMMA.16816.F32.BF16 R16, R20, R10, R16 ;  /* 0x0000000a1410723c */ /* 0x004fec0000041810 */
[----:B------:R-:W-:-:S15]  /*ad5c0*/  MOV R3, R11 ;  /* 0x0000000b00037202 */ /* 0x000fde0000000f00 */
[----:B------:R-:W-:-:S02]  /*ad5d0*/  NOP ;  /* 0x0000000000007918 */ /* 0x000fc40000000000 */
[----:B------:R0:W-:Y:S04]  /*ad5e0*/  STL.64 [R1+0x8a0], R16 ;  /* 0x0008a01001007387 */ /* 0x0001e80000100a00 */
[----:B------:R1:W-:Y:S01]  /*ad5f0*/  STL.64 [R1+0x8a8], R18 ;  /* 0x0008a81201007387 */ /* 0x0003e20000100a00 */
[----:B0-----:R-:W-:-:S03]  /*ad600*/  IMAD.MOV.U32 R16, RZ, RZ, R10 ;  /* 0x000000ffff107224 */ /* 0x001fc600078e000a */
[----:B------:R-:W2:Y:S04]  /*ad610*/  LDL.LU.64 R10, [R1+0x58e8] ;  /* 0x0058e800010a7983 */ /* 0x000ea80000300a00 */
[----:B------:R-:W2:Y:S04]  /*ad620*/  LDL.LU.64 R8, [R1+0x58e0] ;  /* 0x0058e00001087983 */ /* 0x000ea80000300a00 */
[----:B------:R-:W-:Y:S04]  /*ad630*/  STL [R1+0x5614], R3 ;  /* 0x0056140301007387 */ /* 0x000fe80000100800 */
[----:B------:R-:W-:Y:S04]  /*ad640*/  STL [R1+0x5608], R16 ;  /* 0x0056081001007387 */ /* 0x000fe80000100800 */
[----:B-1----:R-:W2:Y:S02]  /*ad650*/  LDL.64 R18, [R1+0x98] ;  /* 0x0000980001127983 */ /* 0x002ea40000100a00 */
[----:B--2---:R-:W-:-:S15]  /*ad660*/  HMMA.16816.F32.BF16 R8, R20, R18, R8 ;  /* 0x000000121408723c */ /* 0x004fde0000041808 */
[----:B------:R-:W-:-:S08]  /*ad670*/  NOP ;  /* 0x0000000000007918 */ /* 0x000fd00000000000 */
[----:B------:R-:W-:Y:S04]  /*ad680*/  STL.64 [R1+0x890], R8 ;  /* 0x0008900801007387 */ /* 0x000fe80000100a00 */
[----:B------:R0:W-:Y:S04]  /*ad690*/  STL.64 [R1+0x898], R10 ;  /* 0x0008980a01007387 */ /* 0x0001e80000100a00 */
[----:B0-----:R-:W3:Y:S04]  /*ad6a0*/  LDL.LU.64 R10, [R1+0x58d8] ;  /* 0x0058d800010a7983 */ /* 0x001ee80000300a00 */
[----:B------:R-:W3:Y:S01]  /*ad6b0*/  LDL.LU.64 R8, [R1+0x58d0] ;  /* 0x0058d00001087983 */ /* 0x000ee20000300a00 */
[----:B----4-:R-:W-:Y:S06]  /*ad6c0*/  HMMA.16816.F32.BF16 R12, R20, R6, R12 ;  /* 0x00000006140c723c */ /* 0x010fec000004180c */
[----:B------:R-:W-:-:S02]  /*ad6d0*/  IMAD.MOV.U32 R16, RZ, RZ, R6 ;  /* 0x000000ffff107224 */ /* 0x000fc400078e0006 */
[----:B------:R-:W-:Y:S02]  /*ad6e0*/  IMAD.MOV.U32 R29, RZ, RZ, R7 ;  /* 0x000000ffff1d7224 */ /* 0x000fe400078e0007 */
[----:B------:R-:W-:Y:S01]  /*ad6f0*/  IMAD.MOV.U32 R28, RZ, RZ, R18 ;  /* 0x000000ffff1c7224 */ /* 0x000fe200078e0012 */
[----:B------:R-:W-:Y:S04]  /*ad700*/  STL [R1+0x561c], R19 ;  /* 0x00561c1301007387 */ /* 0x000fe80000100800 */
[----:B------:R-:W-:Y:S08]  /*ad710*/  STL [R1+0x5618], R28 ;  /* 0x0056181c01007387 */ /* 0x000ff00000100800 */
[----:B------:R-:W-:Y:S04]  /*ad720*/  STL.64 [R1+0x880], R12 ;  /* 0x0008800c01007387 */ /* 0x000fe80000100a00 */
[----:B------:R0:W-:Y:S04]  /*ad730*/  STL.64 [R1+0x888], R14 ;  /* 0x0008880e01007387 */ /* 0x0001e80000100a00 */
[----:B------:R-:W-:Y:S04]  /*ad740*/  STL [R1+0x5624], R29 ;  /* 0x0056241d01007387 */ /* 0x000fe80000100800 */
[----:B------:R-:W-:Y:S01]  /*ad750*/  STL [R1+0x5620], R16 ;  /* 0x0056201001007387 */ /* 0x000fe20000100800 */
[----:B---3--:R-:W-:-:S15]  /*ad760*/  HMMA.16816.F32.BF16 R4, R20, R26, R8 ;  /* 0x0000001a1404723c */ /* 0x008fde0000041808 */
[----:B------:R-:W-:-:S08]  /*ad770*/  NOP ;  /* 0x0000000000007918 */ /* 0x000fd00000000000 */
[----:B------:R1:W-:Y:S04]  /*ad780*/  STL.64 [R1+0x870], R4 ;  /* 0x0008700401007387 */ /* 0x0003e80000100a00 */
[----:B------:R2:W-:Y:S04]  /*ad790*/  STL.64 [R1+0x878], R6 ;  /* 0x0008780601007387 */ /* 0x0005e80000100a00 */
[----:B0-----:R-:W3:Y:S04]  /*ad7a0*/  LDL.64 R14, [R1+0x18] ;  /* 0x00001800010e7983 */ /* 0x001ee80000100a00 */
[----:B---3--:R0:W-:Y:S04]  /*ad7b0*/  STL.64 [R1+0x5880], R14 ;  /* 0x0058800e01007387 */ /* 0x0081e80000100a00 */
[----:B-1----:R-:W3:Y:S04]  /*ad7c0*/  LDL.LU R4, [R1+0x7d0] ;  /* 0x0007d00001047983 */ /* 0x002ee80000300800 */
[----:B------:R-:W3:Y:S04]  /*ad7d0*/  LDL.LU R5, [R1+0x7d4] ;  /* 0x0007d40001057983 */ /* 0x000ee80000300800 */
[----:B--2---:R-:W2:Y:S04]  /*ad7e0*/  LDL.LU R6, [R1+0x7d8] ;  /* 0x0007d80001067983 */ /* 0x004ea80000300800 */
[----:B------:R-:W2:Y:S04]  /*ad7f0*/  LDL.LU R7, [R1+0x7dc] ;  /* 0x0007dc0001077983 */ /* 0x000ea80000300800 */
[----:B0-----:R-:W4:Y:S04]  /*ad800*/  LDL.64 R14, [R1+0x28] ;  /* 0x00002800010e7983 */ /* 0x001f280000100a00 */
[----:B----4-:R0:W-:Y:S04]  /*ad810*/  STL.64 [R1+0x5898], R14 ;  /* 0x0058980e01007387 */ /* 0x0101e80000100a00 */
[----:B------:R-:W4:Y:S04]  /*ad820*/  LDL.LU R12, [R1+0x810] ;  /* 0x00081000010c7983 */ /* 0x000f280000300800 */
[----:B------:R-:W4:Y:S04]  /*ad830*/  LDL.LU R13, [R1+0x814] ;  /* 0x00081400010d7983 */ /* 0x000f280000300800 */
[----:B0-----:R-:W3:Y:S04]  /*ad840*/  LDL.LU R14, [R1+0x818] ;  /* 0x00081800010e7983 */ /* 0x001ee80000300800 */
[----:B------:R-:W3:Y:S04]  /*ad850*/  LDL.LU R15, [R1+0x81c] ;  /* 0x00081c00010f7983 */ /* 0x000ee80000300800 */
[----:B---3--:R0:W-:Y:S04]  /*ad860*/  STL.64 [R1+0x58a8], R14 ;  /* 0x0058a80e01007387 */ /* 0x0081e80000100a00 */
[----:B----4-:R-:W-:Y:S04]  /*ad870*/  STL.64 [R1+0x58a0], R12 ;  /* 0x0058a00c01007387 */ /* 0x010fe80000100a00 */
[----:B0-----:R-:W3:Y:S04]  /*ad880*/  LDL.64 R14, [R1+0x48] ;  /* 0x00004800010e7983 */ /* 0x001ee80000100a00 */
[----:B---3--:R0:W-:Y:S04]  /*ad890*/  STL.64 [R1+0x58b0], R14 ;  /* 0x0058b00e01007387 */ /* 0x0081e80000100a00 */
[----:B0-----:R-:W3:Y:S04]  /*ad8a0*/  LDL.64 R14, [R1+0x58] ;  /* 0x00005800010e7983 */ /* 0x001ee80000100a00 */
[----:B---3--:R0:W-:Y:S04]  /*ad8b0*/  STL.64 [R1+0x58b8], R14 ;  /* 0x0058b80e01007387 */ /* 0x0081e80000100a00 */
[----:B0-----:R-:W3:Y:S04]  /*ad8c0*/  LDL.64 R14, [R1+0x68] ;  /* 0x00006800010e7983 */ /* 0x001ee80000100a00 */
[----:B--2---:R-:W-:Y:S04]  /*ad8d0*/  STL.64 [R1+0x5878], R6 ;  /* 0x0058780601007387 */ /* 0x004fe80000100a00 */
[----:B------:R0:W-:Y:S04]  /*ad8e0*/  STL.64 [R1+0x5870], R4 ;  /* 0x0058700401007387 */ /* 0x0001e80000100a00 */
        /* <DEDUP_REMOVED lines=15> */
[----:B------:R-:W2:Y:S01]  /*ad9e0*/  LDL.LU R7, [R1+0x84c] ;  /* 0x00084c0001077983 */ /* 0x000ea20000300800 */
[----:B------:R-:W-:-:S03]  /*ad9f0*/  IMAD.MOV.U32 R18, RZ, RZ, R27 ;  /* 0x000000ffff127224 */ /* 0x000fc600078e001b */
[----:B------:R-:W4:Y:S01]  /*ada00*/  LDL.LU R8, [R1+0x7e0] ;  /* 0x0007e00001087983 */ /* 0x000f220000300800 */
[----:B------:R-:W-:-:S03]  /*ada10*/  IMAD.MOV.U32 R17, RZ, RZ, R26 ;  /* 0x000000ffff117224 */ /* 0x000fc600078e001a */
[----:B------:R-:W4:Y:S04]  /*ada20*/  LDL.LU R9, [R1+0x7e4] ;  /* 0x0007e40001097983 */ /* 0x000f280000300800 */
[----:B------:R-:W4:Y:S04]  /*ada30*/  LDL.LU R10, [R1+0x7e8] ;  /* 0x0007e800010a7983 */ /* 0x000f280000300800 */
[----:B------:R-:W4:Y:S04]  /*ada40*/  LDL.LU R11, [R1+0x7ec] ;  /* 0x0007ec00010b7983 */ /* 0x000f280000300800 */
[----:B------:R-:W4:Y:S04]  /*ada50*/  LDL.64 R26, [R1+0x8] ;  /* 0x00000800011a7983 */ /* 0x000f280000100a00 */
[----:B------:R-:W-:Y:S04]  /*ada60*/  STL [R1+0x562c], R18 ;  /* 0x00562c1201007387 */ /* 0x000fe80000100800 */
[----:B------:R0:W-:Y:S04]  /*ada70*/  STL [R1+0x5628], R17 ;  /* 0x0056281101007387 */ /* 0x0001e80000100800 */
[----:B------:R-:W4:Y:S01]  /*ada80*/  LDL.LU R16, [R1+0x830] ;  /* 0x0008300001107983 */ /* 0x000f220000300800 */
[----:B---3--:R-:W-:-:S02]  /*ada90*/  IMAD.MOV.U32 R28, RZ, RZ, R14 ;  /* 0x000000ffff1c7224 */ /* 0x008fc400078e000e */
[----:B------:R-:W-:Y:S01]  /*adaa0*/  IMAD.MOV.U32 R3, RZ, RZ, R15 ;  /* 0x000000ffff037224 */ /* 0x000fe200078e000f */
[----:B0-----:R-:W4:Y:S04]  /*adab0*/  LDL.LU R17, [R1+0x834] ;  /* 0x0008340001117983 */ /* 0x001f280000300800 */
[----:B------:R-:W4:Y:S04]  /*adac0*/  LDL.LU R18, [R1+0x838] ;  /* 0x0008380001127983 */ /* 0x000f280000300800 */
[----:B------:R-:W4:Y:S01]  /*adad0*/  LDL.LU R19, [R1+0x83c] ;  /* 0x00083c0001137983 */ /* 0x000f220000300800 */
[----:B--2---:R-:W-:-:S15]  /*adae0*/  HMMA.16816.F32.BF16 R4, R20, R14, R4 ;  /* 0x0000000e1404723c */ /* 0x004fde0000041804 */
[----:B------:R-:W-:-:S08]  /*adaf0*/  NOP ;  /* 0x0000000000007918 */ /* 0x000fd00000000000 */
[----:B------:R-:W-:Y:S04]  /*adb00*/  STL.64 [R1+0x860], R4 ;  /* 0x0008600401007387 */ /* 0x000fe80000100a00 */
[----:B------:R0:W-:Y:S04]  /*adb10*/  STL.64 [R1+0x868], R6 ;  /* 0x0008680601007387 */ /* 0x0001e80000100a00 */
[----:B0-----:R-:W2:Y:S04]  /*adb20*/  LDL.LU.64 R6, [R1+0x58c8] ;  /* 0x0058c80001067983 */ /* 0x001ea80000300a00 */
[----:B------:R-:W2:Y:S04]  /*adb30*/  LDL.LU.64 R4, [R1+0x58c0] ;  /* 0x0058c00001047983 */ /* 0x000ea80000300a00 */
[----:B------:R-:W4:Y:S04]  /*adb40*/  LDL.LU.64 R14, [R1+0x58b8] ;  /* 0x0058b800010e7983 */ /* 0x000f280000300a00 */
[----:B------:R-:W-:Y:S04]  /*adb50*/  STL [R1+0x5634], R3 ;  /* 0x0056340301007387 */ /* 0x000fe80000100800 */
[----:B------:R-:W-:Y:S01]  /*adb60*/  STL [R1+0x5630], R28 ;  /* 0x0056301c01007387 */ /* 0x000fe20000100800 */
[----:B----4-:R-:W-:-:S15]  /*adb70*/  HMMA.16816.F32.BF16 R16, R20, R14, R16 ;  /* 0x0000000e1410723c */ /* 0x010fde0000041810 */
[----:B------:R-:W-:-:S08]  /*adb80*/  NOP ;  /* 0x0000000000007918 */ /* 0x000fd00000000000 */
[----:B------:R0:W-:Y:S04]  /*adb90*/  STL.64 [R1+0x850], R16 ;  /* 0x0008501001007387 */ /* 0x0001e80000100a00 */
[----:B------:R1:W-:Y:S01]  /*adba0*/  STL.64 [R1+0x858], R18 ;  /* 0x0008581201007387 */ /* 0x0003e20000100a00 */
[----:B0-----:R-:W-:Y:S02]  /*adbb0*/  IMAD.MOV.U32 R16, RZ, RZ, R14 ;  /* 0x000000ffff107224 */ /* 0x001fe400078e000e */
[----:B-1----:R-:W-:Y:S02]  /*adbc0*/  IMAD.MOV.U32 R19, RZ, RZ, R15 ;  /* 0x000000ffff137224 */ /* 0x002fe400078e000f */
[----:B------:R-:W3:Y:S04]  /*adbd0*/  LDL.LU.64 R14, [R1+0x58b0] ;  /* 0x0058b000010e7983 */ /* 0x000ee80000300a00 */
[----:B------:R-:W-:Y:S04]  /*adbe0*/  STL [R1+0x563c], R19 ;  /* 0x00563c1301007387 */ /* 0x000fe80000100800 */
[----:B------:R0:W-:Y:S04]  /*adbf0*/  STL [R1+0x5638], R16 ;  /* 0x0056381001007387 */ /* 0x0001e80000100800 */
[----:B0-----:R-:W3:Y:S04]  /*adc00*/  LDL.LU R16, [R1+0x820] ;  /* 0x0008200001107983 */ /* 0x001ee80000300800 */
[----:B------:R-:W3:Y:S04]  /*adc10*/  LDL.LU R17, [R1+0x824] ;  /* 0x0008240001117983 */ /* 0x000ee80000300800 */
[----:B------:R-:W3:Y:S04]  /*adc20*/  LDL.LU R18, [R1+0x828] ;  /* 0x0008280001127983 */ /* 0x000ee80000300800 */
[----:B------:R-:W3:Y:S02]  /*adc30*/  LDL.LU R19, [R1+0x82c] ;  /* 0x00082c0001137983 */ /* 0x000ee40000300800 */
[----:B---3--:R-:W-:Y:S06]  /*adc40*/  HMMA.16816.F32.BF16 R16, R20, R14, R16 ;  /* 0x0000000e1410723c */ /* 0x008fec0000041810 */
[----:B------:R-:W-:-:S15]  /*adc50*/  IMAD.MOV.U32 R29, RZ, RZ, R15 ;  /* 0x000000ffff1d7224 */ /* 0x000fde00078e000f */
[----:B------:R-:W-:-:S02]  /*adc60*/  NOP ;  /* 0x0000000000007918 */ /* 0x000fc40000000000 */
[----:B------:R0:W-:Y:S04]  /*adc70*/  STL.64 [R1+0x840], R16 ;  /* 0x0008401001007387 */ /* 0x0001e80000100a00 */
[----:B------:R1:W-:Y:S01]  /*adc80*/  STL.64 [R1+0x848], R18 ;  /* 0x0008481201007387 */ /* 0x0003e20000100a00 */
[----:B0-----:R-:W-:-:S03]  /*adc90*/  IMAD.MOV.U32 R17, RZ, RZ, R14 ;  /* 0x000000ffff117224 */ /* 0x001fc600078e000e */
[----:B------:R-:W3:Y:S04]  /*adca0*/  LDL.LU.64 R14, [R1+0x58a8] ;  /* 0x0058a800010e7983 */ /* 0x000ee80000300a00 */
[----:B------:R-:W3:Y:S04]  /*adcb0*/  LDL.LU.64 R12, [R1+0x58a0] ;  /* 0x0058a000010c7983 */ /* 0x000ee80000300a00 */
[----:B------:R-:W-:Y:S04]  /*adcc0*/  STL [R1+0x5640], R17 ;  /* 0x0056401101007387 */ /* 0x000fe80000100800 */
[----:B-1----:R-:W3:Y:S02]  /*adcd0*/  LDL.64 R18, [R1+0x38] ;  /* 0x0000380001127983 */ /* 0x002ee40000100a00 */
[----:B---3--:R-:W-:-:S15]  /*adce0*/  HMMA.16816.F32.BF16 R12, R20, R18, R12 ;  /* 0x00000012140c723c */ /* 0x008fde000004180c */
[----:B------:R-:W-:-:S08]  /*adcf0*/  NOP ;  /* 0x0000000000007918 */ /* 0x000fd00000000000 */
        /* <DEDUP_REMOVED lines=11> */
[----:B------:R-:W-:Y:S01]  /*addb0*/  HMMA.16816.F32.BF16 R8, R20, R26, R8 ;  /* 0x0000001a1408723c */ /* 0x000fe20000041808 */
[----:B------:R-:W-:-:S02]  /*addc0*/  IMAD.MOV.U32 R28, RZ, RZ, R18 ;  /* 0x000000ffff1c7224 */ /* 0x000fc400078e0012 */
[----:B------:R-:W-:-:S03]  /*addd0*/  IMAD.MOV.U32 R18, RZ, RZ, R19 ;  /* 0x000000ffff127224 */ /* 0x000fc600078e0013 */
[----:B--2---:R-:W-:Y:S06]  /*adde0*/  HMMA.16816.F32.BF16 R4, R20, R14, R4 ;  /* 0x0000000e1404723c */ /* 0x004fec0000041804 */
[----:B------:R-:W-:Y:S02]  /*addf0*/  IMAD.MOV.U32 R19, RZ, RZ, R15 ;  /* 0x000000ffff137224 */ /* 0x000fe400078e000f */
[----:B------:R-:W-:-:S15]  /*ade00*/  IMAD.MOV.U32 R17, RZ, RZ, R14 ;  /* 0x000000ffff117224 */ /* 0x000fde00078e000e */
[----:B------:R-:W-:Y:S04]  /*ade10*/  STL.64 [R1+0x810], R4 ;  /* 0x0008100401007387 */ /* 0x000fe80000100a00 */
[----:B------:R0:W-:Y:S04]  /*ade20*/  STL.64 [R1+0x818], R6 ;  /* 0x0008180601007387 */ /* 0x0001e80000100a00 */
[----:B0-----:R-:W2:Y:S04]  /*ade30*/  LDL.LU.64 R6, [R1+0x5878] ;  /* 0x0058780001067983 */ /* 0x001ea80000300a00 */
[----:B------:R-:W2:Y:S04]  /*ade40*/  LDL.LU.64 R4, [R1+0x5870] ;  /* 0x0058700001047983 */ /* 0x000ea80000300a00 */
[----:B------:R-:W3:Y:S04]  /*ade50*/  LDL.LU.64 R14, [R1+0x5868] ;  /* 0x00586800010e7983 */ /* 0x000ee80000300a00 */
[----:B------:R-:W4:Y:S04]  /*ade60*/  LDL.LU.64 R12, [R1+0x5860] ;  /* 0x00586000010c7983 */ /* 0x000f280000300a00 */
[----:B------:R-:W-:Y:S04]  /*ade70*/  STL.64 [R1+0x5650], R18 ;  /* 0x0056501201007387 */ /* 0x000fe80000100a00 */
[----:B------:R0:W-:Y:S04]  /*ade80*/  STL.64 [R1+0x5648], R16 ;  /* 0x0056481001007387 */ /* 0x0001e80000100a00 */
[----:B0-----:R-:W3:Y:S04]  /*ade90*/  LDL.LU R16, [R1+0x7c0] ;  /* 0x0007c00001107983 */ /* 0x001ee80000300800 */
[----:B------:R-:W3:Y:S04]  /*adea0*/  LDL.LU R17, [R1+0x7c4] ;  /* 0x0007c40001117983 */ /* 0x000ee80000300800 */
[----:B------:R-:W3:Y:S04]  /*adeb0*/  LDL.LU R18, [R1+0x7c8] ;  /* 0x0007c80001127983 */ /* 0x000ee80000300800 */
[----:B------:R-:W3:Y:S04]  /*adec0*/  LDL.LU R19, [R1+0x7cc] ;  /* 0x0007cc0001137983 */ /* 0x000ee80000300800 */
[----:B------:R0:W-:Y:S04]  /*aded0*/  STL.64 [R1+0x800], R8 ;  /* 0x0008000801007387 */ /* 0x0001e80000100a00 */
[----:B------:R1:W-:Y:S01]  /*adee0*/  STL.64 [R1+0x808], R10 ;  /* 0x0008080a01007387 */ /* 0x0003e20000100a00 */
[----:B0-----:R-:W-:-:S03]  /*adef0*/  IMAD.MOV.U32 R9, RZ, RZ, R26 ;  /* 0x000000ffff097224 */ /* 0x001fc600078e001a */
[----:B-1----:R-:W3:Y:S01]  /*adf00*/  LDL.LU.64 R10, [R1+0x5858] ;  /* 0x00585800010a7983 */ /* 0x002ee20000300a00 */
[----:B------:R-:W-:-:S03]  /*adf10*/  IMAD.MOV.U32 R8, RZ, RZ, R27 ;  /* 0x000000ffff087224 */ /* 0x000fc600078e001b */
[----:B------:R-:W2:Y:S04]  /*adf20*/  LDL.LU.64 R26, [R1+0x5850] ;  /* 0x00585000011a7983 */ /* 0x000ea80000300a00 */
[----:B------:R-:W4:Y:S01]  /*adf30*/  LDL.LU.64 R24, [R1+0x5848] ;  /* 0x0058480001187983 */ /* 0x000f220000300a00 */
[C---:B--2---:R-:W-:Y:S06]  /*adf40*/  HMMA.16816.F32.BF16 R4, R20.reuse, R26, R4 ;  /* 0x0000001a1404723c */ /* 0x044fec0000041804 */
[----:B---3--:R-:W-:-:S15]  /*adf50*/  HMMA.16816.F32.BF16 R16, R20, R10, R16 ;  /* 0x0000000a1410723c */ /* 0x008fde0000041810 */
[----:B------:R-:W-:-:S02]  /*adf60*/  NOP ;  /* 0x0000000000007918 */ /* 0x000fc40000000000 */
[----:B------:R-:W-:Y:S04]  /*adf70*/  STL.64 [R1+0x7f0], R4 ;  /* 0x0007f00401007387 */ /* 0x000fe80000100a00 */
[----:B------:R0:W-:Y:S04]  /*adf80*/  STL.64 [R1+0x7f8], R6 ;  /* 0x0007f80601007387 */ /* 0x0001e80000100a00 */
[----:B0-----:R-:W2:Y:S04]  /*adf90*/  LDL.LU.64 R6, [R1+0x5840] ;  /* 0x0058400001067983 */ /* 0x001ea80000300a00 */
[----:B------:R-:W3:Y:S04]  /*adfa0*/  LDL.LU.64 R4, [R1+0x5838] ;  /* 0x0058380001047983 */ /* 0x000ee80000300a00 */
[----:B------:R0:W-:Y:S04]  /*adfb0*/  STL.64 [R1+0x5500], R26 ;  /* 0x0055001a01007387 */ /* 0x0001e80000100a00 */
[----:B----4-:R-:W-:Y:S01]  /*adfc0*/  STL.64 [R1+0x54f8], R24 ;  /* 0x0054f81801007387 */ /* 0x010fe20000100a00 */
[----:B0-----:R-:W-:-:S02]  /*adfd0*/  IMAD.MOV.U32 R26, RZ, RZ, R15 ;  /* 0x000000ffff1a7224 */ /* 0x001fc400078e000f */
[----:B------:R-:W-:Y:S01]  /*adfe0*/  IMAD.MOV.U32 R27, RZ, RZ, R14 ;  /* 0x000000ffff1b7224 */ /* 0x000fe200078e000e */
[----:B------:R-:W4:Y:S04]  /*adff0*/  LDL.LU R15, [R1+0x5834] ;  /* 0x00583400010f7983 */ /* 0x000f280000300800 */
[----:B------:R-:W4:Y:S04]  /*ae000*/  LDL.LU R14, [R1+0x5830] ;  /* 0x00583000010e7983 */ /* 0x000f280000300800 */
[----:B------:R0:W-:Y:S02]  /*ae010*/  STL.64 [R1+0x5658], R26 ;  /* 0x0056581a01007387 */ /* 0x0001e40000100a00 */
[----:B0-----:R-:W-:-:S02]  /*ae020*/  IMAD.MOV.U32 R26, RZ, RZ, R13 ;  /* 0x000000ffff1a7224 */ /* 0x001fc400078e000d */
[----:B------:R-:W-:Y:S01]  /*ae030*/  IMAD.MOV.U32 R27, RZ, RZ, R12 ;  /* 0x000000ffff1b7224 */ /* 0x000fe200078e000c */
[----:B------:R-:W4:Y:S04]  /*ae040*/  LDL.LU R13, [R1+0x582c] ;  /* 0x00582c00010d7983 */ /* 0x000f280000300800 */
[----:B------:R0:W-:Y:S04]  /*ae050*/  STL.64 [R1+0x7e0], R16 ;  /* 0x0007e01001007387 */ /* 0x0001e80000100a00 */
[----:B------:R1:W-:Y:S04]  /*ae060*/  STL.64 [R1+0x7e8], R18 ;  /* 0x0007e81201007387 */ /* 0x0003e80000100a00 */
[----:B------:R-:W4:Y:S04]  /*ae070*/  LDL.LU R12, [R1+0x5828] ;  /* 0x00582800010c7983 */ /* 0x000f280000300800 */
[----:B------:R1:W-:Y:S04]  /*ae080*/  STL.64 [R1+0x5670], R26 ;  /* 0x0056701a01007387 */ /* 0x0003e80000100a00 */
[----:B0-----:R-:W2:Y:S04]  /*ae090*/  LDL.LU R16, [R1+0x6e0] ;  /* 0x0006e00001107983 */ /* 0x001ea80000300800 */
[----:B------:R-:W2:Y:S04]  /*ae0a0*/  LDL.LU R17, [R1+0x6e4] ;  /* 0x0006e40001117983 */ /* 0x000ea80000300800 */
[----:B-1----:R-:W3:Y:S04]  /*ae0b0*/  LDL.LU R18, [R1+0x6e8] ;  /* 0x0006e80001127983 */ /* 0x002ee80000300800 */
        /* <DEDUP_REMOVED lines=80> */
[----:B------:R-:W2:Y:S01]  /*ae5c0*/  LDL.LU R17, [R1+0x754] ;  /* 0x0007540001117983 */ /* 0x000ea20000300800 */
[----:B----4-:R-:W-:-:S02]  /*ae5d0*/  IMAD.MOV.U32 R26, RZ, RZ, R15 ;  /* 0x000000ffff1a7224 */ /* 0x010fc400078e000f */
[----:B------:R-:W-:Y:S02]  /*ae5e0*/  IMAD.MOV.U32 R27, RZ, RZ, R14 ;  /* 0x000000ffff1b7224 */ /* 0x000fe400078e000e */
[----:B------:R-:W-:Y:S02]  /*ae5f0*/  IMAD.MOV.U32 R18, RZ, RZ, R7 ;  /* 0x000000ffff127224 */ /* 0x000fe400078e0007 */
[----:B------:R-:W-:Y:S01]  /*ae600*/  IMAD.MOV.U32 R19, RZ, RZ, R6 ;  /* 0x000000ffff137224 */ /* 0x000fe200078e0006 */
[----:B------:R-:W3:Y:S04]  /*ae610*/  LDL.LU R7, [R1+0x57e4] ;  /* 0x0057e40001077983 */ /* 0x000ee80000300800 */
[----:B------:R-:W4:Y:S04]  /*ae620*/  LDL.LU R6, [R1+0x57e0] ;  /* 0x0057e00001067983 */ /* 0x000f280000300800 */
[----:B------:R-:W-:Y:S04]  /*ae630*/  STL.64 [R1+0x5748], R26 ;  /* 0x0057481a01007387 */ /* 0x000fe80000100a00 */
[----:B------:R-:W-:Y:S04]  /*ae640*/  STL.64 [R1+0x5710], R18 ;  /* 0x0057101201007387 */ /* 0x000fe80000100a00 */
        /* <DEDUP_REMOVED lines=8> */
[----:B------:R-:W2:Y:S01]  /*ae6d0*/  LDL.LU R17, [R1+0x774] ;  /* 0x0007740001117983 */ /* 0x000ea20000300800 */
[----:B----4-:R-:W-:Y:S01]  /*ae6e0*/  IMAD.MOV.U32 R18, RZ, RZ, R6 ;  /* 0x000000ffff127224 */ /* 0x010fe200078e0006 */
[----:B------:R-:W-:-:S02]  /*ae6f0*/  MOV R19, R7 ;  /* 0x0000000700137202 */ /* 0x000fc40000000f00 */
[----:B------:R-:W3:Y:S04]  /*ae700*/  LDL.LU R6, [R1+0x57dc] ;  /* 0x0057dc0001067983 */ /* 0x000ee80000300800 */
[----:B------:R-:W4:Y:S04]  /*ae710*/  LDL.LU R7, [R1+0x57d8] ;  /* 0x0057d80001077983 */ /* 0x000f280000300800 */
[----:B------:R-:W-:Y:S04]  /*ae720*/  STL.64 [R1+0x5740], R18 ;  /* 0x0057401201007387 */ /* 0x000fe80000100a00 */
[----:B--2---:R0:W-:Y:S04]  /*ae730*/  STL.64 [R1+0x5738], R16 ;  /* 0x0057381001007387 */ /* 0x0041e80000100a00 */
[----:B0-----:R-:W2:Y:S04]  /*ae740*/  LDL.LU R16, [R1+0x780] ;  /* 0x0007800001107983 */ /* 0x001ea80000300800 */
        /* <DEDUP_REMOVED lines=8> */
[----:B------:R-:W2:Y:S01]  /*ae7d0*/  LDL.LU R17, [R1+0x794] ;  /* 0x0007940001117983 */ /* 0x000ea20000300800 */
[----:B----4-:R-:W-:-:S02]  /*ae7e0*/  IMAD.MOV.U32 R18, RZ, RZ, R7 ;  /* 0x000000ffff127224 */ /* 0x010fc400078e0007 */
[----:B------:R-:W-:Y:S01]  /*ae7f0*/  IMAD.MOV.U32 R19, RZ, RZ, R6 ;  /* 0x000000ffff137224 */ /* 0x000fe200078e0006 */
[----:B------:R-:W3:Y:S04]  /*ae800*/  LDL.LU R7, [R1+0x57d4] ;  /* 0x0057d40001077983 */ /* 0x000ee80000300800 */
[----:B------:R-:W4:Y:S04]  /*ae810*/  LDL.LU R6, [R1+0x57d0] ;  /* 0x0057d00001067983 */ /* 0x000f280000300800 */
[----:B------:R-:W3:Y:S04]  /*ae820*/  LDL.LU R12, [R1+0x7b0] ;  /* 0x0007b000010c7983 */ /* 0x000ee80000300800 */
[----:B------:R-:W3:Y:S04]  /*ae830*/  LDL.LU R13, [R1+0x7b4] ;  /* 0x0007b400010d7983 */ /* 0x000ee80000300800 */
[----:B------:R-:W3:Y:S04]  /*ae840*/  LDL.LU R14, [R1+0x7b8] ;  /* 0x0007b800010e7983 */ /* 0x000ee80000300800 */
[----:B------:R-:W3:Y:S04]  /*ae850*/  LDL.LU R15, [R1+0x7bc] ;  /* 0x0007bc00010f7983 */ /* 0x000ee80000300800 */
[----:B------:R-:W-:Y:S04]  /*ae860*/  STL.64 [R1+0x5768], R18 ;  /* 0x0057681201007387 */ /* 0x000fe80000100a00 */
[----:B--2---:R0:W-:Y:S04]  /*ae870*/  STL.64 [R1+0x5760], R16 ;  /* 0x0057601001007387 */ /* 0x0041e80000100a00 */
[----:B0-----:R-:W2:Y:S04]  /*ae880*/  LDL.LU R16, [R1+0x3c0] ;  /* 0x0003c00001107983 */ /* 0x001ea80000300800 */
[----:B------:R-:W2:Y:S04]  /*ae890*/  LDL.LU R17, [R1+0x3c4] ;  /* 0x0003c40001117983 */ /* 0x000ea80000300800 */
[----:B------:R-:W4:Y:S04]  /*ae8a0*/  LDL.LU R18, [R1+0x3c8] ;  /* 0x0003c80001127983 */ /* 0x000f280000300800 */
[----:B------:R-:W4:Y:S04]  /*ae8b0*/  LDL.LU R19, [R1+0x3cc] ;  /* 0x0003cc0001137983 */ /* 0x000f280000300800 */
[----:B----4-:R0:W-:Y:S04]  /*ae8c0*/  STL.64 [R1+0x5778], R18 ;  /* 0x0057781201007387 */ /* 0x0101e80000100a00 */
[----:B--2---:R1:W-:Y:S01]  /*ae8d0*/  STL.64 [R1+0x5770], R16 ;  /* 0x0057701001007387 */ /* 0x0043e20000100a00 */
[----:B0-----:R-:W-:-:S02]  /*ae8e0*/  IMAD.MOV.U32 R18, RZ, RZ, R2 ;  /* 0x000000ffff127224 */ /* 0x001fc400078e0002 */
[----:B------:R-:W-:-:S05]  /*ae8f0*/  IMAD.MOV.U32 R19, RZ, RZ, R0 ;  /* 0x000000ffff137224 */ /* 0x000fca00078e0000 */
[----:B------:R0:W-:Y:S04]  /*ae900*/  STL.64 [R1+0x5798], R18 ;  /* 0x0057981201007387 */ /* 0x0001e80000100a00 */
[----:B-1----:R-:W2:Y:S04]  /*ae910*/  LDL.LU R16, [R1+0x3e0] ;  /* 0x0003e00001107983 */ /* 0x002ea80000300800 */
[----:B------:R-:W2:Y:S04]  /*ae920*/  LDL.LU R17, [R1+0x3e4] ;  /* 0x0003e40001117983 */ /* 0x000ea80000300800 */
[----:B0-----:R-:W4:Y:S04]  /*ae930*/  LDL.LU R18, [R1+0x3e8] ;  /* 0x0003e80001127983 */ /* 0x001f280000300800 */
[----:B------:R-:W4:Y:S04]  /*ae940*/  LDL.LU R19, [R1+0x3ec] ;  /* 0x0003ec0001137983 */ /* 0x000f280000300800 */
[----:B----4-:R0:W-:Y:S04]  /*ae950*/  STL.64 [R1+0x57a8], R18 ;  /* 0x0057a81201007387 */ /* 0x0101e80000100a00 */
[----:B--2---:R-:W-:Y:S04]  /*ae960*/  STL.64 [R1+0x57a0], R16 ;  /* 0x0057a01001007387 */ /* 0x004fe80000100a00 */
[----:B0-----:R-:W2:Y:S04]  /*ae970*/  LDL.64 R18, [R1+0x208] ;  /* 0x0002080001127983 */ /* 0x001ea80000100a00 */
[----:B------:R-:W-:Y:S04]  /*ae980*/  STL.64 [R1+0x5508], R10 ;  /* 0x0055080a01007387 */ /* 0x000fe80000100a00 */
[----:B------:R0:W-:Y:S04]  /*ae990*/  STL.64 [R1+0x5780], R8 ;  /* 0x0057800801007387 */ /* 0x0001e80000100a00 */
[----:B0-----:R-:W4:Y:S04]  /*ae9a0*/  LDL.LU R8, [R1+0x3d0] ;  /* 0x0003d00001087983 */ /* 0x001f280000300800 */
[----:B------:R-:W4:Y:S01]  /*ae9b0*/  LDL.LU R9, [R1+0x3d4] ;  /* 0x0003d40001097983 */ /* 0x000f220000300800 */
[----:B------:R-:W-:-:S02]  /*ae9c0*/  IMAD.MOV.U32 R10, RZ, RZ, R6 ;  /* 0x000000ffff0a7224 */ /* 0x000fc400078e0006 */
[----:B---3--:R-:W-:Y:S01]  /*ae9d0*/  IMAD.MOV.U32 R11, RZ, RZ, R7 ;  /* 0x000000ffff0b7224 */ /* 0x008fe200078e0007 */
[----:B------:R-:W3:Y:S04]  /*ae9e0*/  LDL.LU R6, [R1+0x57cc] ;  /* 0x0057cc0001067983 */ /* 0x000ee80000300800 */
[----:B------:R-:W3:Y:S04]  /*ae9f0*/  LDL.LU R7, [R1+0x57c8] ;  /* 0x0057c80001077983 */ /* 0x000ee80000300800 */
[----:B------:R-:W-:Y:S01]  /*aea00*/  STL.64 [R1+0x57b8], R10 ;  /* 0x0057b80a01007387 */ /* 0x000fe20000100a00 */
[----:B------:R-:W0:Y:S03]  /*aea10*/  S2R R0, SR_TID.X ;  /* 0x0000000000007919 */ /* 0x000e260000002100 */
[----:B----4-:R1:W-:Y:S04]  /*aea20*/  STL.64 [R1+0x57b0], R8 ;  /* 0x0057b00801007387 */ /* 0x0103e80000100a00 */
[----:B-1----:R-:W4:Y:S04]  /*aea30*/  LDL.LU R8, [R1+0x7a0] ;  /* 0x0007a00001087983 */ /* 0x002f280000300800 */
[----:B------:R-:W4:Y:S04]  /*aea40*/  LDL.LU R9, [R1+0x7a4] ;  /* 0x0007a40001097983 */ /* 0x000f280000300800 */
[----:B------:R-:W4:Y:S04]  /*aea50*/  LDL.LU R10, [R1+0x7a8] ;  /* 0x0007a800010a7983 */ /* 0x000f280000300800 */
[----:B------:R-:W4:Y:S01]  /*aea60*/  LDL.LU R11, [R1+0x7ac] ;  /* 0x0007ac00010b7983 */ /* 0x000f220000300800 */
[----:B---3--:R-:W-:Y:S01]  /*aea70*/  HMMA.16816.F32.BF16 R12, R20, R6, R12 ;  /* 0x00000006140c723c */ /* 0x008fe2000004180c */
[----:B0-----:R-:W-:Y:S01]  /*aea80*/  LOP3.LUT R0, R0, 0x7, RZ, 0xc0, !PT ;  /* 0x0000000700007812 */ /* 0x001fe200078ec0ff */
[----:B--2---:R-:W-:-:S15]  /*aea90*/  IMAD.MOV.U32 R2, RZ, RZ, R18 ;  /* 0x000000ffff027224 */ /* 0x004fde00078e0012 */
[----:B------:R-:W-:-:S06]  /*aeaa0*/  NOP ;  /* 0x0000000000007918 */ /* 0x000fcc0000000000 */
[----:B------:R-:W-:Y:S04]  /*aeab0*/  STL.64 [R1+0x7d0], R12 ;  /* 0x0007d00c01007387 */ /* 0x000fe80000100a00 */
[----:B------:R0:W-:Y:S04]  /*aeac0*/  STL.64 [R1+0x7d8], R14 ;  /* 0x0007d80e01007387 */ /* 0x0001e80000100a00 */
[----:B0-----:R-:W2:Y:S04]  /*aead0*/  LDL.LU.64 R14, [R1+0x57c0] ;  /* 0x0057c000010e7983 */ /* 0x001ea80000300a00 */
[----:B------:R-:W-:Y:S04]  /*aeae0*/  STL.64 [R1+0x54f0], R6 ;  /* 0x0054f00601007387 */ /* 0x000fe80000100a00 */
[----:B------:R0:W-:Y:S01]  /*aeaf0*/  STL.64 [R1+0x54e8], R4 ;  /* 0x0054e80401007387 */ /* 0x0001e20000100a00 */
[----:B------:R-:W-:-:S02]  /*aeb00*/  IMAD R12, R0, 0x90, RZ ;  /* 0x00000090000c7824 */ /* 0x000fc400078e02ff */
[----:B------:R-:W-:Y:S01]  /*aeb10*/  IMAD.MOV.U32 R0, RZ, RZ, R19 ;  /* 0x000000ffff007224 */ /* 0x000fe200078e0013 */
        /* <DEDUP_REMOVED lines=10> */
[----:B------:R-:W2:Y:S04]  /*aebc0*/  LDL.LU.64 R18, [R1+0x57a8] ;  /* 0x0057a80001127983 */ /* 0x000ea80000300a00 */
[----:B------:R-:W2:Y:S01]  /*aebd0*/  LDL.LU.64 R16, [R1+0x57a0] ;  /* 0x0057a00001107983 */ /* 0x000ea20000300a00 */
[----:B------:R-:W0:Y:S02]  /*aebe0*/  S2R R25, SR_TID.X ;  /* 0x0000000000197919 */ /* 0x000e240000002100 */
[----:B0-----:R-:W-:-:S02]  /*aebf0*/  IMAD.SHL.U32 R13, R25, 0x40, RZ ;  /* 0x00000040190d7824 */ /* 0x001fc400078e00ff */
[----:B------:R-:W-:-:S05]  /*aec00*/  IMAD.SHL.U32 R25, R25, 0x2, RZ ;  /* 0x0000000219197824 */ /* 0x000fca00078e00ff */
[----:B------:R-:W-:-:S04]  /*aec10*/  LOP3.LUT R25, R12, 0x10, R25, 0x78, !PT ;  /* 0x000000100c197812 */ /* 0x000fc800078e7819 */
[----:B------:R-:W-:Y:S01]  /*aec20*/  LOP3.LUT R25, R25, 0x400, R13, 0xf8, !PT ;  /* 0x0000040019197812 */ /* 0x000fe200078ef80d */
[----:B--2---:R-:W-:Y:S01]  /*aec30*/  HMMA.16816.F32.BF16 R20, R20, R14, R16 ;  /* 0x0000000e1414723c */ /* 0x004fe20000041810 */
[----:B------:R-:W4:Y:S04]  /*aec40*/  LDL.LU.64 R18, [R1+0x5798] ;  /* 0x0057980001127983 */ /* 0x000f280000300a00 */
[----:B------:R-:W4:Y:S04]  /*aec50*/  LDL.LU.64 R14, [R1+0x5790] ;  /* 0x00579000010e7983 */ /* 0x000f280000300a00 */
[----:B------:R-:W4:-:S14]  /*aec60*/  LDL.LU.64 R12, [R1+0x5788] ;  /* 0x00578800010c7983 */ /* 0x000f1c0000300a00 */
[----:B------:R-:W-:Y:S04]  /*aec70*/  STL.64 [R1+0x7b0], R20 ;  /* 0x0007b01401007387 */ /* 0x000fe80000100a00 */
[----:B------:R0:W-:Y:S04]  /*aec80*/  STL.64 [R1+0x7b8], R22 ;  /* 0x0007b81601007387 */ /* 0x0001e80000100a00 */
[----:B0-----:R-:W2:Y:S04]  /*aec90*/  LDL R22, [R1+0x198] ;  /* 0x0001980001167983 */ /* 0x001ea80000100800 */
[----:B------:R-:W2:Y:S01]  /*aeca0*/  LDL R23, [R1+0x19c] ;  /* 0x00019c0001177983 */ /* 0x000ea20000100800 */
[----:B----4-:R-:W-:Y:S03]  /*aecb0*/  HMMA.16816.F32.BF16 R16, R12, R18, R8 ;  /* 0x000000120c10723c */ /* 0x010fe60000041808 */
[----:B------:R-:W4:-:S15]  /*aecc0*/  LDL.LU.64 R8, [R1+0x5780] ;  /* 0x0057800001087983 */ /* 0x000f1e0000300a00 */
[----:B------:R-:W-:-:S05]  /*aecd0*/  NOP ;  /* 0x0000000000007918 */ /* 0x000fca0000000000 */
[----:B------:R-:W-:Y:S04]  /*aece0*/  STL.64 [R1+0x7a0], R16 ;  /* 0x0007a01001007387 */ /* 0x000fe80000100a00 */
[----:B------:R0:W-:Y:S04]  /*aecf0*/  STL.64 [R1+0x7a8], R18 ;  /* 0x0007a81201007387 */ /* 0x0001e80000100a00 */
[----:B0-----:R-:W2:Y:S04]  /*aed00*/  LDL.LU.64 R18, [R1+0x5778] ;  /* 0x0057780001127983 */ /* 0x001ea80000300a00 */
[----:B------:R-:W2:Y:S01]  /*aed10*/  LDL.LU.64 R16, [R1+0x5770] ;  /* 0x0057700001107983 */ /* 0x000ea20000300a00 */
[----:B------:R-:W-:Y:S01]  /*aed20*/  LOP3.LUT R25, R25, 0x40, RZ, 0x3c, !PT ;  /* 0x0000004019197812 */ /* 0x000fe200078e3cff */
[----:B--2---:R-:W-:Y:S02]  /*aed30*/  HMMA.16816.F32.BF16 R20, R12, R22, R16 ;  /* 0x000000160c14723c */ /* 0x004fe40000041810 */
[----:B------:R-:W2:Y:S04]  /*aed40*/  LDL.LU.64 R18, [R1+0x5768] ;  /* 0x0057680001127983 */ /* 0x000ea80000300a00 */
[----:B------:R-:W2:-:S15]  /*aed50*/  LDL.LU.64 R16, [R1+0x5760] ;  /* 0x0057600001107983 */ /* 0x000e9e0000300a00 */
[----:B------:R-:W-:-:S02]  /*aed60*/  NOP ;  /* 0x0000000000007918 */ /* 0x000fc40000000000 */
[----:B------:R-:W-:Y:S04]  /*aed70*/  STL.64 [R1+0x3e0], R20 ;  /* 0x0003e01401007387 */ /* 0x000fe80000100a00 */
[----:B------:R-:W-:Y:S04]  /*aed80*/  STL.64 [R1+0x3e8], R22 ;  /* 0x0003e81601007387 */ /* 0x000fe80000100a00 */
[----:B------:R-:W0:Y:S04]  /*aed90*/  LDSM.16.MT88.4 R20, [R25+UR4+0x22800] ;  /* 0x022800041914783b */ /* 0x000e280008004200 */
[----:B0-----:R0:W-:Y:S04]  /*aeda0*/  STL.64 [R1+0x54c0], R22 ;  /* 0x0054c01601007387 */ /* 0x0011e80000100a00 */
[----:B------:R-:W-:Y:S04]  /*aedb0*/  STL.64 [R1+0x54b8], R20 ;  /* 0x0054b81401007387 */ /* 0x000fe80000100a00 */
[----:B0-----:R-:W3:Y:S04]  /*aedc0*/  LDL R22, [R1+0xd8] ;  /* 0x0000d80001167983 */ /* 0x001ee80000100800 */
[----:B------:R-:W3:Y:S01]  /*aedd0*/  LDL R23, [R1+0xdc] ;  /* 0x0000dc0001177983 */ /* 0x000ee20000100800 */
        /* <DEDUP_REMOVED lines=71> */
[----:B------:R-:W3:Y:S04]  /*af250*/  LDL.LU.64 R18, [R1+0x5668] ;  /* 0x0056680001127983 */ /* 0x000ee80000300a00 */
[----:B------:R-:W3:-:S15]  /*af260*/  LDL.LU.64 R16, [R1+0x5660] ;  /* 0x0056600001107983 */ /* 0x000ede0000300a00 */
[----:B------:R-:W-:-:S02]  /*af270*/  NOP ;  /* 0x0000000000007918 */ /* 0x000fc40000000000 */
[----:B------:R-:W-:Y:S04]  /*af280*/  STL.64 [R1+0x710], R24 ;  /* 0x0007101801007387 */ /* 0x000fe80000100a00 */
[----:B------:R0:W-:Y:S04]  /*af290*/  STL.64 [R1+0x718], R26 ;  /* 0x0007181a01007387 */ /* 0x0001e80000100a00 */
[----:B0-----:R-:W2:Y:S01]  /*af2a0*/  LDL.LU.64 R26, [R1+0x5658] ;  /* 0x00565800011a7983 */ /* 0x001ea20000300a00 */
[C---:B---3--:R-:W-:Y:S03]  /*af2b0*/  HMMA.16816.F32.BF16 R20, R12.reuse, R22, R16 ;  /* 0x000000160c14723c */ /* 0x048fe60000041810 */
[----:B------:R-:W3:Y:S04]  /*af2c0*/  LDL.LU.64 R18, [R1+0x5650] ;  /* 0x0056500001127983 */ /* 0x000ee80000300a00 */
[----:B------:R-:W3:Y:S01]  /*af2d0*/  LDL.LU.64 R16, [R1+0x5648] ;  /* 0x0056480001107983 */ /* 0x000ee20000300a00 */
[----:B--2---:R-:W-:-:S15]  /*af2e0*/  HMMA.16816.F32.BF16 R4, R12, R26, R4 ;  /* 0x0000001a0c04723c */ /* 0x004fde0000041804 */
[----:B------:R-:W-:Y:S04]  /*af2f0*/  STL.64 [R1+0x700], R20 ;  /* 0x0007001401007387 */ /* 0x000fe80000100a00 */
[----:B------:R-:W-:Y:S01]  /*af300*/  STL.64 [R1+0x708], R22 ;  /* 0x0007081601007387 */ /* 0x000fe20000100a00 */
[----:B----4-:R-:W-:Y:S02]  /*af310*/  IMAD.MOV.U32 R26, RZ, RZ, R9 ;  /* 0x000000ffff1a7224 */ /* 0x010fe400078e0009 */
[----:B------:R-:W-:Y:S01]  /*af320*/  IMAD.MOV.U32 R27, RZ, RZ, R8 ;  /* 0x000000ffff1b7224 */ /* 0x000fe200078e0008 */
[----:B------:R-:W-:Y:S04]  /*af330*/  STL.64 [R1+0x6f0], R4 ;  /* 0x0006f00401007387 */ /* 0x000fe80000100a00 */
[----:B------:R-:W-:Y:S04]  /*af340*/  STL.64 [R1+0x6f8], R6 ;  /* 0x0006f80601007387 */ /* 0x000fe80000100a00 */
[----:B------:R3:W-:Y:S04]  /*af350*/  STL.64 [R1+0x5510], R26 ;  /* 0x0055101a01007387 */ /* 0x0007e80000100a00 */
        /* <DEDUP_REMOVED lines=78> */
[----:B------:R4:W-:Y:S02]  /*af840*/  STL.64 [R1+0x55d0], R26 ;  /* 0x0055d01a01007387 */ /* 0x0009e40000100a00 */
[----:B----4-:R-:W-:Y:S02]  /*af850*/  IMAD.MOV.U32 R26, RZ, RZ, R28 ;  /* 0x000000ffff1a7224 */ /* 0x010fe400078e001c */
[----:B------:R-:W-:-:S05]  /*af860*/  IMAD.MOV.U32 R27, RZ, RZ, R19 ;  /* 0x000000ffff1b7224 */ /* 0x000fca00078e0013 */
        /* <DEDUP_REMOVED lines=9> */
[----:B------:R0:W-:Y:S04]  /*af900*/  STL.64 [R1+0x5600], R26 ;  /* 0x0056001a01007387 */ /* 0x0001e80000100a00 */
[----:B------:R-:W4:Y:S04]  /*af910*/  LDL.LU R24, [R1+0x6c0] ;  /* 0x0006c00001187983 */ /* 0x000f280000300800 */
[----:B------:R-:W4:Y:S04]  /*af920*/  LDL.LU R25, [R1+0x6c4] ;  /* 0x0006c40001197983 */ /* 0x000f280000300800 */
[----:B0-----:R-:W4:Y:S04]  /*af930*/  LDL.LU R26, [R1+0x6c8] ;  /* 0x0006c800011a7983 */ /* 0x001f280000300800 */
[----:B------:R-:W4:Y:S04]  /*af940*/  LDL.LU R27, [R1+0x6cc] ;  /* 0x0006cc00011b7983 */ /* 0x000f280000300800 */
        /* <DEDUP_REMOVED lines=27> */
[----:B------:R-:W4:Y:S04]  /*afb00*/  LDL.LU R18, [R1+0x5f8] ;  /* 0x0005f80001127983 */ /* 0x000f280000300800 */
[----:B------:R-:W4:Y:S04]  /*afb10*/  LDL.LU R19, [R1+0x5fc] ;  /* 0x0005fc0001137983 */ /* 0x000f280000300800 */
[----:B------:R-:W2:Y:S04]  /*afb20*/  LDL.LU.64 R26, [R1+0x5600] ;  /* 0x00560000011a7983 */ /* 0x000ea80000300a00 */
[----:B------:R0:W-:Y:S04]  /*afb30*/  STL.64 [R1+0x6e0], R20 ;  /* 0x0006e01401007387 */ /* 0x0001e80000100a00 */
[----:B------:R1:W-:Y:S04]  /*afb40*/  STL.64 [R1+0x6e8], R22 ;  /* 0x0006e81601007387 */ /* 0x0003e80000100a00 */
[----:B0-----:R-:W3:Y:S04]  /*afb50*/  LDL.LU R20, [R1+0x5e0] ;  /* 0x0005e00001147983 */ /* 0x001ee80000300800 */
[----:B------:R-:W3:Y:S04]  /*afb60*/  LDL.LU R21, [R1+0x5e4] ;  /* 0x0005e40001157983 */ /* 0x000ee80000300800 */
[----:B-1----:R-:W4:Y:S04]  /*afb70*/  LDL.LU R22, [R1+0x5e8] ;  /* 0x0005e80001167983 */ /* 0x002f280000300800 */
[----:B------:R-:W4:Y:S01]  /*afb80*/  LDL.LU R23, [R1+0x5ec] ;  /* 0x0005ec0001177983 */ /* 0x000f220000300800 */
[----:B--2---:R-:W-:Y:S03]  /*afb90*/  HMMA.16816.F32.BF16 R24, R12, R26, R8 ;  /* 0x0000001a0c18723c */ /* 0x004fe60000041808 */
[----:B----4-:R0:W-:Y:S04]  /*afba0*/  STL.64 [R1+0x54d0], R22 ;  /* 0x0054d01601007387 */ /* 0x0101e80000100a00 */
[----:B---3--:R1:W-:Y:S01]  /*afbb0*/  STL.64 [R1+0x54c8], R20 ;  /* 0x0054c81401007387 */ /* 0x0083e20000100a00 */
[----:B0-----:R-:W-:-:S02]  /*afbc0*/  IMAD.MOV.U32 R22, RZ, RZ, R2 ;  /* 0x000000ffff167224 */ /* 0x001fc400078e0002 */
[----:B------:R-:W-:-:S05]  /*afbd0*/  IMAD.MOV.U32 R23, RZ, RZ, R0 ;  /* 0x000000ffff177224 */ /* 0x000fca00078e0000 */
        /* <DEDUP_REMOVED lines=79> */
[----:B------:R-:W2:Y:S01]  /*b00d0*/  LDL.LU.64 R24, [R1+0x54f8] ;  /* 0x0054f80001187983 */ /* 0x000ea20000300a00 */
[----:B------:R-:W0:Y:S01]  /*b00e0*/  S2R R9, SR_TID.X ;  /* 0x0000000000097919 */ /* 0x000e220000002100 */
[----:B------:R-:W1:Y:S01]  /*b00f0*/  S2R R0, SR_TID.X ;  /* 0x0000000000007919 */ /* 0x000e620000002100 */
[----:B----4-:R-:W-:-:S15]  /*b0100*/  HMMA.16816.F32.BF16 R4, R12, R26, R4 ;  /* 0x0000001a0c04723c */ /* 0x010fde0000041804 */
[----:B------:R-:W-:-:S08]  /*b0110*/  NOP ;  /* 0x0000000000007918 */ /* 0x000fd00000000000 */
[----:B------:R-:W-:Y:S04]  /*b0120*/  STL.64 [R1+0x620], R4 ;  /* 0x0006200401007387 */ /* 0x000fe80000100a00 */
[----:B------:R4:W-:Y:S04]  /*b0130*/  STL.64 [R1+0x628], R6 ;  /* 0x0006280601007387 */ /* 0x0009e80000100a00 */
[----:B----4-:R-:W4:Y:S01]  /*b0140*/  LDL.LU.64 R6, [R1+0x54f0] ;  /* 0x0054f00001067983 */ /* 0x010f220000300a00 */
[----:B0-----:R-:W-:Y:S01]  /*b0150*/  LOP3.LUT R9, R9, 0x7, RZ, 0xc0, !PT ;  /* 0x0000000709097812 */ /* 0x001fe200078ec0ff */
[----:B---3--:R-:W-:Y:S02]  /*b0160*/  HMMA.16816.F32.BF16 R16, R12, R10, R16 ;  /* 0x0000000a0c10723c */ /* 0x008fe40000041810 */
[----:B------:R-:W3:Y:S02]  /*b0170*/  LDL.LU.64 R4, [R1+0x54e8] ;  /* 0x0054e80001047983 */ /* 0x000ee40000300a00 */
[----:B------:R-:W-:-:S02]  /*b0180*/  IMAD R28, R9, 0x90, RZ ;  /* 0x00000090091c7824 */ /* 0x000fc400078e02ff */
[C---:B-1----:R-:W-:Y:S02]  /*b0190*/  IMAD.SHL.U32 R9, R0.reuse, 0x40, RZ ;  /* 0x0000004000097824 */ /* 0x042fe400078e00ff */
[----:B------:R-:W-:-:S05]  /*b01a0*/  IMAD.SHL.U32 R0, R0, 0x2, RZ ;  /* 0x0000000200007824 */ /* 0x000fca00078e00ff */
[----:B------:R-:W-:-:S04]  /*b01b0*/  LOP3.LUT R0, R28, 0x10, R0, 0x78, !PT ;  /* 0x000000101c007812 */ /* 0x000fc800078e7800 */
[----:B------:R-:W-:Y:S01]  /*b01c0*/  LOP3.LUT R0, R0, 0x400, R9, 0xf8, !PT ;  /* 0x0000040000007812 */ /* 0x000fe200078ef809 */
[----:B------:R-:W-:Y:S04]  /*b01d0*/  STL.64 [R1+0x53b8], R26 ;  /* 0x0053b81a01007387 */ /* 0x000fe80000100a00 */
[----:B--2---:R-:W-:Y:S01]  /*b01e0*/  STL.64 [R1+0x53b0], R24 ;  /* 0x0053b01801007387 */ /* 0x004fe20000100a00 */
[----:B------:R-:W-:-:S03]  /*b01f0*/  LOP3.LUT R0, R0, 0x60, RZ, 0x3c, !PT ;  /* 0x0000006000007812 */ /* 0x000fc600078e3cff */
[----:B------:R0:W-:Y:S04]  /*b0200*/  STL.64 [R1+0x54d8], R10 ;  /* 0x0054d80a01007387 */ /* 0x0001e80000100a00 */
[----:B------:R-:W-:Y:S04]  /*b0210*/  STL.64 [R1+0x610], R16 ;  /* 0x0006101001007387 */ /* 0x000fe80000100a00 */
[----:B------:R-:W-:Y:S04]  /*b0220*/  STL.64 [R1+0x618], R18 ;  /* 0x0006181201007387 */ /* 0x000fe80000100a00 */
[----:B------:R-:W1:Y:S04]  /*b0230*/  LDSM.16.MT88.4 R16, [R0+UR4+0x22800] ;  /* 0x022800040010783b */ /* 0x000e680008004200 */
[----:B------:R-:W2:Y:S04]  /*b0240*/  LDL.LU R8, [R1+0x9a0] ;  /* 0x0009a00001087983 */ /* 0x000ea80000300800 */
[----:B------:R-:W2:Y:S04]  /*b0250*/  LDL.LU R9, [R1+0x9a4] ;  /* 0x0009a40001097983 */ /* 0x000ea80000300800 */
[----:B0-----:R-:W2:Y:S04]  /*b0260*/  LDL.LU R10, [R1+0x9a8] ;  /* 0x0009a800010a7983 */ /* 0x001ea80000300800 */
[----:B------:R-:W2:Y:S04]  /*b0270*/  LDL.LU R11, [R1+0x9ac] ;  /* 0x0009ac00010b7983 */ /* 0x000ea80000300800 */
[----:B------:R-:W2:Y:S04]  /*b0280*/  LDL.LU.64 R26, [R1+0x1a8] ;  /* 0x0001a800011a7983 */ /* 0x000ea80000300a00 */
[----:B-1----:R-:W-:Y:S04]  /*b0290*/  STL [R1+0x52b0], R16 ;  /* 0x0052b01001007387 */ /* 0x002fe80000100800 */
[----:B------:R-:W-:Y:S04]  /*b02a0*/  STL [R1+0x52ac], R17 ;  /* 0x0052ac1101007387 */ /* 0x000fe80000100800 */
[----:B------:R-:W-:Y:S04]  /*b02b0*/  STL [R1+0x52a8], R18 ;  /* 0x0052a81201007387 */ /* 0x000fe80000100800 */
[----:B------:R0:W-:Y:S04]  /*b02c0*/  STL [R1+0x52a4], R19 ;  /* 0x0052a41301007387 */ /* 0x0001e80000100800 */
[----:B0-----:R-:W2:Y:S01]  /*b02d0*/  LDL.64 R18, [R1+0x1f8] ;  /* 0x0001f80001127983 */ /* 0x001ea20000100a00 */
[----:B----4-:R-:W-:-:S15]  /*b02e0*/  HMMA.16816.F32.BF16 R20, R12, R6, R20 ;  /* 0x000000060c14723c */ /* 0x010fde0000041814 */
[----:B------:R-:W-:-:S08]  /*b02f0*/  NOP ;  /* 0x0000000000007918 */ /* 0x000fd00000000000 */
[----:B------:R-:W-:Y:S04]  /*b0300*/  STL.64 [R1+0xa30], R20 ;  /* 0x000a301401007387 */ /* 0x000fe80000100a00 */
[----:B------:R0:W-:Y:S04]  /*b0310*/  STL.64 [R1+0xa38], R22 ;  /* 0x000a381601007387 */ /* 0x0001e80000100a00 */
[----:B0-----:R-:W2:Y:S04]  /*b0320*/  LDL.LU.64 R22, [R1+0x54e0] ;  /* 0x0054e00001167983 */ /* 0x001ea80000300a00 */
[----:B------:R-:W-:Y:S04]  /*b0330*/  STL.64 [R1+0x5390], R6 ;  /* 0x0053900601007387 */ /* 0x000fe80000100a00 */
[----:B---3--:R0:W-:Y:S04]  /*b0340*/  STL.64 [R1+0x5388], R4 ;  /* 0x0053880401007387 */ /* 0x0081e80000100a00 */
[----:B0-----:R-:W3:Y:S04]  /*b0350*/  LDL.LU R4, [R1+0x5d0] ;  /* 0x0005d00001047983 */ /* 0x001ee80000300800 */
[----:B------:R-:W3:Y:S04]  /*b0360*/  LDL.LU R5, [R1+0x5d4] ;  /* 0x0005d40001057983 */ /* 0x000ee80000300800 */
[----:B------:R-:W3:Y:S04]  /*b0370*/  LDL.LU R6, [R1+0x5d8] ;  /* 0x0005d80001067983 */ /* 0x000ee80000300800 */
[----:B------:R-:W3:Y:S01]  /*b0380*/  LDL.LU R7, [R1+0x5dc] ;  /* 0x0005dc0001077983 */ /* 0x000ee20000300800 */
[----:B--2---:R-:W-:Y:S03]  /*b0390*/  HMMA.16816.F32.BF16 R20, R12, R22, R8 ;  /* 0x000000160c14723c */ /* 0x004fe60000041808 */
[----:B------:R-:W2:-:S15]  /*b03a0*/  LDL.LU.64 R10, [R1+0x54d8] ;  /* 0x0054d800010a7983 */ /* 0x000e9e0000300a00 */
[----:B------:R-:W-:-:S05]  /*b03b0*/  NOP ;  /* 0x0000000000007918 */ /* 0x000fca0000000000 */
[----:B------:R-:W-:Y:S04]  /*b03c0*/  STL.64 [R1+0xa20], R20 ;  /* 0x000a201401007387 */ /* 0x000fe80000100a00 */
[----:B------:R0:W-:Y:S04]  /*b03d0*/  STL.64 [R1+0xa28], R22 ;  /* 0x000a281601007387 */ /* 0x0001e80000100a00 */
[----:B0-----:R-:W4:Y:S04]  /*b03e0*/  LDL.LU.64 R22, [R1+0x54d0] ;  /* 0x0054d00001167983 */ /* 0x001f280000300a00 */
[----:B------:R-:W4:Y:S01]  /*b03f0*/  LDL.LU.64 R20, [R1+0x54c8] ;  /* 0x0054c80001147983 */ /* 0x000f220000300a00 */
[----:B------:R-:W-:-:S02]  /*b0400*/  IMAD.MOV.U32 R8, RZ, RZ, R18 ;  /* 0x000000ffff087224 */ /* 0x000fc400078e0012 */
[----:B------:R-:W-:Y:S01]  /*b0410*/  IMAD.MOV.U32 R9, RZ, RZ, R19 ;  /* 0x000000ffff097224 */ /* 0x000fe200078e0013 */
[----:B----4-:R-:W-:Y:S01]  /*b0420*/  HMMA.16816.F32.BF16 R12, R12, R18, R20 ;  /* 0x000000120c0c723c */ /* 0x010fe20000041814 */
[----:B------:R-:W3:Y:S04]  /*b0430*/  LDL.LU.64 R22, [R1+0x54c0] ;  /* 0x0054c00001167983 */ /* 0x000ee80000300a00 */
[----:B------:R-:W3:-:S15]  /*b0440*/  LDL.LU.64 R20, [R1+0x54b8] ;  /* 0x0054b80001147983 */ /* 0x000ede0000300a00 */
[----:B------:R-:W-:-:S03]  /*b0450*/  NOP ;  /* 0x0000000000007918 */ /* 0x000fc60000000000 */
[----:B------:R-:W-:Y:S04]  /*b0460*/  STL.64 [R1+0x600], R12 ;  /* 0x0006000c01007387 */ /* 0x000fe80000100a00 */
[----:B------:R-:W-:Y:S04]  /*b0470*/  STL.64 [R1+0x608], R14 ;  /* 0x0006080e01007387 */ /* 0x000fe80000100a00 */
[----:B------:R-:W4:Y:S04]  /*b0480*/  LDL.LU R16, [R1+0x590] ;  /* 0x0005900001107983 */ /* 0x000f280000300800 */
[----:B------:R-:W4:Y:S04]  /*b0490*/  LDL.LU R17, [R1+0x594] ;  /* 0x0005940001117983 */ /* 0x000f280000300800 */
[----:B------:R-:W2:Y:S04]  /*b04a0*/  LDL.LU R18, [R1+0x598] ;  /* 0x0005980001127983 */ /* 0x000ea80000300800 */
[----:B------:R-:W2:Y:S04]  /*b04b0*/  LDL.LU R19, [R1+0x59c] ;  /* 0x00059c0001137983 */ /* 0x000ea80000300800 */
[----:B--2---:R0:W-:Y:S04]  /*b04c0*/  STL.64 [R1+0x5490], R18 ;  /* 0x0054901201007387 */ /* 0x0041e80000100a00 */
[----:B----4-:R1:W-:Y:S04]  /*b04d0*/  STL.64 [R1+0x5488], R16 ;  /* 0x0054881001007387 */ /* 0x0103e80000100a00 */
[----:B0-----:R-:W2:Y:S01]  /*b04e0*/  LDL.LU.64 R18, [R1+0x178] ;  /* 0x0001780001127983 */ /* 0x001ea20000300a00 */
[----:B---3--:R-:W-:Y:S03]  /*b04f0*/  HMMA.16816.F32.BF16 R4, R20, R26, R4 ;  /* 0x0000001a1404723c */ /* 0x008fe60000041804 */
[----:B--2---:R0:W-:Y:S04]  /*b0500*/  STL.64 [R1+0x54a0], R18 ;  /* 0x0054a01201007387 */ /* 0x0041e80000100a00 */
[----:B-1----:R-:W2:Y:S04]  /*b0510*/  LDL.LU R16, [R1+0x5b0] ;  /* 0x0005b00001107983 */ /* 0x002ea80000300800 */
[----:B------:R-:W2:Y:S04]  /*b0520*/  LDL.LU R17, [R1+0x5b4] ;  /* 0x0005b40001117983 */ /* 0x000ea80000300800 */
[----:B0-----:R-:W3:Y:S04]  /*b0530*/  LDL.LU R18, [R1+0x5b8] ;  /* 0x0005b80001127983 */ /* 0x001ee80000300800 */
[----:B------:R-:W3:Y:S04]  /*b0540*/  LDL.LU R19, [R1+0x5bc] ;  /* 0x0005bc0001137983 */ /* 0x000ee80000300800 */
        /* <DEDUP_REMOVED lines=9> */
[----:B------:R0:W-:Y:S04]  /*b05e0*/  STL.64 [R1+0x5f0], R4 ;  /* 0x0005f00401007387 */ /* 0x0001e80000100a00 */
[----:B------:R1:W-:Y:S04]  /*b05f0*/  STL.64 [R1+0x5f8], R6 ;  /* 0x0005f80601007387 */ /* 0x0003e80000100a00 */
[----:B0-----:R-:W4:Y:S04]  /*b0600*/  LDL.LU R4, [R1+0x570] ;  /* 0x0005700001047983 */ /* 0x001f280000300800 */
[----:B------:R-:W4:Y:S04]  /*b0610*/  LDL.LU R5, [R1+0x574] ;  /* 0x0005740001057983 */ /* 0x000f280000300800 */
[----:B-1----:R-:W2:Y:S04]  /*b0620*/  LDL.LU R6, [R1+0x578] ;  /* 0x0005780001067983 */ /* 0x002ea80000300800 */
[----:B------:R-:W2:Y:S04]  /*b0630*/  LDL.LU R7, [R1+0x57c] ;  /* 0x00057c0001077983 */ /* 0x000ea80000300800 */
[----:B--2---:R0:W-:Y:S04]  /*b0640*/  STL.64 [R1+0x5480], R6 ;  /* 0x0054800601007387 */ /* 0x0041e80000100a00 */
[----:B----4-:R1:W-:Y:S04]  /*b0650*/  STL.64 [R1+0x5478], R4 ;  /* 0x0054780401007387 */ /* 0x0103e80000100a00 */
[----:B0-----:R-:W2:Y:S01]  /*b0660*/  LDL.LU.64 R6, [R1+0x168] ;  /* 0x0001680001067983 */ /* 0x001ea20000300a00 */
[----:B------:R-:W-:-:S02]  /*b0670*/  IMAD.MOV.U32 R13, RZ, RZ, R27 ;  /* 0x000000ffff0d7224 */ /* 0x000fc400078e001b */
[----:B------:R-:W-:Y:S01]  /*b0680*/  IMAD.MOV.U32 R14, RZ, RZ, R26 ;  /* 0x000000ffff0e7224 */ /* 0x000fe200078e001a */
[----:B--2---:R0:W-:Y:S04]  /*b0690*/  STL.64 [R1+0x5498], R6 ;  /* 0x0054980601007387 */ /* 0x0041e80000100a00 */
[----:B-1----:R-:W2:Y:S04]  /*b06a0*/  LDL.LU R4, [R1+0x5a0] ;  /* 0x0005a00001047983 */ /* 0x002ea80000300800 */
[----:B------:R-:W2:Y:S04]  /*b06b0*/  LDL.LU R5, [R1+0x5a4] ;  /* 0x0005a40001057983 */ /* 0x000ea80000300800 */
[----:B0-----:R-:W2:Y:S04]  /*b06c0*/  LDL.LU R6, [R1+0x5a8] ;  /* 0x0005a80001067983 */ /* 0x001ea80000300800 */
[----:B------:R-:W2:Y:S04]  /*b06d0*/  LDL.LU R7, [R1+0x5ac] ;  /* 0x0005ac0001077983 */ /* 0x000ea80000300800 */
[----:B------:R-:W4:Y:S04]  /*b06e0*/  LDL.LU.64 R26, [R1+0x148] ;  /* 0x00014800011a7983 */ /* 0x000f280000300a00 */
[----:B------:R-:W-:Y:S04]  /*b06f0*/  STL [R1+0x52b8], R13 ;  /* 0x0052b80d01007387 */ /* 0x000fe80000100800 */
[----:B------:R0:W-:Y:S04]  /*b0700*/  STL [R1+0x52b4], R14 ;  /* 0x0052b40e01007387 */ /* 0x0001e80000100800 */
[----:B0-----:R-:W3:Y:S02]  /*b0710*/  LDL.LU.64 R14, [R1+0x198] ;  /* 0x00019800010e7983 */ /* 0x001ee40000300a00 */
[----:B---3--:R-:W-:-:S15]  /*b0720*/  HMMA.16816.F32.BF16 R16, R20, R14, R16 ;  /* 0x0000000e1410723c */ /* 0x008fde0000041810 */
[----:B------:R-:W-:-:S08]  /*b0730*/  NOP ;  /* 0x0000000000007918 */ /* 0x000fd00000000000 */
[----:B------:R-:W-:Y:S04]  /*b0740*/  STL.64 [R1+0x5e0], R16 ;  /* 0x0005e01001007387 */ /* 0x000fe80000100a00 */
[----:B------:R0:W-:Y:S04]  /*b0750*/  STL.64 [R1+0x5e8], R18 ;  /* 0x0005e81201007387 */ /* 0x0001e80000100a00 */
[----:B0-----:R-:W3:Y:S04]  /*b0760*/  LDL.LU.64 R18, [R1+0x54b0] ;  /* 0x0054b00001127983 */ /* 0x001ee80000300a00 */
[----:B------:R-:W3:Y:S01]  /*b0770*/  LDL.LU.64 R16, [R1+0x54a8] ;  /* 0x0054a80001107983 */ /* 0x000ee20000300a00 */
[----:B------:R-:W-:-:S03]  /*b0780*/  IMAD.MOV.U32 R29, RZ, RZ, R14 ;  /* 0x000000ffff1d7224 */ /* 0x000fc600078e000e */
[----:B------:R0:W-:Y:S04]  /*b0790*/  STL [R1+0x52c0], R15 ;  /* 0x0052c00f01007387 */ /* 0x0001e80000100800 */
[----:B0-----:R-:W4:Y:S04]  /*b07a0*/  LDL.LU.64 R14, [R1+0x158] ;  /* 0x00015800010e7983 */ /* 0x001f280000300a00 */
[----:B------:R-:W-:Y:S01]  /*b07b0*/  STL [R1+0x52bc], R29 ;  /* 0x0052bc1d01007387 */ /* 0x000fe20000100800 */
[----:B------:R-:W-:Y:S02]  /*b07c0*/  IMAD.MOV.U32 R28, RZ, RZ, R10 ;  /* 0x000000ffff1c7224 */ /* 0x000fe400078e000a */
[----:B------:R-:W-:Y:S01]  /*b07d0*/  IMAD.MOV.U32 R0, RZ, RZ, R11 ;  /* 0x000000ffff007224 */ /* 0x000fe200078e000b */
[----:B---3--:R-:W-:-:S15]  /*b07e0*/  HMMA.16816.F32.BF16 R16, R20, R10, R16 ;  /* 0x0000000a1410723c */ /* 0x008fde0000041810 */
[----:B------:R-:W-:-:S08]  /*b07f0*/  NOP ;  /* 0x0000000000007918 */ /* 0x000fd00000000000 */
[----:B------:R-:W-:Y:S04]  /*b0800*/  STL.64 [R1+0x5d0], R16 ;  /* 0x0005d01001007387 */ /* 0x000fe80000100a00 */
[----:B------:R0:W-:Y:S04]  /*b0810*/  STL.64 [R1+0x5d8], R18 ;  /* 0x0005d81201007387 */ /* 0x0001e80000100a00 */
[----:B0-----:R-:W2:Y:S04]  /*b0820*/  LDL.LU.64 R18, [R1+0x54a0] ;  /* 0x0054a00001127983 */ /* 0x001ea80000300a00 */
[----:B------:R-:W3:Y:S01]  /*b0830*/  LDL.LU.64 R10, [R1+0x128] ;  /* 0x00012800010a7983 */ /* 0x000ee20000300a00 */
[C---:B--2---:R-:W-:Y:S03]  /*b0840*/  HMMA.16816.F32.BF16 R4, R20.reuse, R18, R4 ;  /* 0x000000121404723c */ /* 0x044fe60000041804 */
[----:B---3--:R0:W-:Y:S03]  /*b0850*/  STL.64 [R1+0x5470], R10 ;  /* 0x0054700a01007387 */ /* 0x0081e60000100a00 */
[----:B------:R-:W-:Y:S01]  /*b0860*/  IMAD.MOV.U32 R2, RZ, RZ, R18 ;  /* 0x000000ffff027224 */ /* 0x000fe200078e0012 */
[----:B------:R-:W-:Y:S01]  /*b0870*/  MOV R3, R19 ;  /* 0x0000001300037202 */ /* 0x000fe20000000f00 */
[----:B0-----:R-:W2:Y:S04]  /*b0880*/  LDL.LU.64 R10, [R1+0x138] ;  /* 0x00013800010a7983 */ /* 0x001ea80000300a00 */
[----:B------:R-:W-:Y:S04]  /*b0890*/  STL [R1+0x52c8], R0 ;  /* 0x0052c80001007387 */ /* 0x000fe80000100800 */
[----:B------:R-:W-:Y:S07]  /*b08a0*/  STL [R1+0x52c4], R28 ;  /* 0x0052c41c01007387 */ /* 0x000fee0000100800 */
        /* <DEDUP_REMOVED lines=15> */
[----:B------:R-:W-:Y:S04]  /*b09a0*/  STL [R1+0x52d8], R19 ;  /* 0x0052d81301007387 */ /* 0x000fe80000100800 */
[----:B------:R0:W-:Y:S04]  /*b09b0*/  STL [R1+0x52d4], R18 ;  /* 0x0052d41201007387 */ /* 0x0001e80000100800 */
[----:B------:R-:W2:Y:S04]  /*b09c0*/  LDL.LU R16, [R1+0x580] ;  /* 0x0005800001107983 */ /* 0x000ea80000300800 */
[----:B------:R-:W2:Y:S04]  /*b09d0*/  LDL.LU R17, [R1+0x584] ;  /* 0x0005840001117983 */ /* 0x000ea80000300800 */
[----:B0-----:R-:W2:Y:S04]  /*b09e0*/  LDL.LU R18, [R1+0x588] ;  /* 0x0005880001127983 */ /* 0x001ea80000300800 */
[----:B------:R-:W2:Y:S01]  /*b09f0*/  LDL.LU R19, [R1+0x58c] ;  /* 0x00058c0001137983 */ /* 0x000ea20000300800 */
[----:B----4-:R-:W-:Y:S01]  /*b0a00*/  IMAD.MOV.U32 R13, RZ, RZ, R26 ;  /* 0x000000ffff0d7224 */ /* 0x010fe200078e001a */
[C---:B---3--:R-:W-:Y:S06]  /*b0a10*/  HMMA.16816.F32.BF16 R4, R20.reuse, R26, R4 ;  /* 0x0000001a1404723c */ /* 0x048fec0000041804 */
[----:B--2---:R-:W-:-:S15]  /*b0a20*/  HMMA.16816.F32.BF16 R16, R20, R14, R16 ;  /* 0x0000000e1410723c */ /* 0x004fde0000041810 */
[----:B------:R-:W-:-:S08]  /*b0a30*/  NOP ;  /* 0x0000000000007918 */ /* 0x000fd00000000000 */
[----:B------:R0:W-:Y:S04]  /*b0a40*/  STL.64 [R1+0x5a0], R16 ;  /* 0x0005a01001007387 */ /* 0x0001e80000100a00 */
[----:B------:R-:W-:Y:S01]  /*b0a50*/  STL.64 [R1+0x5a8], R18 ;  /* 0x0005a81201007387 */ /* 0x000fe20000100a00 */
[----:B0-----:R-:W-:Y:S02]  /*b0a60*/  IMAD.MOV.U32 R17, RZ, RZ, R15 ;  /* 0x000000ffff117224 */ /* 0x001fe400078e000f */
[----:B------:R-:W-:-:S03]  /*b0a70*/  IMAD.MOV.U32 R16, RZ, RZ, R14 ;  /* 0x000000ffff107224 */ /* 0x000fc600078e000e */
[----:B------:R-:W-:Y:S04]  /*b0a80*/  STL [R1+0x52e0], R17 ;  /* 0x0052e01101007387 */ /* 0x000fe80000100800 */
[----:B------:R0:W-:Y:S01]  /*b0a90*/  STL [R1+0x52dc], R16 ;  /* 0x0052dc1001007387 */ /* 0x0001e20000100800 */
[----:B------:R-:W-:-:S03]  /*b0aa0*/  IMAD.MOV.U32 R14, RZ, RZ, R27 ;  /* 0x000000ffff0e7224 */ /* 0x000fc600078e001b */
        /* <DEDUP_REMOVED lines=8> */
[----:B-1----:R-:W3:Y:S04]  /*b0b30*/  LDL.LU R6, [R1+0x548] ;  /* 0x0005480001067983 */ /* 0x002ee80000300800 */
[----:B------:R-:W3:Y:S04]  /*b0b40*/  LDL.LU R7, [R1+0x54c] ;  /* 0x00054c0001077983 */ /* 0x000ee80000300800 */
[----:B------:R-:W3:Y:S04]  /*b0b50*/  LDL.LU.64 R26, [R1+0x118] ;  /* 0x00011800011a7983 */ /* 0x000ee80000300a00 */
[----:B------:R-:W-:Y:S04]  /*b0b60*/  STL [R1+0x52e8], R14 ;  /* 0x0052e80e01007387 */ /* 0x000fe80000100800 */
[----:B------:R0:W-:Y:S04]  /*b0b70*/  STL [R1+0x52e4], R13 ;  /* 0x0052e40d01007387 */ /* 0x0001e80000100800 */
[----:B------:R-:W4:Y:S04]  /*b0b80*/  LDL.LU R12, [R1+0x560] ;  /* 0x00056000010c7983 */ /* 0x000f280000300800 */
[----:B0-----:R-:W4:Y:S04]  /*b0b90*/  LDL.LU R13, [R1+0x564] ;  /* 0x00056400010d7983 */ /* 0x001f280000300800 */
[----:B------:R-:W4:Y:S04]  /*b0ba0*/  LDL.LU R14, [R1+0x568] ;  /* 0x00056800010e7983 */ /* 0x000f280000300800 */
[----:B------:R-:W4:Y:S01]  /*b0bb0*/  LDL.LU R15, [R1+0x56c] ;  /* 0x00056c00010f7983 */ /* 0x000f220000300800 */
[----:B------:R-:W-:Y:S01]  /*b0bc0*/  IMAD.MOV.U32 R29, RZ, RZ, R11 ;  /* 0x000000ffff1d7224 */ /* 0x000fe200078e000b */
[----:B----4-:R-:W-:-:S15]  /*b0bd0*/  HMMA.16816.F32.BF16 R12, R20, R10, R12 ;  /* 0x0000000a140c723c */ /* 0x010fde000004180c */
[----:B------:R-:W-:-:S08]  /*b0be0*/  NOP ;  /* 0x0000000000007918 */ /* 0x000fd00000000000 */
[----:B------:R-:W-:Y:S04]  /*b0bf0*/  STL.64 [R1+0x580], R12 ;  /* 0x0005800c01007387 */ /* 0x000fe80000100a00 */
[----:B------:R0:W-:Y:S02]  /*b0c00*/  STL.64 [R1+0x588], R14 ;  /* 0x0005880e01007387 */ /* 0x0001e40000100a00 */
[----:B0-----:R-:W-:Y:S02]  /*b0c10*/  IMAD.MOV.U32 R15, RZ, RZ, R10 ;  /* 0x000000ffff0f7224 */ /* 0x001fe400078e000a */
[----:B------:R-:W2:Y:S04]  /*b0c20*/  LDL.LU.64 R10, [R1+0x5470] ;  /* 0x00547000010a7983 */ /* 0x000ea80000300a00 */
[----:B------:R-:W-:Y:S04]  /*b0c30*/  STL [R1+0x52f0], R29 ;  /* 0x0052f01d01007387 */ /* 0x000fe80000100800 */
[----:B------:R2:W-:Y:S02]  /*b0c40*/  STL [R1+0x52ec], R15 ;  /* 0x0052ec0f01007387 */ /* 0x0005e40000100800 */
[----:B--2---:R-:W-:-:S15]  /*b0c50*/  HMMA.16816.F32.BF16 R12, R20, R10, R16 ;  /* 0x0000000a140c723c */ /* 0x004fde0000041810 */
[----:B------:R-:W-:-:S08]  /*b0c60*/  NOP ;  /* 0x0000000000007918 */ /* 0x000fd00000000000 */
[----:B------:R0:W-:Y:S04]  /*b0c70*/  STL.64 [R1+0x570], R12 ;  /* 0x0005700c01007387 */ /* 0x0001e80000100a00 */
[----:B------:R1:W-:Y:S04]  /*b0c80*/  STL.64 [R1+0x578], R14 ;  /* 0x0005780e01007387 */ /* 0x0003e80000100a00 */
[----:B------:R-:W2:Y:S04]  /*b0c90*/  LDL.LU R16, [R1+0x530] ;  /* 0x0005300001107983 */ /* 0x000ea80000300800 */
[----:B------:R-:W2:Y:S04]  /*b0ca0*/  LDL.LU R17, [R1+0x534] ;  /* 0x0005340001117983 */ /* 0x000ea80000300800 */
[----:B------:R-:W2:Y:S04]  /*b0cb0*/  LDL.LU R18, [R1+0x538] ;  /* 0x0005380001127983 */ /* 0x000ea80000300800 */
[----:B------:R-:W2:Y:S04]  /*b0cc0*/  LDL.LU R19, [R1+0x53c] ;  /* 0x00053c0001137983 */ /* 0x000ea80000300800 */
[----:B0-----:R-:W4:Y:S04]  /*b0cd0*/  LDL.LU R12, [R1+0x510] ;  /* 0x00051000010c7983 */ /* 0x001f280000300800 */
[----:B------:R-:W4:Y:S04]  /*b0ce0*/  LDL.LU R13, [R1+0x514] ;  /* 0x00051400010d7983 */ /* 0x000f280000300800 */
[----:B-1----:R-:W3:Y:S04]  /*b0cf0*/  LDL.LU R14, [R1+0x518] ;  /* 0x00051800010e7983 */ /* 0x002ee80000300800 */
[----:B------:R-:W3:Y:S04]  /*b0d00*/  LDL.LU R15, [R1+0x51c] ;  /* 0x00051c00010f7983 */ /* 0x000ee80000300800 */
[----:B---3--:R0:W-:Y:S04]  /*b0d10*/  STL.64 [R1+0x5460], R14 ;  /* 0x0054600e01007387 */ /* 0x0081e80000100a00 */
[----:B----4-:R-:W-:Y:S04]  /*b0d20*/  STL.64 [R1+0x5458], R12 ;  /* 0x0054580c01007387 */ /* 0x010fe80000100a00 */
[----:B0-----:R-:W3:Y:S01]  /*b0d30*/  LDL.LU.64 R14, [R1+0xf8] ;  /* 0x0000f800010e7983 */ /* 0x001ee20000300a00 */
[----:B------:R-:W-:-:S02]  /*b0d40*/  IMAD.MOV.U32 R0, RZ, RZ, R10 ;  /* 0x000000ffff007224 */ /* 0x000fc400078e000a */
[----:B------:R-:W-:Y:S01]  /*b0d50*/  IMAD.MOV.U32 R28, RZ, RZ, R11 ;  /* 0x000000ffff1c7224 */ /* 0x000fe200078e000b */
[----:B---3--:R0:W-:Y:S04]  /*b0d60*/  STL.64 [R1+0x5468], R14 ;  /* 0x0054680e01007387 */ /* 0x0081e80000100a00 */
[----:B0-----:R-:W2:Y:S04]  /*b0d70*/  LDL.LU.64 R14, [R1+0x108] ;  /* 0x00010800010e7983 */ /* 0x001ea80000300a00 */
[----:B------:R-:W3:Y:S01]  /*b0d80*/  LDL.LU.64 R10, [R1+0xc8] ;  /* 0x0000c800010a7983 */ /* 0x000ee20000300a00 */
[C---:B------:R-:W-:Y:S03]  /*b0d90*/  HMMA.16816.F32.BF16 R4, R20.reuse, R26, R4 ;  /* 0x0000001a1404723c */ /* 0x040fe60000041804 */
[----:B---3--:R0:W-:Y:S04]  /*b0da0*/  STL.64 [R1+0x5440], R10 ;  /* 0x0054400a01007387 */ /* 0x0081e80000100a00 */
[----:B------:R-:W3:Y:S04]  /*b0db0*/  LDL.LU R8, [R1+0x500] ;  /* 0x0005000001087983 */ /* 0x000ee80000300800 */
[----:B------:R-:W3:Y:S04]  /*b0dc0*/  LDL.LU R9, [R1+0x504] ;  /* 0x0005040001097983 */ /* 0x000ee80000300800 */
[----:B0-----:R-:W4:Y:S04]  /*b0dd0*/  LDL.LU R10, [R1+0x508] ;  /* 0x00050800010a7983 */ /* 0x001f280000300800 */
[----:B------:R-:W4:Y:S01]  /*b0de0*/  LDL.LU R11, [R1+0x50c] ;  /* 0x00050c00010b7983 */ /* 0x000f220000300800 */
[----:B--2---:R-:W-:Y:S01]  /*b0df0*/  HMMA.16816.F32.BF16 R16, R20, R14, R16 ;  /* 0x0000000e1410723c */ /* 0x004fe20000041810 */
[----:B------:R-:W-:-:S02]  /*b0e00*/  IMAD.MOV.U32 R2, RZ, RZ, R27 ;  /* 0x000000ffff027224 */ /* 0x000fc400078e001b */
[----:B------:R-:W-:Y:S01]  /*b0e10*/  IMAD.MOV.U32 R3, RZ, RZ, R26 ;  /* 0x000000ffff037224 */ /* 0x000fe200078e001a */
[----:B----4-:R0:W-:Y:S04]  /*b0e20*/  STL.64 [R1+0x5450], R10 ;  /* 0x0054500a01007387 */ /* 0x0101e80000100a00 */
[----:B---3--:R-:W-:Y:S04]  /*b0e30*/  STL.64 [R1+0x5448], R8 ;  /* 0x0054480801007387 */ /* 0x008fe80000100a00 */
[----:B0-----:R-:W2:Y:S04]  /*b0e40*/  LDL.LU.64 R10, [R1+0xe8] ;  /* 0x0000e800010a7983 */ /* 0x001ea80000300a00 */
[----:B------:R-:W-:Y:S04]  /*b0e50*/  STL [R1+0x52f8], R28 ;  /* 0x0052f81c01007387 */ /* 0x000fe80000100800 */
[----:B------:R-:W-:Y:S04]  /*b0e60*/  STL [R1+0x52f4], R0 ;  /* 0x0052f40001007387 */ /* 0x000fe80000100800 */
        /* <DEDUP_REMOVED lines=8> */
[----:B------:R-:W-:Y:S04]  /*b0ef0*/  STL [R1+0x52fc], R3 ;  /* 0x0052fc0301007387 */ /* 0x000fe80000100800 */
[----:B------:R-:W-:Y:S04]  /*b0f00*/  STL.64 [R1+0x550], R16 ;  /* 0x0005501001007387 */ /* 0x000fe80000100a00 */
[----:B------:R0:W-:Y:S02]  /*b0f10*/  STL.64 [R1+0x558], R18 ;  /* 0x0005581201007387 */ /* 0x0001e40000100a00 */
[----:B0-----:R-:W-:-:S02]  /*b0f20*/  IMAD.MOV.U32 R18, RZ, RZ, R15 ;  /* 0x000000ffff127224 */ /* 0x001fc400078e000f */
        /* <DEDUP_REMOVED lines=11> */
[----:B------:R-:W-:Y:S01]  /*b0fe0*/  STL.64 [R1+0x548], R18 ;  /* 0x0005481201007387 */ /* 0x000fe20000100a00 */
[----:B0-----:R-:W-:Y:S02]  /*b0ff0*/  IMAD.MOV.U32 R17, RZ, RZ, R14 ;  /* 0x000000ffff117224 */ /* 0x001fe400078e000e */
[----:B------:R-:W-:Y:S02]  /*b1000*/  IMAD.MOV.U32 R16, RZ, RZ, R15 ;  /* 0x000000ffff107224 */ /* 0x000fe400078e000f */
[----:B------:R-:W2:Y:S04]  /*b1010*/  LDL.LU.64 R14, [R1+0x5460] ;  /* 0x00546000010e7983 */ /* 0x000ea80000300a00 */
[----:B------:R-:W2:Y:S04]  /*b1020*/  LDL.LU.64 R12, [R1+0x5458] ;  /* 0x00545800010c7983 */ /* 0x000ea80000300a00 */
[----:B------:R0:W-:Y:S04]  /*b1030*/  STL [R1+0x5310], R16 ;  /* 0x0053101001007387 */ /* 0x0001e80000100800 */
[----:B------:R1:W-:Y:S04]  /*b1040*/  STL [R1+0x530c], R17 ;  /* 0x00530c1101007387 */ /* 0x0003e80000100800 */
[----:B0-----:R-:W4:Y:S04]  /*b1050*/  LDL.LU R16, [R1+0x4f0] ;  /* 0x0004f00001107983 */ /* 0x001f280000300800 */
[----:B-1----:R-:W4:Y:S04]  /*b1060*/  LDL.LU R17, [R1+0x4f4] ;  /* 0x0004f40001117983 */ /* 0x002f280000300800 */
        /* <DEDUP_REMOVED lines=10> */
[----:B------:R-:W-:Y:S04]  /*b1110*/  STL [R1+0x5318], R13 ;  /* 0x0053180d01007387 */ /* 0x000fe80000100800 */
[----:B------:R0:W-:Y:S04]  /*b1120*/  STL [R1+0x5314], R14 ;  /* 0x0053140e01007387 */ /* 0x0001e80000100800 */
[----:B0-----:R-:W2:Y:S02]  /*b1130*/  LDL.LU.64 R14, [R1+0xd8] ;  /* 0x0000d800010e7983 */ /* 0x001ea40000300a00 */
[----:B--2---:R-:W-:-:S15]  /*b1140*/  HMMA.16816.F32.BF16 R8, R20, R14, R8 ;  /* 0x0000000e1408723c */ /* 0x004fde0000041808 */
[----:B------:R-:W-:-:S08]  /*b1150*/  NOP ;  /* 0x0000000000007918 */ /* 0x000fd00000000000 */
[----:B------:R-:W-:Y:S04]  /*b1160*/  STL.64 [R1+0x520], R8 ;  /* 0x0005200801007387 */ /* 0x000fe80000100a00 */
[----:B------:R0:W-:Y:S04]  /*b1170*/  STL.64 [R1+0x528], R10 ;  /* 0x0005280a01007387 */ /* 0x0001e80000100a00 */
[----:B0-----:R-:W4:Y:S01]  /*b1180*/  LDL.LU.64 R10, [R1+0x5440] ;  /* 0x00544000010a7983 */ /* 0x001f220000300a00 */
[----:B------:R-:W-:-:S03]  /*b1190*/  IMAD.MOV.U32 R29, RZ, RZ, R14 ;  /* 0x000000ffff1d7224 */ /* 0x000fc600078e000e */
[----:B------:R4:W-:Y:S01]  /*b11a0*/  STL [R1+0x5320], R15 ;  /* 0x0053200f01007387 */ /* 0x0009e20000100800 */
[C---:B---3--:R-:W-:Y:S03]  /*b11b0*/  HMMA.16816.F32.BF16 R4, R20.reuse, R26, R4 ;  /* 0x0000001a1404723c */ /* 0x048fe60000041804 */
[----:B------:R-:W-:Y:S03]  /*b11c0*/  STL [R1+0x531c], R29 ;  /* 0x00531c1d01007387 */ /* 0x000fe60000100800 */
[----:B----4-:R-:W-:Y:S06]  /*b11d0*/  HMMA.16816.F32.BF16 R12, R20, R10, R16 ;  /* 0x0000000a140c723c */ /* 0x010fec0000041810 */
[----:B------:R-:W-:-:S02]  /*b11e0*/  IMAD.MOV.U32 R0, RZ, RZ, R11 ;  /* 0x000000ffff007224 */ /* 0x000fc400078e000b */
[----:B------:R-:W-:-:S15]  /*b11f0*/  IMAD.MOV.U32 R28, RZ, RZ, R10 ;  /* 0x000000ffff1c7224 */ /* 0x000fde00078e000a */
[----:B------:R0:W-:Y:S04]  /*b1200*/  STL.64 [R1+0x510], R12 ;  /* 0x0005100c01007387 */ /* 0x0001e80000100a00 */
[----:B------:R1:W-:Y:S04]  /*b1210*/  STL.64 [R1+0x518], R14 ;  /* 0x0005180e01007387 */ /* 0x0003e80000100a00 */
[----:B------:R-:W2:Y:S04]  /*b1220*/  LDL.LU R16, [R1+0x4d0] ;  /* 0x0004d00001107983 */ /* 0x000ea80000300800 */
[----:B------:R-:W2:Y:S04]  /*b1230*/  LDL.LU R17, [R1+0x4d4] ;  /* 0x0004d40001117983 */ /* 0x000ea80000300800 */
[----:B------:R-:W2:Y:S04]  /*b1240*/  LDL.LU R18, [R1+0x4d8] ;  /* 0x0004d80001127983 */ /* 0x000ea80000300800 */
[----:B------:R-:W2:Y:S04]  /*b1250*/  LDL.LU R19, [R1+0x4dc] ;  /* 0x0004dc0001137983 */ /* 0x000ea80000300800 */
[----:B------:R-:W-:Y:S04]  /*b1260*/  STL [R1+0x5328], R0 ;  /* 0x0053280001007387 */ /* 0x000fe80000100800 */
[----:B------:R-:W-:Y:S04]  /*b1270*/  STL [R1+0x5324], R28 ;  /* 0x0053241c01007387 */ /* 0x000fe80000100800 */
[----:B------:R-:W-:Y:S04]  /*b1280*/  STL.64 [R1+0x500], R4 ;  /* 0x0005000401007387 */ /* 0x000fe80000100a00 */
[----:B------:R-:W-:Y:S04]  /*b1290*/  STL.64 [R1+0x508], R6 ;  /* 0x0005080601007387 */ /* 0x000fe80000100a00 */
[----:B0-----:R-:W3:Y:S04]  /*b12a0*/  LDL.LU R12, [R1+0x4b0] ;  /* 0x0004b000010c7983 */ /* 0x001ee80000300800 */
[----:B------:R-:W3:Y:S04]  /*b12b0*/  LDL.LU R13, [R1+0x4b4] ;  /* 0x0004b400010d7983 */ /* 0x000ee80000300800 */
[----:B-1----:R-:W4:Y:S04]  /*b12c0*/  LDL.LU R14, [R1+0x4b8] ;  /* 0x0004b800010e7983 */ /* 0x002f280000300800 */
[----:B------:R-:W4:Y:S04]  /*b12d0*/  LDL.LU R15, [R1+0x4bc] ;  /* 0x0004bc00010f7983 */ /* 0x000f280000300800 */
[----:B----4-:R0:W-:Y:S04]  /*b12e0*/  STL.64 [R1+0x5430], R14 ;  /* 0x0054300e01007387 */ /* 0x0101e80000100a00 */
[----:B---3--:R-:W-:Y:S04]  /*b12f0*/  STL.64 [R1+0x5428], R12 ;  /* 0x0054280c01007387 */ /* 0x008fe80000100a00 */
[----:B0-----:R-:W3:Y:S04]  /*b1300*/  LDL.LU.64 R14, [R1+0x98] ;  /* 0x00009800010e7983 */ /* 0x001ee80000300a00 */
[----:B---3--:R0:W-:Y:S04]  /*b1310*/  STL.64 [R1+0x5438], R14 ;  /* 0x0054380e01007387 */ /* 0x0081e80000100a00 */
[----:B0-----:R-:W2:Y:S04]  /*b1320*/  LDL.LU.64 R14, [R1+0xa8] ;  /* 0x0000a800010e7983 */ /* 0x001ea80000300a00 */
[----:B------:R-:W3:Y:S04]  /*b1330*/  LDL.LU.64 R10, [R1+0x58] ;  /* 0x00005800010a7983 */ /* 0x000ee80000300a00 */
        /* <DEDUP_REMOVED lines=8> */
[----:B0-----:R-:W2:Y:S01]  /*b13c0*/  LDL.LU.64 R10, [R1+0x78] ;  /* 0x00007800010a7983 */ /* 0x001ea20000300a00 */
[----:B------:R-:W-:-:S02]  /*b13d0*/  IMAD.MOV.U32 R3, RZ, RZ, R27 ;  /* 0x000000ffff037224 */ /* 0x000fc400078e001b */
[----:B------:R-:W-:Y:S01]  /*b13e0*/  IMAD.MOV.U32 R2, RZ, RZ, R26 ;  /* 0x000000ffff027224 */ /* 0x000fe200078e001a */
[----:B--2---:R0:W-:Y:S04]  /*b13f0*/  STL.64 [R1+0x5420], R10 ;  /* 0x0054200a01007387 */ /* 0x0041e80000100a00 */
[----:B0-----:R-:W2:Y:S04]  /*b1400*/  LDL.LU.64 R10, [R1+0x88] ;  /* 0x00008800010a7983 */ /* 0x001ea80000300a00 */
[----:B------:R-:W3:Y:S04]  /*b1410*/  LDL.LU R4, [R1+0x470] ;  /* 0x0004700001047983 */ /* 0x000ee80000300800 */
[----:B------:R-:W3:Y:S04]  /*b1420*/  LDL.LU R5, [R1+0x474] ;  /* 0x0004740001057983 */ /* 0x000ee80000300800 */
[----:B------:R-:W3:Y:S04]  /*b1430*/  LDL.LU R6, [R1+0x478] ;  /* 0x0004780001067983 */ /* 0x000ee80000300800 */
        /* <DEDUP_REMOVED lines=9> */
[----:B------:R-:W-:Y:S04]  /*b14d0*/  STL [R1+0x5338], R19 ;  /* 0x0053381301007387 */ /* 0x000fe80000100800 */
[----:B------:R0:W-:Y:S04]  /*b14e0*/  STL [R1+0x5334], R18 ;  /* 0x0053341201007387 */ /* 0x0001e80000100800 */
[----:B------:R-:W4:Y:S04]  /*b14f0*/  LDL.LU R16, [R1+0x4c0] ;  /* 0x0004c00001107983 */ /* 0x000f280000300800 */
[----:B------:R-:W4:Y:S04]  /*b1500*/  LDL.LU R17, [R1+0x4c4] ;  /* 0x0004c40001117983 */ /* 0x000f280000300800 */
[----:B0-----:R-:W4:Y:S04]  /*b1510*/  LDL.LU R18, [R1+0x4c8] ;  /* 0x0004c80001127983 */ /* 0x001f280000300800 */
[----:B------:R-:W4:Y:S02]  /*b1520*/  LDL.LU R19, [R1+0x4cc] ;  /* 0x0004cc0001137983 */ /* 0x000f240000300800 */
        /* <DEDUP_REMOVED lines=8> */
[----:B------:R-:W-:Y:S04]  /*b15b0*/  STL [R1+0x5340], R17 ;  /* 0x0053401101007387 */ /* 0x000fe80000100800 */
[----:B------:R0:W-:Y:S04]  /*b15c0*/  STL [R1+0x533c], R16 ;  /* 0x00533c1001007387 */ /* 0x0001e80000100800 */
        /* <DEDUP_REMOVED lines=13> */
[----:B------:R-:W2:Y:S04]  /*b16a0*/  LDL.LU R12, [R1+0x4a0] ;  /* 0x0004a000010c7983 */ /* 0x000ea80000300800 */
[----:B0-----:R-:W2:Y:S04]  /*b16b0*/  LDL.LU R13, [R1+0x4a4] ;  /* 0x0004a400010d7983 */ /* 0x001ea80000300800 */
[----:B------:R-:W2:Y:S04]  /*b16c0*/  LDL.LU R14, [R1+0x4a8] ;  /* 0x0004a800010e7983 */ /* 0x000ea80000300800 */
[----:B------:R-:W2:Y:S02]  /*b16d0*/  LDL.LU R15, [R1+0x4ac] ;  /* 0x0004ac00010f7983 */ /* 0x000ea40000300800 */
[----:B--2---:R-:W-:Y:S06]  /*b16e0*/  HMMA.16816.F32.BF16 R12, R20, R10, R12 ;  /* 0x0000000a140c723c */ /* 0x004fec000004180c */
[----:B------:R-:W-:-:S15]  /*b16f0*/  IMAD.MOV.U32 R29, RZ, RZ, R11 ;  /* 0x000000ffff1d7224 */ /* 0x000fde00078e000b */
[----:B------:R-:W-:-:S02]  /*b1700*/  NOP ;  /* 0x0000000000007918 */ /* 0x000fc40000000000 */
[----:B------:R-:W-:Y:S04]  /*b1710*/  STL.64 [R1+0x4c0], R12 ;  /* 0x0004c00c01007387 */ /* 0x000fe80000100a00 */
[----:B------:R0:W-:Y:S02]  /*b1720*/  STL.64 [R1+0x4c8], R14 ;  /* 0x0004c80e01007387 */ /* 0x0001e40000100a00 */
[----:B0-----:R-:W-:Y:S02]  /*b1730*/  IMAD.MOV.U32 R15, RZ, RZ, R10 ;  /* 0x000000ffff0f7224 */ /* 0x001fe400078e000a */
        /* <DEDUP_REMOVED lines=10> */
[----:B------:R-:W-:Y:S02]  /*b17e0*/  IMAD.MOV.U32 R0, RZ, RZ, R14 ;  /* 0x000000ffff007224 */ /* 0x000fe400078e000e */
[----:B------:R-:W-:Y:S01]  /*b17f0*/  IMAD.MOV.U32 R28, RZ, RZ, R15 ;  /* 0x000000ffff1c7224 */ /* 0x000fe200078e000f */
[C---:B---3--:R-:W-:Y:S04]  /*b1800*/  HMMA.16816.F32.BF16 R4, R20.reuse, R26, R4 ;  /* 0x0000001a1404723c */ /* 0x048fe80000041804 */
[----:B------:R-:W-:Y:S04]  /*b1810*/  STL [R1+0x5358], R28 ;  /* 0x0053581c01007387 */ /* 0x000fe80000100800 */
[----:B------:R-:W-:Y:S01]  /*b1820*/  STL [R1+0x5354], R0 ;  /* 0x0053540001007387 */ /* 0x000fe20000100800 */
[----:B----4-:R-:W-:Y:S07]  /*b1830*/  HMMA.16816.F32.BF16 R12, R20, R10, R16 ;  /* 0x0000000a140c723c */ /* 0x010fee0000041810 */
[----:B------:R-:W-:-:S02]  /*b1840*/  IMAD.MOV.U32 R19, RZ, RZ, R26 ;  /* 0x000000ffff137224 */ /* 0x000fc400078e001a */
[----:B------:R-:W-:-:S14]  /*b1850*/  IMAD.MOV.U32 R18, RZ, RZ, R27 ;  /* 0x000000ffff127224 */ /* 0x000fdc00078e001b */
[----:B------:R-:W-:Y:S04]  /*b1860*/  STL.64 [R1+0x4a0], R12 ;  /* 0x0004a00c01007387 */ /* 0x000fe80000100a00 */
[----:B------:R-:W-:Y:S04]  /*b1870*/  STL.64 [R1+0x4a8], R14 ;  /* 0x0004a80e01007387 */ /* 0x000fe80000100a00 */
[----:B------:R-:W-:Y:S04]  /*b1880*/  STL.64 [R1+0x490], R4 ;  /* 0x0004900401007387 */ /* 0x000fe80000100a00 */
[----:B------:R-:W-:Y:S04]  /*b1890*/  STL.64 [R1+0x498], R6 ;  /* 0x0004980601007387 */ /* 0x000fe80000100a00 */
[----:B------:R0:W-:Y:S04]  /*b18a0*/  STL.64 [R1+0x5400], R18 ;  /* 0x0054001201007387 */ /* 0x0001e80000100a00 */
[----:B------:R-:W2:Y:S04]  /*b18b0*/  LDL.LU R16, [R1+0x460] ;  /* 0x0004600001107983 */ /* 0x000ea80000300800 */
        /* <DEDUP_REMOVED lines=8> */
[----:B---3--:R-:W-:Y:S04]  /*b1940*/  STL.64 [R1+0x53f0], R12 ;  /* 0x0053f00c01007387 */ /* 0x008fe80000100a00 */
[----:B0-----:R-:W2:Y:S04]  /*b1950*/  LDL.LU.64 R14, [R1+0x38] ;  /* 0x00003800010e7983 */ /* 0x001ea80000300a00 */
[----:B------:R-:W3:Y:S04]  /*b1960*/  LDL.LU.64 R26, [R1+0x8] ;  /* 0x00000800011a7983 */ /* 0x000ee80000300a00 */
[----:B---3--:R0:W-:Y:S04]  /*b1970*/  STL.64 [R1+0x53d0], R26 ;  /* 0x0053d01a01007387 */ /* 0x0081e80000100a00 */
[----:B0-----:R-:W3:Y:S01]  /*b1980*/  LDL.LU.64 R26, [R1+0x18] ;  /* 0x00001800011a7983 */ /* 0x001ee20000300a00 */
[----:B------:R-:W-:-:S02]  /*b1990*/  IMAD.MOV.U32 R3, RZ, RZ, R10 ;  /* 0x000000ffff037224 */ /* 0x000fc400078e000a */
[----:B------:R-:W-:Y:S01]  /*b19a0*/  IMAD.MOV.U32 R2, RZ, RZ, R11 ;  /* 0x000000ffff027224 */ /* 0x000fe200078e000b */
[----:B---3--:R0:W-:Y:S04]  /*b19b0*/  STL.64 [R1+0x53e8], R26 ;  /* 0x0053e81a01007387 */ /* 0x0081e80000100a00 */
[----:B0-----:R-:W3:Y:S04]  /*b19c0*/  LDL.LU.64 R26, [R1+0x28] ;  /* 0x00002800011a7983 */ /* 0x001ee80000300a00 */
[----:B------:R-:W4:Y:S04]  /*b19d0*/  LDL.LU R8, [R1+0x420] ;  /* 0x0004200001087983 */ /* 0x000f280000300800 */
[----:B------:R-:W4:Y:S04]  /*b19e0*/  LDL.LU R9, [R1+0x424] ;  /* 0x0004240001097983 */ /* 0x000f280000300800 */
[----:B------:R-:W3:Y:S04]  /*b19f0*/  LDL.LU R10, [R1+0x428] ;  /* 0x00042800010a7983 */ /* 0x000ee80000300800 */
[----:B------:R-:W3:Y:S01]  /*b1a00*/  LDL.LU R11, [R1+0x42c] ;  /* 0x00042c00010b7983 */ /* 0x000ee20000300800 */
[----:B--2---:R-:W-:Y:S03]  /*b1a10*/  HMMA.16816.F32.BF16 R16, R20, R14, R16 ;  /* 0x0000000e1410723c */ /* 0x004fe60000041810 */
[----:B---3--:R-:W-:Y:S04]  /*b1a20*/  STL.64 [R1+0x53c8], R10 ;  /* 0x0053c80a01007387 */ /* 0x008fe80000100a00 */
[----:B----4-:R0:W-:Y:S04]  /*b1a30*/  STL.64 [R1+0x53c0], R8 ;  /* 0x0053c00801007387 */ /* 0x0101e80000100a00 */
        /* <DEDUP_REMOVED lines=16> */
[----:B0-----:R-:W4:Y:S01]  /*b1b40*/  LDL.LU.64 R18, [R1+0x5400] ;  /* 0x0054000001127983 */ /* 0x001f220000300a00 */
[----:B------:R-:W-:-:S02]  /*b1b50*/  IMAD.MOV.U32 R17, RZ, RZ, R14 ;  /* 0x000000ffff117224 */ /* 0x000fc400078e000e */
[----:B------:R-:W-:Y:S02]  /*b1b60*/  IMAD.MOV.U32 R16, RZ, RZ, R15 ;  /* 0x000000ffff107224 */ /* 0x000fe400078e000f */
[----:B------:R-:W2:Y:S04]  /*b1b70*/  LDL.LU.64 R14, [R1+0x53f8] ;  /* 0x0053f800010e7983 */ /* 0x000ea80000300a00 */
[----:B------:R-:W2:Y:S04]  /*b1b80*/  LDL.LU.64 R12, [R1+0x53f0] ;  /* 0x0053f000010c7983 */ /* 0x000ea80000300a00 */
[----:B----4-:R0:W-:Y:S04]  /*b1b90*/  STL.64 [R1+0x5368], R18 ;  /* 0x0053681201007387 */ /* 0x0101e80000100a00 */
[----:B------:R1:W-:Y:S04]  /*b1ba0*/  STL.64 [R1+0x5360], R16 ;  /* 0x0053601001007387 */ /* 0x0003e80000100a00 */
[----:B0-----:R-:W4:Y:S01]  /*b1bb0*/  LDL.LU.64 R18, [R1+0x208] ;  /* 0x0002080001127983 */ /* 0x001f220000300a00 */
[----:B--2---:R-:W-:Y:S03]  /*b1bc0*/  HMMA.16816.F32.BF16 R12, R20, R26, R12 ;  /* 0x0000001a140c723c */ /* 0x004fe6000004180c */
[----:B----4-:R0:W-:Y:S04]  /*b1bd0*/  STL.64 [R1+0x5380], R18 ;  /* 0x0053801201007387 */ /* 0x0101e80000100a00 */
[----:B-1----:R-:W2:Y:S04]  /*b1be0*/  LDL.LU R16, [R1+0x400] ;  /* 0x0004000001107983 */ /* 0x002ea80000300800 */
[----:B------:R-:W2:Y:S04]  /*b1bf0*/  LDL.LU R17, [R1+0x404] ;  /* 0x0004040001117983 */ /* 0x000ea80000300800 */
[----:B0-----:R-:W2:Y:S04]  /*b1c00*/  LDL.LU R18, [R1+0x408] ;  /* 0x0004080001127983 */ /* 0x001ea80000300800 */
[----:B------:R-:W2:Y:S04]  /*b1c10*/  LDL.LU R19, [R1+0x40c] ;  /* 0x00040c0001137983 */ /* 0x000ea80000300800 */
[----:B------:R0:W-:Y:S04]  /*b1c20*/  STL.64 [R1+0x470], R12 ;  /* 0x0004700c01007387 */ /* 0x0001e80000100a00 */
[----:B------:R1:W-:Y:S01]  /*b1c30*/  STL.64 [R1+0x478], R14 ;  /* 0x0004780e01007387 */ /* 0x0003e20000100a00 */
[----:B0-----:R-:W-:-:S02]  /*b1c40*/  IMAD.MOV.U32 R13, RZ, RZ, R27 ;  /* 0x000000ffff0d7224 */ /* 0x001fc400078e001b */
[----:B-1----:R-:W-:Y:S02]  /*b1c50*/  IMAD.MOV.U32 R14, RZ, RZ, R26 ;  /* 0x000000ffff0e7224 */ /* 0x002fe400078e001a */
        /* <DEDUP_REMOVED lines=9> */
[----:B------:R-:W-:Y:S04]  /*b1cf0*/  STL.64 [R1+0x5378], R14 ;  /* 0x0053780e01007387 */ /* 0x000fe80000100a00 */
[----:B------:R0:W-:Y:S04]  /*b1d00*/  STL [R1+0x5370], R13 ;  /* 0x0053700d01007387 */ /* 0x0001e80000100800 */
[----:B------:R-:W2:Y:S04]  /*b1d10*/  LDL.LU R12, [R1+0x3f0] ;  /* 0x0003f000010c7983 */ /* 0x000ea80000300800 */
[----:B0-----:R-:W2:Y:S04]  /*b1d20*/  LDL.LU R13, [R1+0x3f4] ;  /* 0x0003f400010d7983 */ /* 0x001ea80000300800 */
[----:B------:R-:W2:Y:S04]  /*b1d30*/  LDL.LU R14, [R1+0x3f8] ;  /* 0x0003f800010e7983 */ /* 0x000ea80000300800 */
[----:B------:R-:W2:Y:S01]  /*b1d40*/  LDL.LU R15, [R1+0x3fc] ;  /* 0x0003fc00010f7983 */ /* 0x000ea20000300800 */
        /* <DEDUP_REMOVED lines=8> */
[----:B------:R-:W3:Y:S01]  /*b1dd0*/  LDL.LU.64 R24, [R1+0x53b0] ;  /* 0x0053b00001187983 */ /* 0x000ee20000300a00 */
[----:B----4-:R-:W-:-:S15]  /*b1de0*/  HMMA.16816.F32.BF16 R8, R20, R26, R8 ;  /* 0x0000001a1408723c */ /* 0x010fde0000041808 */
[----:B------:R-:W-:-:S08]  /*b1df0*/  NOP ;  /* 0x0000000000007918 */ /* 0x000fd00000000000 */
[----:B------:R-:W-:Y:S04]  /*b1e00*/  STL.64 [R1+0x440], R8 ;  /* 0x0004400801007387 */ /* 0x000fe80000100a00 */
[----:B------:R0:W-:Y:S04]  /*b1e10*/  STL.64 [R1+0x448], R10 ;  /* 0x0004480a01007387 */ /* 0x0001e80000100a00 */
[----:B0-----:R-:W4:Y:S04]  /*b1e20*/  LDL.LU.64 R10, [R1+0x53a8] ;  /* 0x0053a800010a7983 */ /* 0x001f280000300a00 */
[----:B------:R-:W2:Y:S04]  /*b1e30*/  LDL.LU.64 R8, [R1+0x53a0] ;  /* 0x0053a00001087983 */ /* 0x000ea80000300a00 */
[----:B------:R2:W-:Y:S04]  /*b1e40*/  STL.64 [R1+0x5010], R26 ;  /* 0x0050101a01007387 */ /* 0x0005e80000100a00 */
[----:B---3--:R-:W-:Y:S01]  /*b1e50*/  STL.64 [R1+0x5008], R24 ;  /* 0x0050081801007387 */ /* 0x008fe20000100a00 */
[----:B----4-:R-:W-:Y:S01]  /*b1e60*/  HMMA.16816.F32.BF16 R4, R20, R10, R4 ;  /* 0x0000000a1404723c */ /* 0x010fe20000041804 */
[----:B--2---:R-:W-:-:S02]  /*b1e70*/  IMAD.MOV.U32 R26, RZ, RZ, R8 ;  /* 0x000000ffff1a7224 */ /* 0x004fc400078e0008 */
[----:B------:R-:W2:-:S15]  /*b1e80*/  LDL.LU R8, [R1+0x5398] ;  /* 0x0053980001087983 */ /* 0x000e9e0000300800 */
[----:B------:R-:W-:-:S05]  /*b1e90*/  NOP ;  /* 0x0000000000007918 */ /* 0x000fca0000000000 */
[----:B------:R-:W-:Y:S04]  /*b1ea0*/  STL.64 [R1+0x430], R4 ;  /* 0x0004300401007387 */ /* 0x000fe80000100a00 */
[----:B------:R0:W-:Y:S04]  /*b1eb0*/  STL.64 [R1+0x438], R6 ;  /* 0x0004380601007387 */ /* 0x0001e80000100a00 */
[----:B0-----:R-:W3:Y:S04]  /*b1ec0*/  LDL.LU.64 R6, [R1+0x5390] ;  /* 0x0053900001067983 */ /* 0x001ee80000300a00 */
[----:B------:R-:W4:Y:S01]  /*b1ed0*/  LDL.LU.64 R4, [R1+0x5388] ;  /* 0x0053880001047983 */ /* 0x000f220000300a00 */
[----:B---3--:R-:W-:-:S15]  /*b1ee0*/  HMMA.16816.F32.BF16 R16, R20, R6, R16 ;  /* 0x000000061410723c */ /* 0x008fde0000041810 */
[----:B------:R-:W-:-:S08]  /*b1ef0*/  NOP ;  /* 0x0000000000007918 */ /* 0x000fd00000000000 */
[----:B------:R-:W-:Y:S04]  /*b1f00*/  STL.64 [R1+0x420], R16 ;  /* 0x0004201001007387 */ /* 0x000fe80000100a00 */
[----:B------:R0:W-:Y:S04]  /*b1f10*/  STL.64 [R1+0x428], R18 ;  /* 0x0004281201007387 */ /* 0x0001e80000100a00 */
[----:B0-----:R-:W3:Y:S04]  /*b1f20*/  LDL.LU.64 R18, [R1+0x5380] ;  /* 0x0053800001127983 */ /* 0x001ee80000300a00 */
[----:B------:R-:W-:Y:S04]  /*b1f30*/  STL.64 [R1+0x5000], R6 ;  /* 0x0050000601007387 */ /* 0x000fe80000100a00 */
[----:B----4-:R0:W-:Y:S04]  /*b1f40*/  STL.64 [R1+0x4ff8], R4 ;  /* 0x004ff80401007387 */ /* 0x0101e80000100a00 */
[----:B0-----:R-:W4:Y:S04]  /*b1f50*/  LDL.LU R4, [R1+0x3b0] ;  /* 0x0003b00001047983 */ /* 0x001f280000300800 */
[----:B------:R-:W4:Y:S04]  /*b1f60*/  LDL.LU R5, [R1+0x3b4] ;  /* 0x0003b40001057983 */ /* 0x000f280000300800 */
[----:B------:R-:W4:Y:S04]  /*b1f70*/  LDL.LU R6, [R1+0x3b8] ;  /* 0x0003b80001067983 */ /* 0x000f280000300800 */
[----:B------:R-:W4:Y:S01]  /*b1f80*/  LDL.LU R7, [R1+0x3bc] ;  /* 0x0003bc0001077983 */ /* 0x000f220000300800 */
[----:B------:R-:W-:Y:S01]  /*b1f90*/  MOV R27, R9 ;  /* 0x00000009001b7202 */ /* 0x000fe20000000f00 */
[----:B---3--:R-:W-:Y:S06]  /*b1fa0*/  HMMA.16816.F32.BF16 R12, R20, R18, R12 ;  /* 0x00000012140c723c */ /* 0x008fec000004180c */
[----:B------:R-:W-:-:S15]  /*b1fb0*/  IMAD.MOV.U32 R9, RZ, RZ, R19 ;  /* 0x000000ffff097224 */ /* 0x000fde00078e0013 */
[----:B------:R-:W-:-:S02]  /*b1fc0*/  NOP ;  /* 0x0000000000007918 */ /* 0x000fc40000000000 */
[----:B------:R0:W-:Y:S04]  /*b1fd0*/  STL.64 [R1+0x410], R12 ;  /* 0x0004100c01007387 */ /* 0x0001e80000100a00 */
[----:B------:R1:W-:Y:S01]  /*b1fe0*/  STL.64 [R1+0x418], R14 ;  /* 0x0004180e01007387 */ /* 0x0003e20000100a00 */
[----:B0-----:R-:W-:-:S03]  /*b1ff0*/  IMAD.MOV.U32 R12, RZ, RZ, R18 ;  /* 0x000000ffff0c7224 */ /* 0x001fc600078e0012 */
[----:B-1----:R-:W3:Y:S04]  /*b2000*/  LDL.LU.64 R14, [R1+0x5378] ;  /* 0x00537800010e7983 */ /* 0x002ee80000300a00 */
[----:B------:R-:W3:Y:S04]  /*b2010*/  LDL.LU R13, [R1+0x5370] ;  /* 0x00537000010d7983 */ /* 0x000ee80000300800 */
[----:B------:R-:W3:Y:S04]  /*b2020*/  LDL.LU.64 R18, [R1+0x5368] ;  /* 0x0053680001127983 */ /* 0x000ee80000300a00 */
[----:B------:R-:W3:Y:S04]  /*b2030*/  LDL.LU.64 R16, [R1+0x5360] ;  /* 0x0053600001107983 */ /* 0x000ee80000300a00 */
[----:B------:R-:W-:Y:S04]  /*b2040*/  STL.64 [R1+0x5028], R10 ;  /* 0x0050280a01007387 */ /* 0x000fe80000100a00 */
[----:B--2---:R4:W-:Y:S02]  /*b2050*/  STL.64 [R1+0x5020], R8 ;  /* 0x0050200801007387 */ /* 0x0049e40000100a00 */
[----:B----4-:R-:W-:Y:S02]  /*b2060*/  HMMA.16816.F32.BF16 R8, R20, R26, R4 ;  /* 0x0000001a1408723c */ /* 0x010fe40000041804 */
[----:B------:R-:W-:Y:S04]  /*b2070*/  STL [R1+0x5018], R12 ;  /* 0x0050180c01007387 */ /* 0x000fe80000100800 */
[----:B------:R-:W2:-:S15]  /*b2080*/  LDL.LU R4, [R1+0x1d0] ;  /* 0x0001d00001047983 */ /* 0x000e9e0000300800 */
[----:B------:R-:W-:-:S02]  /*b2090*/  NOP ;  /* 0x0000000000007918 */ /* 0x000fc40000000000 */
[----:B------:R-:W-:Y:S04]  /*b20a0*/  STL.64 [R1+0x3d0], R8 ;  /* 0x0003d00801007387 */ /* 0x000fe80000100a00 */
[----:B------:R0:W-:Y:S04]  /*b20b0*/  STL.64 [R1+0x3d8], R10 ;  /* 0x0003d80a01007387 */ /* 0x0001e80000100a00 */
[----:B------:R-:W2:Y:S04]  /*b20c0*/  LDL.LU R5, [R1+0x1d4] ;  /* 0x0001d40001057983 */ /* 0x000ea80000300800 */
[----:B------:R-:W4:Y:S04]  /*b20d0*/  LDL.LU R6, [R1+0x1d8] ;  /* 0x0001d80001067983 */ /* 0x000f280000300800 */
[----:B------:R-:W4:Y:S01]  /*b20e0*/  LDL.LU R7, [R1+0x1dc] ;  /* 0x0001dc0001077983 */ /* 0x000f220000300800 */
[----:B------:R-:W-:-:S02]  /*b20f0*/  IMAD.MOV.U32 R26, RZ, RZ, R28 ;  /* 0x000000ffff1a7224 */ /* 0x000fc400078e001c */
[----:B------:R-:W-:Y:S02]  /*b2100*/  IMAD.MOV.U32 R27, RZ, RZ, R0 ;  /* 0x000000ffff1b7224 */ /* 0x000fe400078e0000 */
[----:B0-----:R-:W-:Y:S02]  /*b2110*/  IMAD.MOV.U32 R10, RZ, RZ, R29 ;  /* 0x000000ffff0a7224 */ /* 0x001fe400078e001d */
[----:B---3--:R-:W-:Y:S01]  /*b2120*/  IMAD.MOV.U32 R11, RZ, RZ, R15 ;  /* 0x000000ffff0b7224 */ /* 0x008fe200078e000f */
[----:B----4-:R-:W-:Y:S04]  /*b2130*/  STL.64 [R1+0x5038], R6 ;  /* 0x0050380601007387 */ /* 0x010fe80000100a00 */
[----:B--2---:R0:W-:Y:S04]  /*b2140*/  STL.64 [R1+0x5030], R4 ;  /* 0x0050300401007387 */ /* 0x0041e80000100a00 */
[----:B------:R-:W2:Y:S04]  /*b2150*/  LDL.LU R28, [R1+0x5358] ;  /* 0x00535800011c7983 */ /* 0x000ea80000300800 */
[----:B------:R-:W3:Y:S04]  /*b2160*/  LDL.LU R0, [R1+0x5354] ;  /* 0x0053540001007983 */ /* 0x000ee80000300800 */
[----:B------:R1:W-:Y:S04]  /*b2170*/  STL.64 [R1+0x5040], R26 ;  /* 0x0050401a01007387 */ /* 0x0003e80000100a00 */
[----:B------:R-:W4:Y:S04]  /*b2180*/  LDL.LU R29, [R1+0x5350] ;  /* 0x00535000011d7983 */ /* 0x000f280000300800 */
        /* <DEDUP_REMOVED lines=8> */
[----:B---3--:R0:W-:Y:S04]  /*b2210*/  STL.64 [R1+0x5058], R6 ;  /* 0x0050580601007387 */ /* 0x0081e80000100a00 */
[----:B--2---:R-:W-:Y:S04]  /*b2220*/  STL.64 [R1+0x5050], R4 ;  /* 0x0050500401007387 */ /* 0x004fe80000100a00 */
[----:B------:R-:W2:Y:S04]  /*b2230*/  LDL.LU R14, [R1+0x5348] ;  /* 0x00534800010e7983 */ /* 0x000ea80000300800 */
[----:B------:R-:W3:Y:S04]  /*b2240*/  LDL.LU R13, [R1+0x5344] ;  /* 0x00534400010d7983 */ /* 0x000ee80000300800 */
[----:B------:R1:W-:Y:S04]  /*b2250*/  STL.64 [R1+0x5060], R26 ;  /* 0x0050601a01007387 */ /* 0x0003e80000100a00 */
[----:B------:R-:W4:Y:S04]  /*b2260*/  LDL.LU R8, [R1+0x220] ;  /* 0x0002200001087983 */ /* 0x000f280000300800 */
[----:B------:R-:W4:Y:S04]  /*b2270*/  LDL.LU R9, [R1+0x224] ;  /* 0x0002240001097983 */ /* 0x000f280000300800 */
[----:B------:R-:W2:Y:S04]  /*b2280*/  LDL.LU R10, [R1+0x228] ;  /* 0x00022800010a7983 */ /* 0x000ea80000300800 */
[----:B------:R-:W2:Y:S01]  /*b2290*/  LDL.LU R11, [R1+0x22c] ;  /* 0x00022c00010b7983 */ /* 0x000ea20000300800 */
[----:B0-----:R-:W-:-:S02]  /*b22a0*/  IMAD.MOV.U32 R6, RZ, RZ, R17 ;  /* 0x000000ffff067224 */ /* 0x001fc400078e0011 */
[----:B------:R-:W-:Y:S01]  /*b22b0*/  IMAD.MOV.U32 R7, RZ, RZ, R16 ;  /* 0x000000ffff077224 */ /* 0x000fe200078e0010 */
[----:B--2---:R0:W-:Y:S04]  /*b22c0*/  STL.64 [R1+0x5070], R10 ;  /* 0x0050700a01007387 */ /* 0x0041e80000100a00 */
[----:B----4-:R-:W-:Y:S04]  /*b22d0*/  STL.64 [R1+0x5068], R8 ;  /* 0x0050680801007387 */ /* 0x010fe80000100a00 */
[----:B------:R-:W2:Y:S04]  /*b22e0*/  LDL.LU R17, [R1+0x5340] ;  /* 0x0053400001117983 */ /* 0x000ea80000300800 */
[----:B------:R-:W4:Y:S04]  /*b22f0*/  LDL.LU R16, [R1+0x533c] ;  /* 0x00533c0001107983 */ /* 0x000f280000300800 */
[----:B------:R-:W-:Y:S04]  /*b2300*/  STL.64 [R1+0x5078], R6 ;  /* 0x0050780601007387 */ /* 0x000fe80000100a00 */
[----:B------:R-:W3:Y:S04]  /*b2310*/  LDL.LU R24, [R1+0x230] ;  /* 0x0002300001187983 */ /* 0x000ee80000300800 */
[----:B------:R-:W3:Y:S04]  /*b2320*/  LDL.LU R25, [R1+0x234] ;  /* 0x0002340001197983 */ /* 0x000ee80000300800 */
[----:B-1----:R-:W2:Y:S04]  /*b2330*/  LDL.LU R26, [R1+0x238] ;  /* 0x00023800011a7983 */ /* 0x002ea80000300800 */
        /* <DEDUP_REMOVED lines=8> */
[----:B0-----:R-:W-:-:S02]  /*b23c0*/  IMAD.MOV.U32 R26, RZ, RZ, R3 ;  /* 0x000000ffff1a7224 */ /* 0x001fc400078e0003 */
[----:B------:R-:W-:Y:S01]  /*b23d0*/  IMAD.MOV.U32 R27, RZ, RZ, R2 ;  /* 0x000000ffff1b7224 */ /* 0x000fe200078e0002 */
[----:B------:R-:W2:Y:S04]  /*b23e0*/  LDL.LU R3, [R1+0x5330] ;  /* 0x0053300001037983 */ /* 0x000ea80000300800 */
        /* <DEDUP_REMOVED lines=8> */
[----:B---3--:R-:W-:Y:S04]  /*b2470*/  STL.64 [R1+0x50a8], R10 ;  /* 0x0050a80a01007387 */ /* 0x008fe80000100a00 */
[----:B----4-:R0:W-:Y:S04]  /*b2480*/  STL.64 [R1+0x50a0], R8 ;  /* 0x0050a00801007387 */ /* 0x0101e80000100a00 */
        /* <DEDUP_REMOVED lines=82> */
[----:B------:R0:W-:Y:S02]  /*b29b0*/  STL.64 [R1+0x5170], R26 ;  /* 0x0051701a01007387 */ /* 0x0001e40000100a00 */
        /* <DEDUP_REMOVED lines=55> */
[----:B--2---:R-:W-:-:S02]  /*b2d30*/  IMAD.MOV.U32 R26, RZ, RZ, R13 ;  /* 0x000000ffff1a7224 */ /* 0x004fc400078e000d */
[----:B------:R-:W-:Y:S01]  /*b2d40*/  IMAD.MOV.U32 R27, RZ, RZ, R14 ;  /* 0x000000ffff1b7224 */ /* 0x000fe200078e000e */
        /* <DEDUP_REMOVED lines=14> */
[----:B------:R-:W-:Y:S01]  /*b2e30*/  MOV R26, R18 ;  /* 0x00000012001a7202 */ /* 0x000fe20000000f00 */
[----:B------:R-:W-:-:S02]  /*b2e40*/  IMAD.MOV.U32 R27, RZ, RZ, R19 ;  /* 0x000000ffff1b7224 */ /* 0x000fc400078e0013 */
        /* <DEDUP_REMOVED lines=60> */
[----:B----4-:R-:W-:Y:S04]  /*b3210*/  STL.64 [R1+0x5288], R10 ;  /* 0x0052880a01007387 */ /* 0x010fe80000100a00 */
[----:B---3--:R0:W-:Y:S04]  /*b3220*/  STL.64 [R1+0x5280], R8 ;  /* 0x0052800801007387 */ /* 0x0081e80000100a00 */
        /* <DEDUP_REMOVED lines=12> */
[----:B------:R-:W4:Y:S04]  /*b32f0*/  LDL.LU R20, [R1+0x1b0] ;  /* 0x0001b00001147983 */ /* 0x000f280000300800 */
[----:B------:R-:W4:Y:S04]  /*b3300*/  LDL.LU R21, [R1+0x1b4] ;  /* 0x0001b40001157983 */ /* 0x000f280000300800 */
[----:B------:R-:W4:Y:S01]  /*b3310*/  LDL.LU R22, [R1+0x1b8] ;  /* 0x0001b80001167983 */ /* 0x000f220000300800 */
[----:B------:R-:W-:-:S03]  /*b3320*/  IMAD.MOV.U32 R23, RZ, RZ, R28 ;  /* 0x000000ffff177224 */ /* 0x000fc600078e001c */
        /* <DEDUP_REMOVED lines=174> */
[----:B0-----:R-:W4:Y:S01]  /*b3e10*/  LDL.LU.64 R26, [R1+0x5040] ;  /* 0x00504000011a7983 */ /* 0x001f220000300a00 */
[C---:B--2---:R-:W-:Y:S03]  /*b3e20*/  HMMA.16816.F32.BF16 R8, R16.reuse, R10, R4 ;  /* 0x0000000a1008723c */ /* 0x044fe60000041804 */
[----:B------:R-:W2:Y:S04]  /*b3e30*/  LDL.LU.64 R6, [R1+0x5038] ;  /* 0x0050380001067983 */ /* 0x000ea80000300a00 */
[----:B------:R-:W2:Y:S01]  /*b3e40*/  LDL.LU.64 R4, [R1+0x5030] ;  /* 0x0050300001047983 */ /* 0x000ea20000300a00 */
[----:B----4-:R-:W-:-:S15]  /*b3e50*/  HMMA.16816.F32.BF16 R24, R16, R26, R12 ;  /* 0x0000001a1018723c */ /* 0x010fde000004180c */
[----:B------:R-:W-:Y:S04]  /*b3e60*/  STL.64 [R1+0x230], R8 ;  /* 0x0002300801007387 */ /* 0x000fe80000100a00 */
[----:B------:R0:W-:Y:S04]  /*b3e70*/  STL.64 [R1+0x238], R10 ;  /* 0x0002380a01007387 */ /* 0x0001e80000100a00 */
[----:B0-----:R-:W3:Y:S04]  /*b3e80*/  LDL.LU.64 R10, [R1+0x5028] ;  /* 0x00502800010a7983 */ /* 0x001ee80000300a00 */
[----:B------:R-:W4:Y:S04]  /*b3e90*/  LDL.LU.64 R8, [R1+0x5020] ;  /* 0x0050200001087983 */ /* 0x000f280000300a00 */
[----:B------:R-:W4:Y:S04]  /*b3ea0*/  LDL.LU R12, [R1+0x5018] ;  /* 0x00501800010c7983 */ /* 0x000f280000300800 */
[----:B------:R-:W-:Y:S04]  /*b3eb0*/  STL.64 [R1+0x220], R24 ;  /* 0x0002201801007387 */ /* 0x000fe80000100a00 */
[----:B------:R0:W-:Y:S04]  /*b3ec0*/  STL.64 [R1+0x228], R26 ;  /* 0x0002281a01007387 */ /* 0x0001e80000100a00 */
[----:B0-----:R-:W2:Y:S04]  /*b3ed0*/  LDL.LU.64 R26, [R1+0x5010] ;  /* 0x00501000011a7983 */ /* 0x001ea80000300a00 */
[----:B------:R-:W3:Y:S01]  /*b3ee0*/  LDL.LU.64 R24, [R1+0x5008] ;  /* 0x0050080001187983 */ /* 0x000ee20000300a00 */
[----:B--2---:R-:W-:Y:S07]  /*b3ef0*/  HMMA.16816.F32.BF16 R4, R16, R26, R4 ;  /* 0x0000001a1004723c */ /* 0x004fee0000041804 */
[----:B------:R-:W-:-:S15]  /*b3f00*/  IMAD.MOV.U32 R26, RZ, RZ, R0 ;  /* 0x000000ffff1a7224 */ /* 0x000fde00078e0000 */
[----:B------:R-:W-:-:S01]  /*b3f10*/  NOP ;  /* 0x0000000000007918 */ /* 0x000fc20000000000 */
[----:B------:R-:W-:Y:S04]  /*b3f20*/  STL.64 [R1+0x210], R4 ;  /* 0x0002100401007387 */ /* 0x000fe80000100a00 */
[----:B------:R0:W-:Y:S04]  /*b3f30*/  STL.64 [R1+0x218], R6 ;  /* 0x0002180601007387 */ /* 0x0001e80000100a00 */
[----:B0-----:R-:W2:Y:S04]  /*b3f40*/  LDL.LU.64 R6, [R1+0x5000] ;  /* 0x0050000001067983 */ /* 0x001ea80000300a00 */
[----:B------:R-:W4:Y:S04]  /*b3f50*/  LDL.LU.64 R4, [R1+0x4ff8] ;  /* 0x004ff80001047983 */ /* 0x000f280000300a00 */
[----:B------:R-:W4:Y:S04]  /*b3f60*/  LDL.LU R0, [R1+0x4ff4] ;  /* 0x004ff40001007983 */ /* 0x000f280000300800 */
[----:B------:R-:W3:Y:S02]  /*b3f70*/  LDL.LU R27, [R1+0x1cc] ;  /* 0x0001cc00011b7983 */ /* 0x000ee40000300800 */
[----:B---3--:R-:W-:-:S15]  /*b3f80*/  HMMA.16816.F32.BF16 R24, R16, R10, R24 ;  /* 0x0000000a1018723c */ /* 0x008fde0000041818 */
[----:B------:R-:W-:-:S08]  /*b3f90*/  NOP ;  /* 0x0000000000007918 */ /* 0x000fd00000000000 */
[----:B------:R-:W-:Y:S04]  /*b3fa0*/  STL.64 [R1+0x9c0], R24 ;  /* 0x0009c01801007387 */ /* 0x000fe80000100a00 */
[----:B------:R2:W-:Y:S02]  /*b3fb0*/  STL.64 [R1+0x9c8], R26 ;  /* 0x0009c81a01007387 */ /* 0x0005e40000100a00 */
[----:B--2---:R-:W-:Y:S02]  /*b3fc0*/  HMMA.16816.F32.BF16 R24, R16, R6, R20 ;  /* 0x000000061018723c */ /* 0x004fe40000041814 */
[----:B------:R-:W0:Y:S04]  /*b3fd0*/  LDSM.16.MT88.4 R20, [R28+UR4+0x23000] ;  /* 0x023000041c14783b */ /* 0x000e280008004200 */
[----:B0-----:R-:W-:-:S15]  /*b3fe0*/  STL [R1+0x4fd0], R23 ;  /* 0x004fd01701007387 */ /* 0x001fde0000100800 */
[----:B------:R-:W-:-:S02]  /*b3ff0*/  NOP ;  /* 0x0000000000007918 */ /* 0x000fc40000000000 */
[----:B------:R-:W-:Y:S04]  /*b4000*/  STL.64 [R1+0x1e0], R24 ;  /* 0x0001e01801007387 */ /* 0x000fe80000100a00 */
[----:B------:R-:W-:Y:S04]  /*b4010*/  STL.64 [R1+0x1e8], R26 ;  /* 0x0001e81a01007387 */ /* 0x000fe80000100a00 */
[----:B----4-:R-:W0:Y:S04]  /*b4020*/  LDSM.16.M88.4 R24, [R0+UR4+0x80] ;  /* 0x000080040018783b */ /* 0x010e280008000200 */
[----:B0-----:R-:W-:Y:S04]  /*b4030*/  STL.64 [R1+0x1c0], R24 ;  /* 0x0001c01801007387 */ /* 0x001fe80000100a00 */
[----:B------:R-:W-:Y:S04]  /*b4040*/  STL.64 [R1+0x1c8], R26 ;  /* 0x0001c81a01007387 */ /* 0x000fe80000100a00 */
[----:B------:R-:W0:Y:S04]  /*b4050*/  LDSM.16.M88.4 R24, [R0+UR4+0x1080] ;  /* 0x001080040018783b */ /* 0x000e280008000200 */
[----:B0-----:R-:W-:Y:S04]  /*b4060*/  STL.64 [R1+0x1b0], R24 ;  /* 0x0001b01801007387 */ /* 0x001fe80000100a00 */
[----:B------:R-:W-:Y:S01]  /*b4070*/  STL.64 [R1+0x1b8], R26 ;  /* 0x0001b81a01007387 */ /* 0x000fe20000100a00 */
[----:B------:R-:W-:-:S03]  /*b4080*/  IMAD.MOV.U32 R29, RZ, RZ, R25 ;  /* 0x000000ffff1d7224 */ /* 0x000fc600078e0019 */
[----:B------:R-:W0:Y:S04]  /*b4090*/  LDSM.16.M88.4 R24, [R0+UR4+0x2080] ;  /* 0x002080040018783b */ /* 0x000e280008000200 */
[----:B0-----:R-:W-:Y:S04]  /*b40a0*/  STL.64 [R1+0x1a0], R24 ;  /* 0x0001a01801007387 */ /* 0x001fe80000100a00 */
[----:B------:R-:W-:Y:S04]  /*b40b0*/  STL.64 [R1+0x1a8], R26 ;  /* 0x0001a81a01007387 */ /* 0x000fe80000100a00 */
        /* <DEDUP_REMOVED lines=54> */
[----:B------:R-:W0:Y:S02]  /*b4420*/  LDSM.16.M88.4 R24, [R0+UR4+0x15080] ;  /* 0x015080040018783b */ /* 0x000e240008000200 */
[----:B0-----:R-:W-:-:S02]  /*b4430*/  IMAD.MOV.U32 R23, RZ, RZ, R24 ;  /* 0x000000ffff177224 */ /* 0x001fc400078e0018 */
[----:B------:R-:W-:Y:S04]  /*b4440*/  STL.64 [R1+0x70], R24 ;  /* 0x0000701801007387 */ /* 0x000fe80000100a00 */
[----:B------:R-:W-:Y:S04]  /*b4450*/  STL.64 [R1+0x78], R26 ;  /* 0x0000781a01007387 */ /* 0x000fe80000100a00 */
[----:B------:R-:W-:Y:S04]  /*b4460*/  LDSM.16.M88.4 R24, [R0+UR4+0x17080] ;  /* 0x017080040018783b */ /* 0x000fe80008000200 */
[----:B------:R0:W-:Y:S02]  /*b4470*/  STL.64 [R1+0x4fe0], R22 ;  /* 0x004fe01601007387 */ /* 0x0001e40000100a00 */
[----:B0-----:R-:W-:-:S02]  /*b4480*/  IMAD.MOV.U32 R22, RZ, RZ, R12 ;  /* 0x000000ffff167224 */ /* 0x001fc400078e000c */
[----:B------:R-:W0:Y:S04]  /*b4490*/  LDSM.16.M88.4 R12, [R0+UR4+0x16080] ;  /* 0x01608004000c783b */ /* 0x000e280008000200 */
[----:B------:R-:W-:Y:S04]  /*b44a0*/  STL.64 [R1+0x4fd8], R20 ;  /* 0x004fd81401007387 */ /* 0x000fe80000100a00 */
        /* <DEDUP_REMOVED lines=14> */
[----:B-1----:R-:W-:Y:S04]  /*b4590*/  STL.64 [R1+0x10], R24 ;  /* 0x0000101801007387 */ /* 0x002fe80000100a00 */
[----:B------:R-:W-:Y:S04]  /*b45a0*/  STL.64 [R1+0x18], R26 ;  /* 0x0000181a01007387 */ /* 0x000fe80000100a00 */
[----:B------:R-:W0:Y:S04]  /*b45b0*/  LDSM.16.M88.4 R24, [R0+UR4+0x1d080] ;  /* 0x01d080040018783b */ /* 0x000e280008000200 */
[----:B------:R-:W1:Y:S01]  /*b45c0*/  LDSM.16.M88.4 R12, [R0+UR4+0x1c080] ;  /* 0x01c08004000c783b */ /* 0x000e620008000200 */
[----:B------:R-:W-:-:S03]  /*b45d0*/  IMAD.MOV.U32 R23, RZ, RZ, R9 ;  /* 0x000000ffff177224 */ /* 0x000fc600078e0009 */
[----:B0-----:R0:W-:Y:S04]  /*b45e0*/  STL [R1+0x43bc], R26 ;  /* 0x0043bc1a01007387 */ /* 0x0011e80000100800 */
[----:B-1----:R-:W-:Y:S04]  /*b45f0*/  STL.64 [R1], R12 ;  /* 0x0000000c01007387 */ /* 0x002fe80000100a00 */
[----:B------:R-:W-:Y:S04]  /*b4600*/  STL.64 [R1+0x8], R14 ;  /* 0x0000080e01007387 */ /* 0x000fe80000100a00 */
[----:B------:R-:W-:Y:S04]  /*b4610*/  STL [R1+0x43b8], R27 ;  /* 0x0043b81b01007387 */ /* 0x000fe80000100800 */
[----:B------:R1:W-:Y:S04]  /*b4620*/  STL.64 [R1+0x4e08], R24 ;  /* 0x004e081801007387 */ /* 0x0003e80000100a00 */
[----:B------:R-:W-:Y:S01]  /*b4630*/  LDSM.16.MT88.4 R12, [R3+UR4+0x23000] ;  /* 0x02300004030c783b */ /* 0x000fe20008004200 */
[----:B0-----:R-:W-:-:S02]  /*b4640*/  IMAD.MOV.U32 R26, RZ, RZ, R4 ;  /* 0x000000ffff1a7224 */ /* 0x001fc400078e0004 */
[----:B-1----:R-:W-:Y:S02]  /*b4650*/  IMAD.MOV.U32 R24, RZ, RZ, R8 ;  /* 0x000000ffff187224 */ /* 0x002fe400078e0008 */
[----:B------:R-:W0:Y:S01]  /*b4660*/  LDSM.16.M88.4 R8, [R0+UR4+0x1e080] ;  /* 0x01e080040008783b */ /* 0x000e220008000200 */
[----:B------:R-:W-:-:S03]  /*b4670*/  IMAD.MOV.U32 R25, RZ, RZ, R5 ;  /* 0x000000ffff197224 */ /* 0x000fc600078e0005 */
[----:B------:R-:W1:Y:S01]  /*b4680*/  LDSM.16.M88.4 R4, [R0+UR4+0x1f080] ;  /* 0x01f080040004783b */ /* 0x000e620008000200 */
[----:B------:R-:W-:-:S03]  /*b4690*/  IMAD.MOV.U32 R27, RZ, RZ, R2 ;  /* 0x000000ffff1b7224 */ /* 0x000fc600078e0002 */
[----:B0-----:R-:W-:Y:S04]  /*b46a0*/  STL [R1+0x4574], R10 ;  /* 0x0045740a01007387 */ /* 0x001fe80000100800 */
[----:B------:R-:W-:Y:S04]  /*b46b0*/  STL [R1+0x4570], R11 ;  /* 0x0045700b01007387 */ /* 0x000fe80000100800 */
[----:B------:R-:W-:Y:S04]  /*b46c0*/  STL.64 [R1+0x4fe8], R8 ;  /* 0x004fe80801007387 */ /* 0x000fe80000100a00 */
[----:B-1----:R-:W-:Y:S04]  /*b46d0*/  STL [R1+0x4dec], R4 ;  /* 0x004dec0401007387 */ /* 0x002fe80000100800 */
[----:B------:R-:W-:Y:S04]  /*b46e0*/  STL [R1+0x4de8], R5 ;  /* 0x004de80501007387 */ /* 0x000fe80000100800 */
[----:B------:R-:W-:Y:S04]  /*b46f0*/  STL [R1+0x4344], R6 ;  /* 0x0043440601007387 */ /* 0x000fe80000100800 */
[----:B------:R0:W-:Y:S02]  /*b4700*/  STL [R1+0x4340], R7 ;  /* 0x0043400701007387 */ /* 0x0001e40000100800 */
[----:B0-----:R-:W-:Y:S02]  /*b4710*/  HMMA.16816.F32.BF16 R4, R16, R22, R24 ;  /* 0x000000161004723c */ /* 0x001fe40000041818 */
[----:B------:R-:W-:Y:S04]  /*b4720*/  STL.64 [R1+0x4de0], R14 ;  /* 0x004de00e01007387 */ /* 0x000fe80000100a00 */
[----:B------:R0:W-:Y:S04]  /*b4730*/  STL.64 [R1+0x4dd8], R12 ;  /* 0x004dd80c01007387 */ /* 0x0001e80000100a00 */
[----:B0-----:R-:W2:Y:S04]  /*b4740*/  LDL.LU R12, [R1+0x970] ;  /* 0x00097000010c7983 */ /* 0x001ea80000300800 */
[----:B------:R-:W2:Y:S04]  /*b4750*/  LDL.LU R13, [R1+0x974] ;  /* 0x00097400010d7983 */ /* 0x000ea80000300800 */
[----:B------:R-:W3:Y:S04]  /*b4760*/  LDL.LU R14, [R1+0x978] ;  /* 0x00097800010e7983 */ /* 0x000ee80000300800 */
[----:B------:R-:W3:Y:S04]  /*b4770*/  LDL.LU R15, [R1+0x97c] ;  /* 0x00097c00010f7983 */ /* 0x000ee80000300800 */
[----:B------:R-:W4:Y:S04]  /*b4780*/  LDL.LU R22, [R1+0x1f8] ;  /* 0x0001f80001167983 */ /* 0x000f280000300800 */
[----:B------:R-:W4:Y:S04]  /*b4790*/  LDL.LU R23, [R1+0x1fc] ;  /* 0x0001fc0001177983 */ /* 0x000f280000300800 */
[----:B------:R-:W4:Y:S04]  /*b47a0*/  LDL.LU R8, [R1+0xa10] ;  /* 0x000a100001087983 */ /* 0x000f280000300800 */
[----:B------:R-:W4:Y:S04]  /*b47b0*/  LDL.LU R9, [R1+0xa14] ;  /* 0x000a140001097983 */ /* 0x000f280000300800 */
[----:B------:R-:W4:Y:S01]  /*b47c0*/  LDL.LU R10, [R1+0xa18] ;  /* 0x000a1800010a7983 */ /* 0x000f220000300800 */
[----:B------:R-:W-:-:S03]  /*b47d0*/  IMAD.MOV.U32 R28, RZ, RZ, R4 ;  /* 0x000000ffff1c7224 */ /* 0x000fc600078e0004 */
[----:B------:R-:W4:Y:S01]  /*b47e0*/  LDL.LU R11, [R1+0xa1c] ;  /* 0x000a1c00010b7983 */ /* 0x000f220000300800 */
[----:B------:R-:W-:-:S03]  /*b47f0*/  IMAD.MOV.U32 R3, RZ, RZ, R5 ;  /* 0x000000ffff037224 */ /* 0x000fc600078e0005 */
[----:B------:R-:W2:Y:S01]  /*b4800*/  LDL.LU R4, [R1+0x980] ;  /* 0x0009800001047983 */ /* 0x000ea20000300800 */
[----:B------:R-:W-:-:S03]  /*b4810*/  IMAD.MOV.U32 R2, RZ, RZ, R6 ;  /* 0x000000ffff027224 */ /* 0x000fc600078e0006 */
[----:B------:R-:W2:Y:S01]  /*b4820*/  LDL.LU R5, [R1+0x984] ;  /* 0x0009840001057983 */ /* 0x000ea20000300800 */
[----:B------:R-:W-:-:S03]  /*b4830*/  IMAD.MOV.U32 R0, RZ, RZ, R7 ;  /* 0x000000ffff007224 */ /* 0x000fc600078e0007 */
[----:B------:R-:W3:Y:S04]  /*b4840*/  LDL.LU R6, [R1+0x988] ;  /* 0x0009880001067983 */ /* 0x000ee80000300800 */
[----:B------:R-:W3:Y:S04]  /*b4850*/  LDL.LU R7, [R1+0x98c] ;  /* 0x00098c0001077983 */ /* 0x000ee80000300800 */
[----:B---3--:R-:W-:Y:S04]  /*b4860*/  STL.64 [R1+0x4fa8], R6 ;  /* 0x004fa80601007387 */ /* 0x008fe80000100a00 */
[----:B--2---:R0:W-:Y:S04]  /*b4870*/  STL.64 [R1+0x4fa0], R4 ;  /* 0x004fa00401007387 */ /* 0x0041e80000100a00 */
[----:B0-----:R-:W2:Y:S01]  /*b4880*/  LDL R4, [R1+0x1b0] ;  /* 0x0001b00001047983 */ /* 0x001ea20000100800 */
[----:B------:R-:W-:-:S03]  /*b4890*/  IMAD.MOV.U32 R5, RZ, RZ, R29 ;  /* 0x000000ffff057224 */ /* 0x000fc600078e001d */
[----:B------:R-:W3:Y:S04]  /*b48a0*/  LDL.LU R29, [R1+0x4ff0] ;  /* 0x004ff000011d7983 */ /* 0x000ee80000300800 */
[----:B--2---:R0:W-:Y:S04]  /*b48b0*/  STL.64 [R1+0x4fb8], R4 ;  /* 0x004fb80401007387 */ /* 0x0041e80000100a00 */
[----:B0-----:R-:W2:Y:S04]  /*b48c0*/  LDL.64 R4, [R1+0x1c0] ;  /* 0x0001c00001047983 */ /* 0x001ea80000100a00 */
[----:B------:R-:W-:Y:S04]  /*b48d0*/  STL.64 [R1+0x4f98], R14 ;  /* 0x004f980e01007387 */ /* 0x000fe80000100a00 */
[----:B------:R0:W-:Y:S04]  /*b48e0*/  STL.64 [R1+0x4f90], R12 ;  /* 0x004f900c01007387 */ /* 0x0001e80000100a00 */
[----:B0-----:R-:W4:Y:S04]  /*b48f0*/  LDL.64 R12, [R1+0x1a0] ;  /* 0x0001a000010c7983 */ /* 0x001f280000100a00 */
[----:B----4-:R0:W-:Y:S04]  /*b4900*/  STL.64 [R1+0x4fb0], R12 ;  /* 0x004fb00c01007387 */ /* 0x0101e80000100a00 */
        /* <DEDUP_REMOVED lines=8> */
[----:B------:R-:W3:Y:S04]  /*b4990*/  LDL.LU R14, [R1+0xa08] ;  /* 0x000a0800010e7983 */ /* 0x000ee80000300800 */
[----:B------:R-:W3:Y:S04]  /*b49a0*/  LDL.LU R15, [R1+0xa0c] ;  /* 0x000a0c00010f7983 */ /* 0x000ee80000300800 */
[----:B------:R-:W4:Y:S04]  /*b49b0*/  LDL.64 R24, [R1+0x170] ;  /* 0x0001700001187983 */ /* 0x000f280000100a00 */
[----:B----4-:R0:W-:Y:S04]  /*b49c0*/  STL.64 [R1+0x4f80], R24 ;  /* 0x004f801801007387 */ /* 0x0101e80000100a00 */
[----:B0-----:R-:W4:Y:S01]  /*b49d0*/  LDL.64 R24, [R1+0x180] ;  /* 0x0001800001187983 */ /* 0x001f220000100a00 */
[----:B------:R-:W-:Y:S03]  /*b49e0*/  HMMA.16816.F32.BF16 R16, R16, R22, R8 ;  /* 0x000000161010723c */ /* 0x000fe60000041808 */
[----:B----4-:R0:W-:Y:S04]  /*b49f0*/  STL.64 [R1+0x4f88], R24 ;  /* 0x004f881801007387 */ /* 0x0101e80000100a00 */
[----:B0-----:R-:W4:Y:S04]  /*b4a00*/  LDL.64 R24, [R1+0x190] ;  /* 0x0001900001187983 */ /* 0x001f280000100a00 */
[----:B------:R-:W-:Y:S04]  /*b4a10*/  STL [R1+0x480c], R0 ;  /* 0x00480c0001007387 */ /* 0x000fe80000100800 */
[----:B------:R-:W-:Y:S04]  /*b4a20*/  STL [R1+0x4808], R2 ;  /* 0x0048080201007387 */ /* 0x000fe80000100800 */
[----:B------:R-:W-:Y:S04]  /*b4a30*/  STL [R1+0x4804], R3 ;  /* 0x0048040301007387 */ /* 0x000fe80000100800 */
[----:B------:R-:W-:Y:S04]  /*b4a40*/  STL [R1+0x4800], R28 ;  /* 0x0048001c01007387 */ /* 0x000fe80000100800 */
[----:B------:R-:W2:Y:S04]  /*b4a50*/  LDL.LU.64 R8, [R1+0x4fe8] ;  /* 0x004fe80001087983 */ /* 0x000ea80000300a00 */
[----:B------:R-:W3:Y:S01]  /*b4a60*/  LDL.LU.64 R22, [R1+0x4fe0] ;  /* 0x004fe00001167983 */ /* 0x000ee20000300a00 */
[----:B------:R-:W-:-:S02]  /*b4a70*/  IMAD.MOV.U32 R11, RZ, RZ, R18 ;  /* 0x000000ffff0b7224 */ /* 0x000fc400078e0012 */
[----:B------:R-:W-:Y:S01]  /*b4a80*/  IMAD.MOV.U32 R10, RZ, RZ, R17 ;  /* 0x000000ffff0a7224 */ /* 0x000fe200078e0011 */
[----:B------:R-:W4:Y:S04]  /*b4a90*/  LDL.LU.64 R20, [R1+0x4fd8] ;  /* 0x004fd80001147983 */ /* 0x000f280000300a00 */
[----:B------:R3:W-:Y:S04]  /*b4aa0*/  STL [R1+0x1d0], R16 ;  /* 0x0001d01001007387 */ /* 0x0007e80000100800 */
[----:B------:R-:W-:Y:S04]  /*b4ab0*/  STL [R1+0x1dc], R19 ;  /* 0x0001dc1301007387 */ /* 0x000fe80000100800 */
[----:B------:R-:W-:Y:S04]  /*b4ac0*/  STL [R1+0x4df4], R11 ;  /* 0x004df40b01007387 */ /* 0x000fe80000100800 */
[----:B------:R-:W-:Y:S04]  /*b4ad0*/  STL [R1+0x4df0], R10 ;  /* 0x004df00a01007387 */ /* 0x000fe80000100800 */
[----:B--2---:R0:W-:Y:S01]  /*b4ae0*/  STL.64 [R1+0x4f60], R8 ;  /* 0x004f600801007387 */ /* 0x0041e20000100a00 */
[----:B---3--:R-:W-:-:S03]  /*b4af0*/  IMAD.MOV.U32 R16, RZ, RZ, R23 ;  /* 0x000000ffff107224 */ /* 0x008fc600078e0017 */
[----:B0-----:R-:W2:Y:S04]  /*b4b00*/  LDL.LU R8, [R1+0x950] ;  /* 0x0009500001087983 */ /* 0x001ea80000300800 */
[----:B------:R-:W2:Y:S04]  /*b4b10*/  LDL.LU R9, [R1+0x954] ;  /* 0x0009540001097983 */ /* 0x000ea80000300800 */
[----:B------:R-:W2:Y:S04]  /*b4b20*/  LDL.LU R10, [R1+0x958] ;  /* 0x00095800010a7983 */ /* 0x000ea80000300800 */
[----:B------:R-:W2:Y:S04]  /*b4b30*/  LDL.LU R11, [R1+0x95c] ;  /* 0x00095c00010b7983 */ /* 0x000ea80000300800 */
[----:B------:R-:W4:Y:S04]  /*b4b40*/  LDL.LU R23, [R1+0x4fd0] ;  /* 0x004fd00001177983 */ /* 0x000f280000300800 */
[----:B------:R-:W3:Y:S01]  /*b4b50*/  LDL R17, [R1+0x74] ;  /* 0x0000740001117983 */ /* 0x000ee20000100800 */
[----:B------:R-:W-:-:S02]  /*b4b60*/  IMAD.MOV.U32 R2, RZ, RZ, R4 ;  /* 0x000000ffff027224 */ /* 0x000fc400078e0004 */
[----:B------:R-:W-:Y:S01]  /*b4b70*/  IMAD.MOV.U32 R0, RZ, RZ, R5 ;  /* 0x000000ffff007224 */ /* 0x000fe200078e0005 */
[C---:B----4-:R-:W-:Y:S01]  /*b4b80*/  HMMA.16816.F32.BF16 R12, R20.reuse, R4, R12 ;  /* 0x00000004140c723c */ /* 0x050fe2000004180c */
[----:B---3--:R0:W-:Y:S04]  /*b4b90*/  STL.64 [R1+0x4f58], R16 ;  /* 0x004f581001007387 */ /* 0x0081e80000100a00 */
[----:B0-----:R-:W3:Y:S04]  /*b4ba0*/  LDL.LU R16, [R1+0x960] ;  /* 0x0009600001107983 */ /* 0x001ee80000300800 */
[----:B------:R-:W3:Y:S04]  /*b4bb0*/  LDL.LU R17, [R1+0x964] ;  /* 0x0009640001117983 */ /* 0x000ee80000300800 */
[----:B------:R-:W3:Y:S10]  /*b4bc0*/  LDL.LU R18, [R1+0x968] ;  /* 0x0009680001127983 */ /* 0x000ef40000300800 */
[----:B------:R-:W-:Y:S04]  /*b4bd0*/  STL.64 [R1+0x9a0], R12 ;  /* 0x0009a00c01007387 */ /* 0x000fe80000100a00 */
[----:B------:R0:W-:Y:S04]  /*b4be0*/  STL.64 [R1+0x9a8], R14 ;  /* 0x0009a80e01007387 */ /* 0x0001e80000100a00 */
[----:B0-----:R-:W4:Y:S04]  /*b4bf0*/  LDL.LU.64 R14, [R1+0x4fc8] ;  /* 0x004fc800010e7983 */ /* 0x001f280000300a00 */
[----:B------:R-:W4:Y:S04]  /*b4c00*/  LDL.LU.64 R12, [R1+0x4fc0] ;  /* 0x004fc000010c7983 */ /* 0x000f280000300a00 */
[----:B------:R-:W4:Y:S02]  /*b4c10*/  LDL.LU.64 R4, [R1+0x4fb8] ;  /* 0x004fb80001047983 */ /* 0x000f240000300a00 */
[----:B----4-:R-:W-:Y:S02]  /*b4c20*/  HMMA.16816.F32.BF16 R4, R20, R4, R12 ;  /* 0x000000041404723c */ /* 0x010fe4000004180c */
[----:B------:R-:W4:-:S15]  /*b4c30*/  LDL.LU.64 R12, [R1+0x4fb0] ;  /* 0x004fb000010c7983 */ /* 0x000f1e0000300a00 */
[----:B------:R-:W-:-:S06]  /*b4c40*/  NOP ;  /* 0x0000000000007918 */ /* 0x000fcc0000000000 */
[----:B------:R-:W-:Y:S04]  /*b4c50*/  STL.64 [R1+0x990], R4 ;  /* 0x0009900401007387 */ /* 0x000fe80000100a00 */
[----:B------:R0:W-:Y:S04]  /*b4c60*/  STL.64 [R1+0x998], R6 ;  /* 0x0009980601007387 */ /* 0x0001e80000100a00 */
[----:B0-----:R-:W4:Y:S04]  /*b4c70*/  LDL.LU.64 R6, [R1+0x4fa8] ;  /* 0x004fa80001067983 */ /* 0x001f280000300a00 */
[----:B------:R-:W4:Y:S02]  /*b4c80*/  LDL.LU.64 R4, [R1+0x4fa0] ;  /* 0x004fa00001047983 */ /* 0x000f240000300a00 */
[----:B----4-:R-:W-:-:S15]  /*b4c90*/  HMMA.16816.F32.BF16 R4, R20, R12, R4 ;  /* 0x0000000c1404723c */ /* 0x010fde0000041804 */
[----:B------:R-:W-:-:S08]  /*b4ca0*/  NOP ;  /* 0x0000000000007918 */ /* 0x000fd00000000000 */
[----:B------:R-:W-:Y:S04]  /*b4cb0*/  STL.64 [R1+0x980], R4 ;  /* 0x0009800401007387 */ /* 0x000fe80000100a00 */
[----:B------:R0:W-:Y:S04]  /*b4cc0*/  STL.64 [R1+0x988], R6 ;  /* 0x0009880601007387 */ /* 0x0001e80000100a00 */
[----:B------:R-:W4:Y:S01]  /*b4cd0*/  LDL.LU.64 R14, [R1+0x4f98] ;  /* 0x004f9800010e7983 */ /* 0x000f220000300a00 */
[----:B0-----:R-:W-:Y:S02]  /*b4ce0*/  IMAD.MOV.U32 R7, RZ, RZ, R12 ;  /* 0x000000ffff077224 */ /* 0x001fe400078e000c */
[----:B------:R-:W-:-:S02]  /*b4cf0*/  IMAD.MOV.U32 R6, RZ, RZ, R13 ;  /* 0x000000ffff067224 */ /* 0x000fc400078e000d */
[----:B------:R-:W4:Y:S02]  /*b4d00*/  LDL.LU.64 R12, [R1+0x4f90] ;  /* 0x004f9000010c7983 */ /* 0x000f240000300a00 */
[----:B----4-:R-:W-:-:S15]  /*b4d10*/  HMMA.16816.F32.BF16 R12, R20, R24, R12 ;  /* 0x00000018140c723c */ /* 0x010fde000004180c */
[----:B------:R-:W-:-:S08]  /*b4d20*/  NOP ;  /* 0x0000000000007918 */ /* 0x000fd00000000000 */
[----:B------:R0:W-:Y:S04]  /*b4d30*/  STL.64 [R1+0x970], R12 ;  /* 0x0009700c01007387 */ /* 0x0001e80000100a00 */
[----:B------:R1:W-:Y:S01]  /*b4d40*/  STL.64 [R1+0x978], R14 ;  /* 0x0009780e01007387 */ /* 0x0003e20000100a00 */
[----:B0-----:R-:W-:Y:S02]  /*b4d50*/  IMAD.MOV.U32 R13, RZ, RZ, R24 ;  /* 0x000000ffff0d7224 */ /* 0x001fe400078e0018 */
[----:B------:R-:W-:Y:S02]  /*b4d60*/  IMAD.MOV.U32 R12, RZ, RZ, R25 ;  /* 0x000000ffff0c7224 */ /* 0x000fe400078e0019 */
[----:B------:R-:W3:Y:S01]  /*b4d70*/  LDL.LU.64 R24, [R1+0x4f88] ;  /* 0x004f880001187983 */ /* 0x000ee20000300a00 */
[----:B------:R-:W-:-:S07]  /*b4d80*/  IMAD.MOV.U32 R19, RZ, RZ, R29 ;  /* 0x000000ffff137224 */ /* 0x000fce00078e001d */
[----:B---3--:R-:W-:Y:S06]  /*b4d90*/  HMMA.16816.F32.BF16 R16, R20, R24, R16 ;  /* 0x000000181410723c */ /* 0x008fec0000041810 */
[----:B-1----:R-:W-:Y:S02]  /*b4da0*/  IMAD.MOV.U32 R15, RZ, RZ, R24 ;  /* 0x000000ffff0f7224 */ /* 0x002fe400078e0018 */
[----:B------:R-:W-:Y:S02]  /*b4db0*/  IMAD.MOV.U32 R14, RZ, RZ, R25 ;  /* 0x000000ffff0e7224 */ /* 0x000fe400078e0019 */
[----:B------:R-:W2:-:S13]  /*b4dc0*/  LDL.LU.64 R24, [R1+0x4f80] ;  /* 0x004f800001187983 */ /* 0x000e9a0000300a00 */
[----:B------:R-:W-:Y:S01]  /*b4dd0*/  STL.64 [R1+0x960], R16 ;  /* 0x0009601001007387 */ /* 0x000fe20000100a00 */
[----:B------:R-:W-:-:S03]  /*b4de0*/  IMAD.MOV.U32 R29, RZ, RZ, R19 ;  /* 0x000000ffff1d7224 */ /* 0x000fc600078e0013 */
[----:B------:R-:W-:Y:S04]  /*b4df0*/  STL [R1+0x968], R18 ;  /* 0x0009681201007387 */ /* 0x000fe80000100800 */
[----:B------:R-:W-:Y:S04]  /*b4e00*/  STL.64 [R1+0x4e00], R14 ;  /* 0x004e000e01007387 */ /* 0x000fe80000100a00 */
[----:B------:R0:W-:Y:S04]  /*b4e10*/  STL.64 [R1+0x4df8], R12 ;  /* 0x004df80c01007387 */ /* 0x0001e80000100a00 */
[----:B------:R-:W-:Y:S01]  /*b4e20*/  STL [R1+0x4568], R29 ;  /* 0x0045681d01007387 */ /* 0x000fe20000100800 */
[----:B--2---:R-:W-:-:S15]  /*b4e30*/  HMMA.16816.F32.BF16 R8, R20, R24, R8 ;  /* 0x000000181408723c */ /* 0x004fde0000041808 */
[----:B------:R-:W-:-:S08]  /*b4e40*/  NOP ;  /* 0x0000000000007918 */ /* 0x000fd00000000000 */
[----:B------:R1:W-:Y:S04]  /*b4e50*/  STL.64 [R1+0x950], R8 ;  /* 0x0009500801007387 */ /* 0x0003e80000100a00 */
[----:B------:R2:W-:Y:S04]  /*b4e60*/  STL.64 [R1+0x958], R10 ;  /* 0x0009580a01007387 */ /* 0x0005e80000100a00 */
[----:B0-----:R-:W3:Y:S04]  /*b4e70*/  LDL.LU R12, [R1+0x8e0] ;  /* 0x0008e000010c7983 */ /* 0x001ee80000300800 */
[----:B------:R-:W3:Y:S04]  /*b4e80*/  LDL.LU R13, [R1+0x8e4] ;  /* 0x0008e400010d7983 */ /* 0x000ee80000300800 */
[----:B------:R-:W4:Y:S04]  /*b4e90*/  LDL.LU R14, [R1+0x8e8] ;  /* 0x0008e800010e7983 */ /* 0x000f280000300800 */
[----:B------:R-:W4:Y:S04]  /*b4ea0*/  LDL.LU R15, [R1+0x8ec] ;  /* 0x0008ec00010f7983 */ /* 0x000f280000300800 */
[----:B-1----:R-:W3:Y:S04]  /*b4eb0*/  LDL.LU R8, [R1+0x930] ;  /* 0x0009300001087983 */ /* 0x002ee80000300800 */
[----:B------:R-:W3:Y:S04]  /*b4ec0*/  LDL.LU R9, [R1+0x934] ;  /* 0x0009340001097983 */ /* 0x000ee80000300800 */
[----:B--2---:R-:W2:Y:S04]  /*b4ed0*/  LDL.LU R10, [R1+0x938] ;  /* 0x00093800010a7983 */ /* 0x004ea80000300800 */
[----:B------:R-:W2:Y:S04]  /*b4ee0*/  LDL.LU R11, [R1+0x93c] ;  /* 0x00093c00010b7983 */ /* 0x000ea80000300800 */
[----:B--2---:R-:W-:Y:S04]  /*b4ef0*/  STL.64 [R1+0x4f70], R10 ;  /* 0x004f700a01007387 */ /* 0x004fe80000100a00 */
[----:B---3--:R0:W-:Y:S04]  /*b4f00*/  STL.64 [R1+0x4f68], R8 ;  /* 0x004f680801007387 */ /* 0x0081e80000100a00 */
[----:B------:R-:W2:Y:S04]  /*b4f10*/  LDL.64 R16, [R1+0x150] ;  /* 0x0001500001107983 */ /* 0x000ea80000100a00 */
[----:B0-----:R-:W3:Y:S04]  /*b4f20*/  LDL R8, [R1+0x160] ;  /* 0x0001600001087983 */ /* 0x001ee80000100800 */
[----:B------:R-:W3:Y:S04]  /*b4f30*/  LDL R9, [R1+0x164] ;  /* 0x0001640001097983 */ /* 0x000ee80000100800 */
[----:B--2---:R0:W-:Y:S04]  /*b4f40*/  STL.64 [R1+0x4f78], R16 ;  /* 0x004f781001007387 */ /* 0x0041e80000100a00 */
[----:B0-----:R-:W3:Y:S04]  /*b4f50*/  LDL.LU R16, [R1+0x940] ;  /* 0x0009400001107983 */ /* 0x001ee80000300800 */
[----:B------:R-:W3:Y:S04]  /*b4f60*/  LDL.LU R17, [R1+0x944] ;  /* 0x0009440001117983 */ /* 0x000ee80000300800 */
[----:B------:R-:W3:Y:S04]  /*b4f70*/  LDL.LU R18, [R1+0x948] ;  /* 0x0009480001127983 */ /* 0x000ee80000300800 */
[----:B------:R-:W3:Y:S04]  /*b4f80*/  LDL.LU R19, [R1+0x94c] ;  /* 0x00094c0001137983 */ /* 0x000ee80000300800 */
[----:B----4-:R-:W-:Y:S04]  /*b4f90*/  STL.64 [R1+0x4f18], R14 ;  /* 0x004f180e01007387 */ /* 0x010fe80000100a00 */
[----:B------:R0:W-:Y:S04]  /*b4fa0*/  STL.64 [R1+0x4f10], R12 ;  /* 0x004f100c01007387 */ /* 0x0001e80000100a00 */
[----:B0-----:R-:W2:Y:S04]  /*b4fb0*/  LDL.64 R12, [R1+0x120] ;  /* 0x00012000010c7983 */ /* 0x001ea80000100a00 */
[----:B--2---:R0:W-:Y:S04]  /*b4fc0*/  STL.64 [R1+0x4f28], R12 ;  /* 0x004f280c01007387 */ /* 0x0041e80000100a00 */
[----:B0-----:R-:W2:Y:S01]  /*b4fd0*/  LDL.64 R12, [R1+0x130] ;  /* 0x00013000010c7983 */ /* 0x001ea20000100a00 */
[----:B------:R-:W-:-:S02]  /*b4fe0*/  IMAD.MOV.U32 R4, RZ, RZ, R24 ;  /* 0x000000ffff047224 */ /* 0x000fc400078e0018 */
[----:B------:R-:W-:Y:S01]  /*b4ff0*/  IMAD.MOV.U32 R5, RZ, RZ, R25 ;  /* 0x000000ffff057224 */ /* 0x000fe200078e0019 */
[----:B--2---:R0:W-:Y:S04]  /*b5000*/  STL.64 [R1+0x4f40], R12 ;  /* 0x004f400c01007387 */ /* 0x0041e80000100a00 */
[----:B0-----:R-:W2:Y:S04]  /*b5010*/  LDL.LU R12, [R1+0x920] ;  /* 0x00092000010c7983 */ /* 0x001ea80000300800 */
[----:B------:R-:W2:Y:S04]  /*b5020*/  LDL.LU R13, [R1+0x924] ;  /* 0x00092400010d7983 */ /* 0x000ea80000300800 */
[----:B------:R-:W2:Y:S04]  /*b5030*/  LDL.LU R14, [R1+0x928] ;  /* 0x00092800010e7983 */ /* 0x000ea80000300800 */
[----:B------:R-:W2:Y:S04]  /*b5040*/  LDL.LU R15, [R1+0x92c] ;  /* 0x00092c00010f7983 */ /* 0x000ea80000300800 */
[----:B------:R-:W4:Y:S04]  /*b5050*/  LDL.64 R24, [R1+0x100] ;  /* 0x0001000001187983 */ /* 0x000f280000100a00 */
[----:B----4-:R0:W-:Y:S04]  /*b5060*/  STL.64 [R1+0x4f20], R24 ;  /* 0x004f201801007387 */ /* 0x0101e80000100a00 */
[----:B0-----:R-:W4:Y:S04]  /*b5070*/  LDL.LU R24, [R1+0x900] ;  /* 0x0009000001187983 */ /* 0x001f280000300800 */
[----:B------:R-:W4:Y:S04]  /*b5080*/  LDL.LU R25, [R1+0x904] ;  /* 0x0009040001197983 */ /* 0x000f280000300800 */
[----:B------:R-:W2:Y:S04]  /*b5090*/  LDL.LU R26, [R1+0x908] ;  /* 0x00090800011a7983 */ /* 0x000ea80000300800 */
[----:B------:R-:W2:Y:S01]  /*b50a0*/  LDL.LU R27, [R1+0x90c] ;  /* 0x00090c00011b7983 */ /* 0x000ea20000300800 */
[----:B---3--:R-:W-:Y:S03]  /*b50b0*/  HMMA.16816.F32.BF16 R8, R20, R8, R16 ;  /* 0x000000081408723c */ /* 0x008fe60000041810 */
[----:B--2---:R-:W-:Y:S04]  /*b50c0*/  STL.64 [R1+0x4f38], R26 ;  /* 0x004f381a01007387 */ /* 0x004fe80000100a00 */
[----:B----4-:R0:W-:Y:S04]  /*b50d0*/  STL.64 [R1+0x4f30], R24 ;  /* 0x004f301801007387 */ /* 0x0101e80000100a00 */
[----:B0-----:R-:W2:Y:S04]  /*b50e0*/  LDL.LU R24, [R1+0x910] ;  /* 0x0009100001187983 */ /* 0x001ea80000300800 */
[----:B------:R-:W2:Y:S04]  /*b50f0*/  LDL.LU R25, [R1+0x914] ;  /* 0x0009140001197983 */ /* 0x000ea80000300800 */
[----:B------:R-:W3:Y:S04]  /*b5100*/  LDL.LU R26, [R1+0x918] ;  /* 0x00091800011a7983 */ /* 0x000ee80000300800 */
[----:B------:R-:W3:Y:S01]  /*b5110*/  LDL.LU R27, [R1+0x91c] ;  /* 0x00091c00011b7983 */ /* 0x000ee20000300800 */
[----:B------:R-:W-:-:S03]  /*b5120*/  IMAD.MOV.U32 R29, RZ, RZ, R11 ;  /* 0x000000ffff1d7224 */ /* 0x000fc600078e000b */
[----:B---3--:R-:W-:Y:S04]  /*b5130*/  STL.64 [R1+0x4f50], R26 ;  /* 0x004f501a01007387 */ /* 0x008fe80000100a00 */
[----:B--2---:R0:W-:Y:S04]  /*b5140*/  STL.64 [R1+0x4f48], R24 ;  /* 0x004f481801007387 */ /* 0x0041e80000100a00 */
[----:B0-----:R-:W2:Y:S04]  /*b5150*/  LDL.64 R24, [R1+0x140] ;  /* 0x0001400001187983 */ /* 0x001ea80000100a00 */
[----:B------:R-:W-:Y:S04]  /*b5160*/  STL.64 [R1+0x4e18], R6 ;  /* 0x004e180601007387 */ /* 0x000fe80000100a00 */
[----:B------:R0:W-:Y:S04]  /*b5170*/  STL.64 [R1+0x4e10], R4 ;  /* 0x004e100401007387 */ /* 0x0001e80000100a00 */
[----:B0-----:R-:W3:Y:S04]  /*b5180*/  LDL.64 R4, [R1+0x110] ;  /* 0x0001100001047983 */ /* 0x001ee80000100a00 */
[----:B------:R-:W4:Y:S04]  /*b5190*/  LDL.LU.64 R16, [R1+0x4f78] ;  /* 0x004f780001107983 */ /* 0x000f280000300a00 */
[----:B------:R-:W-:Y:S04]  /*b51a0*/  STL.64 [R1+0x940], R8 ;  /* 0x0009400801007387 */ /* 0x000fe80000100a00 */
[----:B------:R0:W-:Y:S04]  /*b51b0*/  STL [R1+0x948], R10 ;  /* 0x0009480a01007387 */ /* 0x0001e80000100800 */
[----:B0-----:R-:W4:Y:S04]  /*b51c0*/  LDL.LU.64 R10, [R1+0x4f70] ;  /* 0x004f7000010a7983 */ /* 0x001f280000300a00 */
[----:B------:R-:W4:Y:S04]  /*b51d0*/  LDL.LU.64 R8, [R1+0x4f68] ;  /* 0x004f680001087983 */ /* 0x000f280000300a00 */
[----:B------:R-:W-:Y:S01]  /*b51e0*/  STL [R1+0x456c], R29 ;  /* 0x00456c1d01007387 */ /* 0x000fe20000100800 */
[----:B----4-:R-:W-:-:S15]  /*b51f0*/  HMMA.16816.F32.BF16 R8, R20, R16, R8 ;  /* 0x000000101408723c */ /* 0x010fde0000041808 */
[----:B------:R-:W-:-:S08]  /*b5200*/  NOP ;  /* 0x0000000000007918 */ /* 0x000fd00000000000 */
[----:B------:R0:W-:Y:S04]  /*b5210*/  STL.64 [R1+0x930], R8 ;  /* 0x0009300801007387 */ /* 0x0001e80000100a00 */
[----:B------:R1:W-:Y:S04]  /*b5220*/  STL.64 [R1+0x938], R10 ;  /* 0x0009380a01007387 */ /* 0x0003e80000100a00 */
[----:B0-----:R-:W4:Y:S01]  /*b5230*/  LDL.LU.64 R8, [R1+0x4f60] ;  /* 0x004f600001087983 */ /* 0x001f220000300a00 */
[----:B--2---:R-:W-:Y:S01]  /*b5240*/  HMMA.16816.F32.BF16 R12, R20, R24, R12 ;  /* 0x00000018140c723c */ /* 0x004fe2000004180c */
[----:B-1----:R-:W-:-:S02]  /*b5250*/  IMAD.MOV.U32 R11, RZ, RZ, R16 ;  /* 0x000000ffff0b7224 */ /* 0x002fc400078e0010 */
[----:B------:R-:W-:Y:S02]  /*b5260*/  IMAD.MOV.U32 R10, RZ, RZ, R17 ;  /* 0x000000ffff0a7224 */ /* 0x000fe400078e0011 */
[----:B------:R-:W2:Y:S04]  /*b5270*/  LDL.LU.64 R16, [R1+0x4f58] ;  /* 0x004f580001107983 */ /* 0x000ea80000300a00 */
[----:B------:R-:W-:Y:S01]  /*b5280*/  STL.64 [R1+0x4e28], R10 ;  /* 0x004e280a01007387 */ /* 0x000fe20000100a00 */
[----:B------:R-:W-:Y:S02]  /*b5290*/  IMAD.MOV.U32 R18, RZ, RZ, R24 ;  /* 0x000000ffff127224 */ /* 0x000fe400078e0018 */
[----:B------:R-:W-:-:S12]  /*b52a0*/  IMAD.MOV.U32 R3, RZ, RZ, R25 ;  /* 0x000000ffff037224 */ /* 0x000fd800078e0019 */
[----:B------:R-:W-:Y:S01]  /*b52b0*/  IMAD.MOV.U32 R29, RZ, RZ, R13 ;  /* 0x000000ffff1d7224 */ /* 0x000fe200078e000d */
[----:B----4-:R0:W-:Y:S04]  /*b52c0*/  STL.64 [R1+0x4e20], R8 ;  /* 0x004e200801007387 */ /* 0x0101e80000100a00 */
[----:B0-----:R-:W3:Y:S04]  /*b52d0*/  LDL.LU R8, [R1+0x8f0] ;  /* 0x0008f00001087983 */ /* 0x001ee80000300800 */
[----:B------:R-:W3:Y:S04]  /*b52e0*/  LDL.LU R9, [R1+0x8f4] ;  /* 0x0008f40001097983 */ /* 0x000ee80000300800 */
[----:B------:R-:W3:Y:S04]  /*b52f0*/  LDL.LU R10, [R1+0x8f8] ;  /* 0x0008f800010a7983 */ /* 0x000ee80000300800 */
[----:B------:R-:W3:Y:S04]  /*b5300*/  LDL.LU R11, [R1+0x8fc] ;  /* 0x0008fc00010b7983 */ /* 0x000ee80000300800 */
[----:B------:R-:W4:Y:S04]  /*b5310*/  LDL.LU.64 R26, [R1+0x4f50] ;  /* 0x004f5000011a7983 */ /* 0x000f280000300a00 */
[----:B------:R-:W4:Y:S04]  /*b5320*/  LDL.LU.64 R24, [R1+0x4f48] ;  /* 0x004f480001187983 */ /* 0x000f280000300a00 */
[----:B------:R0:W-:Y:S04]  /*b5330*/  STL [R1+0x920], R12 ;  /* 0x0009200c01007387 */ /* 0x0001e80000100800 */
[----:B------:R-:W-:Y:S04]  /*b5340*/  STL.64 [R1+0x928], R14 ;  /* 0x0009280e01007387 */ /* 0x000fe80000100a00 */
[----:B0-----:R-:W4:Y:S04]  /*b5350*/  LDL.LU.64 R12, [R1+0x4f40] ;  /* 0x004f4000010c7983 */ /* 0x001f280000300a00 */
[----:B------:R-:W-:Y:S04]  /*b5360*/  STL [R1+0x4cdc], R3 ;  /* 0x004cdc0301007387 */ /* 0x000fe80000100800 */
[----:B------:R-:W-:Y:S04]  /*b5370*/  STL [R1+0x4cd8], R18 ;  /* 0x004cd81201007387 */ /* 0x000fe80000100800 */
[----:B------:R-:W-:Y:S01]  /*b5380*/  STL [R1+0x4810], R29 ;  /* 0x0048101d01007387 */ /* 0x000fe20000100800 */
[----:B----4-:R-:W-:Y:S06]  /*b5390*/  HMMA.16816.F32.BF16 R24, R20, R12, R24 ;  /* 0x0000000c1418723c */ /* 0x010fec0000041818 */
[----:B------:R-:W-:Y:S01]  /*b53a0*/  IMAD.MOV.U32 R28, RZ, RZ, R12 ;  /* 0x000000ffff1c7224 */ /* 0x000fe200078e000c */
[----:B------:R-:W-:-:S15]  /*b53b0*/  MOV R19, R13 ;  /* 0x0000000d00137202 */ /* 0x000fde0000000f00 */
[----:B------:R-:W-:-:S01]  /*b53c0*/  NOP ;  /* 0x0000000000007918 */ /* 0x000fc20000000000 */
        /* <DEDUP_REMOVED lines=10> */
[----:B------:R0:W-:Y:S04]  /*b5470*/  STL.64 [R1+0x900], R24 ;  /* 0x0009001801007387 */ /* 0x0001e80000100a00 */
[----:B------:R-:W-:Y:S04]  /*b5480*/  STL.64 [R1+0x908], R26 ;  /* 0x0009081a01007387 */ /* 0x000fe80000100a00 */
[----:B0-----:R-:W4:Y:S04]  /*b5490*/  LDL.LU.64 R24, [R1+0x4f20] ;  /* 0x004f200001187983 */ /* 0x001f280000300a00 */
[----:B------:R-:W4:Y:S04]  /*b54a0*/  LDL.LU.64 R14, [R1+0x4f18] ;  /* 0x004f1800010e7983 */ /* 0x000f280000300a00 */
[----:B------:R-:W4:Y:S01]  /*b54b0*/  LDL.LU.64 R12, [R1+0x4f10] ;  /* 0x004f1000010c7983 */ /* 0x000f220000300a00 */
[----:B---3--:R-:W-:Y:S06]  /*b54c0*/  HMMA.16816.F32.BF16 R8, R20, R4, R8 ;  /* 0x000000041408723c */ /* 0x008fec0000041808 */
[----:B------:R-:W-:-:S02]  /*b54d0*/  IMAD.MOV.U32 R28, RZ, RZ, R4 ;  /* 0x000000ffff1c7224 */ /* 0x000fc400078e0004 */
[----:B------:R-:W-:Y:S01]  /*b54e0*/  IMAD.MOV.U32 R3, RZ, RZ, R5 ;  /* 0x000000ffff037224 */ /* 0x000fe200078e0005 */
[----:B------:R-:W-:Y:S04]  /*b54f0*/  STL [R1+0x4cec], R29 ;  /* 0x004cec1d01007387 */ /* 0x000fe80000100800 */
[----:B------:R-:W-:Y:S10]  /*b5500*/  STL [R1+0x4ce8], R18 ;  /* 0x004ce81201007387 */ /* 0x000ff40000100800 */
[----:B------:R0:W-:Y:S04]  /*b5510*/  STL.64 [R1+0x8f0], R8 ;  /* 0x0008f00801007387 */ /* 0x0001e80000100a00 */
[----:B------:R1:W-:Y:S04]  /*b5520*/  STL.64 [R1+0x8f8], R10 ;  /* 0x0008f80a01007387 */ /* 0x0003e80000100a00 */
[----:B------:R-:W-:Y:S04]  /*b5530*/  STL [R1+0x4cf4], R3 ;  /* 0x004cf40301007387 */ /* 0x000fe80000100800 */
[----:B------:R-:W-:Y:S01]  /*b5540*/  STL [R1+0x4cf0], R28 ;  /* 0x004cf01c01007387 */ /* 0x000fe20000100800 */
[----:B----4-:R-:W-:-:S15]  /*b5550*/  HMMA.16816.F32.BF16 R4, R20, R24, R12 ;  /* 0x000000181404723c */ /* 0x010fde000004180c */
[----:B------:R-:W-:-:S08]  /*b5560*/  NOP ;  /* 0x0000000000007918 */ /* 0x000fd00000000000 */
[----:B------:R-:W-:Y:S04]  /*b5570*/  STL.64 [R1+0x8e0], R4 ;  /* 0x0008e00401007387 */ /* 0x000fe80000100a00 */
[----:B------:R-:W-:Y:S04]  /*b5580*/  STL.64 [R1+0x8e8], R6 ;  /* 0x0008e80601007387 */ /* 0x000fe80000100a00 */
[----:B0-----:R-:W3:Y:S04]  /*b5590*/  LDL.LU R8, [R1+0x880] ;  /* 0x0008800001087983 */ /* 0x001ee80000300800 */
[----:B------:R-:W3:Y:S04]  /*b55a0*/  LDL.LU R9, [R1+0x884] ;  /* 0x0008840001097983 */ /* 0x000ee80000300800 */
[----:B-1----:R-:W4:Y:S04]  /*b55b0*/  LDL.LU R10, [R1+0x888] ;  /* 0x00088800010a7983 */ /* 0x002f280000300800 */
[----:B------:R-:W4:Y:S04]  /*b55c0*/  LDL.LU R11, [R1+0x88c] ;  /* 0x00088c00010b7983 */ /* 0x000f280000300800 */
[----:B----4-:R-:W-:Y:S04]  /*b55d0*/  STL.64 [R1+0x4ea0], R10 ;  /* 0x004ea00a01007387 */ /* 0x010fe80000100a00 */
[----:B---3--:R0:W-:Y:S04]  /*b55e0*/  STL.64 [R1+0x4e98], R8 ;  /* 0x004e980801007387 */ /* 0x0081e80000100a00 */
[----:B0-----:R-:W3:Y:S04]  /*b55f0*/  LDL.64 R8, [R1+0xb0] ;  /* 0x0000b00001087983 */ /* 0x001ee80000100a00 */
[----:B---3--:R0:W-:Y:S04]  /*b5600*/  STL.64 [R1+0x4eb0], R8 ;  /* 0x004eb00801007387 */ /* 0x0081e80000100a00 */
[----:B0-----:R-:W3:Y:S04]  /*b5610*/  LDL.64 R8, [R1+0xc0] ;  /* 0x0000c00001087983 */ /* 0x001ee80000100a00 */
[----:B---3--:R0:W-:Y:S04]  /*b5620*/  STL.64 [R1+0x4ec8], R8 ;  /* 0x004ec80801007387 */ /* 0x0081e80000100a00 */
[----:B0-----:R-:W3:Y:S04]  /*b5630*/  LDL.64 R8, [R1+0xd0] ;  /* 0x0000d00001087983 */ /* 0x001ee80000100a00 */
[----:B---3--:R0:W-:Y:S04]  /*b5640*/  STL.64 [R1+0x4ee0], R8 ;  /* 0x004ee00801007387 */ /* 0x0081e80000100a00 */
[----:B0-----:R-:W3:Y:S04]  /*b5650*/  LDL.64 R8, [R1+0xe0] ;  /* 0x0000e00001087983 */ /* 0x001ee80000100a00 */
[----:B---3--:R0:W-:Y:S04]  /*b5660*/  STL.64 [R1+0x4ef8], R8 ;  /* 0x004ef80801007387 */ /* 0x0081e80000100a00 */
[----:B------:R-:W3:Y:S04]  /*b5670*/  LDL.64 R4, [R1+0xa0] ;  /* 0x0000a00001047983 */ /* 0x000ee80000100a00 */
[----:B0-----:R-:W4:Y:S04]  /*b5680*/  LDL.64 R8, [R1+0xf0] ;  /* 0x0000f00001087983 */ /* 0x001f280000100a00 */
[----:B---3--:R0:W-:Y:S04]  /*b5690*/  STL.64 [R1+0x4ea8], R4 ;  /* 0x004ea80401007387 */ /* 0x0081e80000100a00 */
[----:B0-----:R-:W3:Y:S04]  /*b56a0*/  LDL.LU R4, [R1+0x890] ;  /* 0x0008900001047983 */ /* 0x001ee80000300800 */
[----:B------:R-:W3:Y:S04]  /*b56b0*/  LDL.LU R5, [R1+0x894] ;  /* 0x0008940001057983 */ /* 0x000ee80000300800 */
[----:B------:R-:W2:Y:S04]  /*b56c0*/  LDL.LU R6, [R1+0x898] ;  /* 0x0008980001067983 */ /* 0x000ea80000300800 */
[----:B------:R-:W2:Y:S04]  /*b56d0*/  LDL.LU R7, [R1+0x89c] ;  /* 0x00089c0001077983 */ /* 0x000ea80000300800 */
[----:B--2---:R-:W-:Y:S04]  /*b56e0*/  STL.64 [R1+0x4ec0], R6 ;  /* 0x004ec00601007387 */ /* 0x004fe80000100a00 */
[----:B---3--:R0:W-:Y:S04]  /*b56f0*/  STL.64 [R1+0x4eb8], R4 ;  /* 0x004eb80401007387 */ /* 0x0081e80000100a00 */
        /* <DEDUP_REMOVED lines=23> */
[----:B------:R-:W3:Y:S01]  /*b5870*/  LDL.LU R12, [R1+0x870] ;  /* 0x00087000010c7983 */ /* 0x000ee20000300800 */
[----:B------:R-:W-:-:S03]  /*b5880*/  IMAD.MOV.U32 R18, RZ, RZ, R24 ;  /* 0x000000ffff127224 */ /* 0x000fc600078e0018 */
[----:B------:R-:W3:Y:S04]  /*b5890*/  LDL.LU R13, [R1+0x874] ;  /* 0x00087400010d7983 */ /* 0x000ee80000300800 */
[----:B------:R-:W3:Y:S04]  /*b58a0*/  LDL.LU R14, [R1+0x878] ;  /* 0x00087800010e7983 */ /* 0x000ee80000300800 */
[----:B------:R-:W3:Y:S04]  /*b58b0*/  LDL.LU R15, [R1+0x87c] ;  /* 0x00087c00010f7983 */ /* 0x000ee80000300800 */
[----:B------:R-:W3:Y:S04]  /*b58c0*/  LDL.64 R24, [R1+0x90] ;  /* 0x0000900001187983 */ /* 0x000ee80000100a00 */
        /* <DEDUP_REMOVED lines=55> */
[----:B------:R-:W-:Y:S02]  /*b5c40*/  IMAD.MOV.U32 R19, RZ, RZ, R5 ;  /* 0x000000ffff137224 */ /* 0x000fe400078e0005 */
[----:B---3--:R-:W-:-:S13]  /*b5c50*/  HMMA.16816.F32.BF16 R4, R20, R24, R12 ;  /* 0x000000181404723c */ /* 0x008fda000004180c */
[----:B------:R-:W-:Y:S04]  /*b5c60*/  STL.64 [R1+0x880], R8 ;  /* 0x0008800801007387 */ /* 0x000fe80000100a00 */
[----:B------:R-:W-:Y:S04]  /*b5c70*/  STL.64 [R1+0x888], R10 ;  /* 0x0008880a01007387 */ /* 0x000fe80000100a00 */
[----:B------:R-:W-:Y:S04]  /*b5c80*/  STL [R1+0x4d2c], R19 ;  /* 0x004d2c1301007387 */ /* 0x000fe80000100800 */
[----:B------:R-:W-:Y:S04]  /*b5c90*/  STL [R1+0x4d28], R18 ;  /* 0x004d281201007387 */ /* 0x000fe80000100800 */
[----:B------:R-:W-:Y:S04]  /*b5ca0*/  STL.64 [R1+0x4e90], R16 ;  /* 0x004e901001007387 */ /* 0x000fe80000100a00 */
[----:B------:R0:W-:Y:S04]  /*b5cb0*/  STL.64 [R1+0x870], R4 ;  /* 0x0008700401007387 */ /* 0x0001e80000100a00 */
[----:B------:R1:W-:Y:S04]  /*b5cc0*/  STL.64 [R1+0x878], R6 ;  /* 0x0008780601007387 */ /* 0x0003e80000100a00 */
        /* <DEDUP_REMOVED lines=20> */
[----:B0-----:R-:W4:Y:S04]  /*b5e10*/  LDL.64 R12, [R1+0x80] ;  /* 0x00008000010c7983 */ /* 0x001f280000100a00 */
[----:B------:R-:W-:Y:S04]  /*b5e20*/  STL.64 [R1+0x4e48], R6 ;  /* 0x004e480601007387 */ /* 0x000fe80000100a00 */
[----:B------:R0:W-:Y:S04]  /*b5e30*/  STL.64 [R1+0x4e40], R4 ;  /* 0x004e400401007387 */ /* 0x0001e80000100a00 */
[----:B0-----:R-:W2:Y:S04]  /*b5e40*/  LDL.64 R4, [R1+0x20] ;  /* 0x0000200001047983 */ /* 0x001ea80000100a00 */
[----:B--2---:R0:W-:Y:S04]  /*b5e50*/  STL.64 [R1+0x4e50], R4 ;  /* 0x004e500401007387 */ /* 0x0041e80000100a00 */
[----:B0-----:R-:W2:Y:S04]  /*b5e60*/  LDL R4, [R1+0x30] ;  /* 0x0000300001047983 */ /* 0x001ea80000100800 */
[----:B------:R-:W2:Y:S04]  /*b5e70*/  LDL R5, [R1+0x34] ;  /* 0x0000340001057983 */ /* 0x000ea80000100800 */
[----:B--2---:R0:W-:Y:S04]  /*b5e80*/  STL.64 [R1+0x4e60], R4 ;  /* 0x004e600401007387 */ /* 0x0041e80000100a00 */
[----:B0-----:R-:W2:Y:S04]  /*b5e90*/  LDL.64 R4, [R1+0x40] ;  /* 0x0000400001047983 */ /* 0x001ea80000100a00 */
        /* <DEDUP_REMOVED lines=8> */
[----:B------:R-:W2:Y:S01]  /*b5f20*/  LDL.64 R8, [R1+0x10] ;  /* 0x0000100001087983 */ /* 0x000ea20000100a00 */
[----:B------:R-:W-:-:S02]  /*b5f30*/  IMAD.MOV.U32 R29, RZ, RZ, R25 ;  /* 0x000000ffff1d7224 */ /* 0x000fc400078e0019 */
[----:B------:R-:W-:Y:S01]  /*b5f40*/  IMAD.MOV.U32 R28, RZ, RZ, R24 ;  /* 0x000000ffff1c7224 */ /* 0x000fe200078e0018 */
[----:B0-----:R-:W3:Y:S01]  /*b5f50*/  LDL.64 R4, [R1+0x60] ;  /* 0x0000600001047983 */ /* 0x001ee20000100a00 */
[----:B------:R-:W-:-:S03]  /*b5f60*/  IMAD.MOV.U32 R3, RZ, RZ, R13 ;  /* 0x000000ffff037224 */ /* 0x000fc600078e000d */
[----:B--2---:R0:W-:Y:S04]  /*b5f70*/  STL.64 [R1+0x4e58], R8 ;  /* 0x004e580801007387 */ /* 0x0041e80000100a00 */
[----:B0-----:R-:W2:Y:S04]  /*b5f80*/  LDL.LU R8, [R1+0x810] ;  /* 0x0008100001087983 */ /* 0x001ea80000300800 */
[----:B------:R-:W2:Y:S04]  /*b5f90*/  LDL.LU R9, [R1+0x814] ;  /* 0x0008140001097983 */ /* 0x000ea80000300800 */
[----:B------:R-:W2:Y:S04]  /*b5fa0*/  LDL.LU R10, [R1+0x818] ;  /* 0x00081800010a7983 */ /* 0x000ea80000300800 */
[----:B------:R-:W2:Y:S04]  /*b5fb0*/  LDL.LU R11, [R1+0x81c] ;  /* 0x00081c00010b7983 */ /* 0x000ea80000300800 */
[----:B------:R-:W4:Y:S04]  /*b5fc0*/  LDL.64 R24, [R1] ;  /* 0x0000000001187983 */ /* 0x000f280000100a00 */
[----:B------:R-:W-:Y:S04]  /*b5fd0*/  STL [R1+0x4d34], R29 ;  /* 0x004d341d01007387 */ /* 0x000fe80000100800 */
[----:B------:R-:W-:Y:S04]  /*b5fe0*/  STL [R1+0x4d30], R28 ;  /* 0x004d301c01007387 */ /* 0x000fe80000100800 */
[----:B------:R0:W-:Y:S04]  /*b5ff0*/  STL.64 [R1+0x860], R16 ;  /* 0x0008601001007387 */ /* 0x0001e80000100a00 */
[----:B------:R1:W-:Y:S04]  /*b6000*/  STL.64 [R1+0x868], R18 ;  /* 0x0008681201007387 */ /* 0x0003e80000100a00 */
[----:B0-----:R-:W3:Y:S01]  /*b6010*/  LDL.LU.64 R16, [R1+0x4e90] ;  /* 0x004e900001107983 */ /* 0x001ee20000300a00 */
[----:B-1----:R-:W-:-:S03]  /*b6020*/  IMAD.MOV.U32 R18, RZ, RZ, R12 ;  /* 0x000000ffff127224 */ /* 0x002fc600078e000c */
        /* <DEDUP_REMOVED lines=8> */
[----:B0-----:R-:W3:Y:S04]  /*b60b0*/  LDL.LU R12, [R1+0x7d0] ;  /* 0x0007d000010c7983 */ /* 0x001ee80000300800 */
[----:B------:R-:W3:Y:S04]  /*b60c0*/  LDL.LU R13, [R1+0x7d4] ;  /* 0x0007d400010d7983 */ /* 0x000ee80000300800 */
[----:B-1----:R-:W3:Y:S04]  /*b60d0*/  LDL.LU R14, [R1+0x7d8] ;  /* 0x0007d800010e7983 */ /* 0x002ee80000300800 */
[----:B------:R-:W3:Y:S04]  /*b60e0*/  LDL.LU R15, [R1+0x7dc] ;  /* 0x0007dc00010f7983 */ /* 0x000ee80000300800 */
[----:B------:R0:W-:Y:S04]  /*b60f0*/  STL.64 [R1+0x4bb0], R16 ;  /* 0x004bb01001007387 */ /* 0x0001e80000100a00 */
[----:B0-----:R-:W2:Y:S04]  /*b6100*/  LDL.LU R16, [R1+0x840] ;  /* 0x0008400001107983 */ /* 0x001ea80000300800 */
[----:B------:R-:W2:Y:S04]  /*b6110*/  LDL.LU R17, [R1+0x844] ;  /* 0x0008440001117983 */ /* 0x000ea80000300800 */
[----:B------:R-:W2:Y:S04]  /*b6120*/  LDL.LU R18, [R1+0x848] ;  /* 0x0008480001127983 */ /* 0x000ea80000300800 */
[----:B------:R-:W2:Y:S02]  /*b6130*/  LDL.LU R19, [R1+0x84c] ;  /* 0x00084c0001137983 */ /* 0x000ea40000300800 */
[----:B--2---:R-:W-:-:S15]  /*b6140*/  HMMA.16816.F32.BF16 R16, R20, R4, R16 ;  /* 0x000000041410723c */ /* 0x004fde0000041810 */
[----:B------:R-:W-:-:S08]  /*b6150*/  NOP ;  /* 0x0000000000007918 */ /* 0x000fd00000000000 */
[----:B------:R0:W-:Y:S04]  /*b6160*/  STL.64 [R1+0x840], R16 ;  /* 0x0008401001007387 */ /* 0x0001e80000100a00 */
[----:B------:R-:W-:Y:S04]  /*b6170*/  STL.64 [R1+0x848], R18 ;  /* 0x0008481201007387 */ /* 0x000fe80000100a00 */
[----:B------:R-:W2:Y:S01]  /*b6180*/  LDL.LU.64 R6, [R1+0x4e78] ;  /* 0x004e780001067983 */ /* 0x000ea20000300a00 */
[----:B0-----:R-:W-:Y:S02]  /*b6190*/  IMAD.MOV.U32 R16, RZ, RZ, R5 ;  /* 0x000000ffff107224 */ /* 0x001fe400078e0005 */
[----:B------:R-:W-:-:S02]  /*b61a0*/  IMAD.MOV.U32 R17, RZ, RZ, R4 ;  /* 0x000000ffff117224 */ /* 0x000fc400078e0004 */
[----:B------:R-:W2:Y:S04]  /*b61b0*/  LDL.LU.64 R4, [R1+0x4e70] ;  /* 0x004e700001047983 */ /* 0x000ea80000300a00 */
[----:B------:R-:W-:Y:S04]  /*b61c0*/  STL [R1+0x4d44], R16 ;  /* 0x004d441001007387 */ /* 0x000fe80000100800 */
[----:B------:R0:W-:Y:S04]  /*b61d0*/  STL [R1+0x4d40], R17 ;  /* 0x004d401101007387 */ /* 0x0001e80000100800 */
[----:B0-----:R-:W2:Y:S02]  /*b61e0*/  LDL.64 R16, [R1+0x50] ;  /* 0x0000500001107983 */ /* 0x001ea40000100a00 */
[----:B--2---:R-:W-:Y:S06]  /*b61f0*/  HMMA.16816.F32.BF16 R4, R20, R16, R4 ;  /* 0x000000101404723c */ /* 0x004fec0000041804 */
[----:B------:R-:W-:-:S02]  /*b6200*/  IMAD.MOV.U32 R19, RZ, RZ, R17 ;  /* 0x000000ffff137224 */ /* 0x000fc400078e0011 */
[----:B------:R-:W-:-:S15]  /*b6210*/  IMAD.MOV.U32 R28, RZ, RZ, R16 ;  /* 0x000000ffff1c7224 */ /* 0x000fde00078e0010 */
[----:B------:R0:W-:Y:S04]  /*b6220*/  STL.64 [R1+0x830], R4 ;  /* 0x0008300401007387 */ /* 0x0001e80000100a00 */
[----:B------:R-:W-:Y:S04]  /*b6230*/  STL.64 [R1+0x838], R6 ;  /* 0x0008380601007387 */ /* 0x000fe80000100a00 */
[----:B0-----:R-:W2:Y:S04]  /*b6240*/  LDL.LU.64 R4, [R1+0x4e68] ;  /* 0x004e680001047983 */ /* 0x001ea80000300a00 */
[----:B------:R0:W-:Y:S04]  /*b6250*/  STL [R1+0x4d4c], R19 ;  /* 0x004d4c1301007387 */ /* 0x0001e80000100800 */
[----:B------:R-:W2:Y:S04]  /*b6260*/  LDL.LU R16, [R1+0x820] ;  /* 0x0008200001107983 */ /* 0x000ea80000300800 */
[----:B------:R-:W2:Y:S04]  /*b6270*/  LDL.LU R17, [R1+0x824] ;  /* 0x0008240001117983 */ /* 0x000ea80000300800 */
[----:B------:R-:W2:Y:S04]  /*b6280*/  LDL.LU R18, [R1+0x828] ;  /* 0x0008280001127983 */ /* 0x000ea80000300800 */
[----:B0-----:R-:W2:Y:S04]  /*b6290*/  LDL.LU R19, [R1+0x82c] ;  /* 0x00082c0001137983 */ /* 0x001ea80000300800 */
        /* <DEDUP_REMOVED lines=8> */
[----:B------:R0:W-:Y:S04]  /*b6320*/  STL [R1+0x4d50], R18 ;  /* 0x004d501201007387 */ /* 0x0001e80000100800 */
[----:B------:R-:W4:Y:S04]  /*b6330*/  LDL.LU R16, [R1+0x800] ;  /* 0x0008000001107983 */ /* 0x000f280000300800 */
[----:B------:R-:W4:Y:S04]  /*b6340*/  LDL.LU R17, [R1+0x804] ;  /* 0x0008040001117983 */ /* 0x000f280000300800 */
[----:B0-----:R-:W4:Y:S04]  /*b6350*/  LDL.LU R18, [R1+0x808] ;  /* 0x0008080001127983 */ /* 0x001f280000300800 */
[----:B------:R-:W4:Y:S01]  /*b6360*/  LDL.LU R19, [R1+0x80c] ;  /* 0x00080c0001137983 */ /* 0x000f220000300800 */
[----:B--2---:R-:W-:Y:S03]  /*b6370*/  HMMA.16816.F32.BF16 R4, R20, R4, R8 ;  /* 0x000000041404723c */ /* 0x004fe60000041808 */
[----:B------:R-:W2:-:S15]  /*b6380*/  LDL.LU.64 R8, [R1+0x4e58] ;  /* 0x004e580001087983 */ /* 0x000e9e0000300a00 */
[----:B------:R-:W-:-:S05]  /*b6390*/  NOP ;  /* 0x0000000000007918 */ /* 0x000fca0000000000 */
[----:B------:R0:W-:Y:S04]  /*b63a0*/  STL.64 [R1+0x810], R4 ;  /* 0x0008100401007387 */ /* 0x0001e80000100a00 */
[----:B------:R1:W-:Y:S04]  /*b63b0*/  STL.64 [R1+0x818], R6 ;  /* 0x0008180601007387 */ /* 0x0003e80000100a00 */
[----:B0-----:R-:W4:Y:S02]  /*b63c0*/  LDL.LU.64 R4, [R1+0x4e50] ;  /* 0x004e500001047983 */ /* 0x001f240000300a00 */
[----:B----4-:R-:W-:Y:S06]  /*b63d0*/  HMMA.16816.F32.BF16 R16, R20, R4, R16 ;  /* 0x000000041410723c */ /* 0x010fec0000041810 */
[----:B------:R-:W-:-:S15]  /*b63e0*/  IMAD.MOV.U32 R3, RZ, RZ, R5 ;  /* 0x000000ffff037224 */ /* 0x000fde00078e0005 */
[----:B------:R-:W-:-:S02]  /*b63f0*/  NOP ;  /* 0x0000000000007918 */ /* 0x000fc40000000000 */
[----:B------:R0:W-:Y:S04]  /*b6400*/  STL.64 [R1+0x800], R16 ;  /* 0x0008001001007387 */ /* 0x0001e80000100a00 */
[----:B------:R-:W-:Y:S04]  /*b6410*/  STL.64 [R1+0x808], R18 ;  /* 0x0008081201007387 */ /* 0x000fe80000100a00 */
[----:B-1----:R-:W2:Y:S01]  /*b6420*/  LDL.LU.64 R6, [R1+0x4e48] ;  /* 0x004e480001067983 */ /* 0x002ea20000300a00 */
[----:B0-----:R-:W-:-:S03]  /*b6430*/  IMAD.MOV.U32 R17, RZ, RZ, R4 ;  /* 0x000000ffff117224 */ /* 0x001fc600078e0004 */
[----:B------:R-:W2:Y:S02]  /*b6440*/  LDL.LU.64 R4, [R1+0x4e40] ;  /* 0x004e400001047983 */ /* 0x000ea40000300a00 */
[----:B--2---:R-:W-:-:S15]  /*b6450*/  HMMA.16816.F32.BF16 R4, R20, R8, R4 ;  /* 0x000000081404723c */ /* 0x004fde0000041804 */
[----:B------:R-:W-:-:S08]  /*b6460*/  NOP ;  /* 0x0000000000007918 */ /* 0x000fd00000000000 */
[----:B------:R-:W-:Y:S04]  /*b6470*/  STL.64 [R1+0x7f0], R4 ;  /* 0x0007f00401007387 */ /* 0x000fe80000100a00 */
[----:B------:R0:W-:Y:S04]  /*b6480*/  STL.64 [R1+0x7f8], R6 ;  /* 0x0007f80601007387 */ /* 0x0001e80000100a00 */
[----:B0-----:R-:W2:Y:S04]  /*b6490*/  LDL.LU.64 R6, [R1+0x4e38] ;  /* 0x004e380001067983 */ /* 0x001ea80000300a00 */
[----:B------:R-:W2:Y:S01]  /*b64a0*/  LDL.LU.64 R4, [R1+0x4e30] ;  /* 0x004e300001047983 */ /* 0x000ea20000300a00 */
[----:B------:R-:W-:-:S02]  /*b64b0*/  IMAD.MOV.U32 R28, RZ, RZ, R8 ;  /* 0x000000ffff1c7224 */ /* 0x000fc400078e0008 */
[----:B------:R-:W-:Y:S01]  /*b64c0*/  IMAD.MOV.U32 R16, RZ, RZ, R9 ;  /* 0x000000ffff107224 */ /* 0x000fe200078e0009 */
[----:B------:R-:W4:Y:S04]  /*b64d0*/  LDL.LU.64 R10, [R1+0x4e28] ;  /* 0x004e2800010a7983 */ /* 0x000f280000300a00 */
[----:B------:R-:W4:Y:S01]  /*b64e0*/  LDL.LU.64 R8, [R1+0x4e20] ;  /* 0x004e200001087983 */ /* 0x000f220000300a00 */
[----:B------:R-:W-:Y:S02]  /*b64f0*/  IMAD.MOV.U32 R18, RZ, RZ, R24 ;  /* 0x000000ffff127224 */ /* 0x000fe400078e0018 */
[----:B------:R-:W-:Y:S01]  /*b6500*/  IMAD.MOV.U32 R19, RZ, RZ, R25 ;  /* 0x000000ffff137224 */ /* 0x000fe200078e0019 */
[----:B--2---:R-:W-:-:S15]  /*b6510*/  HMMA.16816.F32.BF16 R4, R20, R24, R4 ;  /* 0x000000181404723c */ /* 0x004fde0000041804 */
[----:B------:R-:W-:-:S08]  /*b6520*/  NOP ;  /* 0x0000000000007918 */ /* 0x000fd00000000000 */
[----:B------:R-:W-:Y:S04]  /*b6530*/  STL.64 [R1+0x7e0], R4 ;  /* 0x0007e00401007387 */ /* 0x000fe80000100a00 */
[----:B------:R0:W-:Y:S04]  /*b6540*/  STL.64 [R1+0x7e8], R6 ;  /* 0x0007e80601007387 */ /* 0x0001e80000100a00 */
[----:B0-----:R-:W2:Y:S04]  /*b6550*/  LDL.LU.64 R6, [R1+0x4e18] ;  /* 0x004e180001067983 */ /* 0x001ea80000300a00 */
[----:B------:R-:W2:Y:S04]  /*b6560*/  LDL.LU.64 R4, [R1+0x4e10] ;  /* 0x004e100001047983 */ /* 0x000ea80000300a00 */
[----:B------:R-:W3:Y:S04]  /*b6570*/  LDL.LU.64 R24, [R1+0x4e08] ;  /* 0x004e080001187983 */ /* 0x000ee80000300a00 */
[----:B------:R-:W-:Y:S04]  /*b6580*/  STL.64 [R1+0x4d60], R18 ;  /* 0x004d601201007387 */ /* 0x000fe80000100a00 */
[----:B------:R0:W-:Y:S04]  /*b6590*/  STL.64 [R1+0x4d58], R16 ;  /* 0x004d581001007387 */ /* 0x0001e80000100a00 */
[----:B0-----:R-:W4:Y:S04]  /*b65a0*/  LDL.LU R16, [R1+0x7c0] ;  /* 0x0007c00001107983 */ /* 0x001f280000300800 */
[----:B------:R-:W4:Y:S04]  /*b65b0*/  LDL.LU R17, [R1+0x7c4] ;  /* 0x0007c40001117983 */ /* 0x000f280000300800 */
[----:B------:R-:W4:Y:S04]  /*b65c0*/  LDL.LU R18, [R1+0x7c8] ;  /* 0x0007c80001127983 */ /* 0x000f280000300800 */
[----:B------:R-:W4:Y:S01]  /*b65d0*/  LDL.LU R19, [R1+0x7cc] ;  /* 0x0007cc0001137983 */ /* 0x000f220000300800 */
[C---:B---3--:R-:W-:Y:S06]  /*b65e0*/  HMMA.16816.F32.BF16 R12, R20.reuse, R24, R12 ;  /* 0x00000018140c723c */ /* 0x048fec000004180c */
[----:B----4-:R-:W-:-:S15]  /*b65f0*/  HMMA.16816.F32.BF16 R16, R20, R8, R16 ;  /* 0x000000081410723c */ /* 0x010fde0000041810 */
[----:B------:R-:W-:-:S02]  /*b6600*/  NOP ;  /* 0x0000000000007918 */ /* 0x000fc40000000000 */
[----:B------:R-:W-:Y:S04]  /*b6610*/  STL.64 [R1+0x7d0], R12 ;  /* 0x0007d00c01007387 */ /* 0x000fe80000100a00 */
[----:B------:R0:W-:Y:S04]  /*b6620*/  STL.64 [R1+0x7d8], R14 ;  /* 0x0007d80e01007387 */ /* 0x0001e80000100a00 */
[----:B0-----:R-:W3:Y:S04]  /*b6630*/  LDL.LU.64 R14, [R1+0x4e00] ;  /* 0x004e0000010e7983 */ /* 0x001ee80000300a00 */
[----:B------:R-:W4:Y:S01]  /*b6640*/  LDL.LU.64 R12, [R1+0x4df8] ;  /* 0x004df800010c7983 */ /* 0x000f220000300a00 */
[----:B------:R-:W-:-:S02]  /*b6650*/  IMAD.MOV.U32 R26, RZ, RZ, R18 ;  /* 0x000000ffff1a7224 */ /* 0x000fc400078e0012 */
[----:B------:R-:W-:Y:S01]  /*b6660*/  IMAD.MOV.U32 R27, RZ, RZ, R19 ;  /* 0x000000ffff1b7224 */ /* 0x000fe200078e0013 */
[----:B------:R2:W-:Y:S04]  /*b6670*/  STL.64 [R1+0x7c0], R16 ;  /* 0x0007c01001007387 */ /* 0x0005e80000100a00 */
[----:B------:R-:W-:Y:S04]  /*b6680*/  STL.64 [R1+0x4b00], R26 ;  /* 0x004b001a01007387 */ /* 0x000fe80000100a00 */
[----:B------:R0:W-:Y:S01]  /*b6690*/  STL.64 [R1+0x4af8], R24 ;  /* 0x004af81801007387 */ /* 0x0001e20000100a00 */
[----:B--2---:R-:W-:-:S02]  /*b66a0*/  IMAD.MOV.U32 R16, RZ, RZ, R4 ;  /* 0x000000ffff107224 */ /* 0x004fc400078e0004 */
[----:B------:R-:W-:Y:S02]  /*b66b0*/  IMAD.MOV.U32 R17, RZ, RZ, R5 ;  /* 0x000000ffff117224 */ /* 0x000fe400078e0005 */
[----:B0-----:R-:W-:Y:S02]  /*b66c0*/  IMAD.MOV.U32 R24, RZ, RZ, R11 ;  /* 0x000000ffff187224 */ /* 0x001fe400078e000b */
[----:B------:R-:W-:Y:S01]  /*b66d0*/  IMAD.MOV.U32 R25, RZ, RZ, R10 ;  /* 0x000000ffff197224 */ /* 0x000fe200078e000a */
[----:B------:R-:W2:Y:S04]  /*b66e0*/  LDL.LU R11, [R1+0x4df4] ;  /* 0x004df400010b7983 */ /* 0x000ea80000300800 */
[----:B------:R-:W2:Y:S04]  /*b66f0*/  LDL.LU R10, [R1+0x4df0] ;  /* 0x004df000010a7983 */ /* 0x000ea80000300800 */
[----:B------:R0:W-:Y:S04]  /*b6700*/  STL.64 [R1+0x4d68], R24 ;  /* 0x004d681801007387 */ /* 0x0001e80000100a00 */
[----:B------:R-:W2:Y:S04]  /*b6710*/  LDL.LU R4, [R1+0x4dec] ;  /* 0x004dec0001047983 */ /* 0x000ea80000300800 */
[----:B------:R-:W2:Y:S04]  /*b6720*/  LDL.LU R5, [R1+0x4de8] ;  /* 0x004de80001057983 */ /* 0x000ea80000300800 */
[----:B------:R3:W-:Y:S04]  /*b6730*/  STL.64 [R1+0x4d70], R16 ;  /* 0x004d701001007387 */ /* 0x0007e80000100a00 */
[----:B0-----:R-:W4:Y:S04]  /*b6740*/  LDL.LU R24, [R1+0x780] ;  /* 0x0007800001187983 */ /* 0x001f280000300800 */
[----:B------:R-:W4:Y:S04]  /*b6750*/  LDL.LU R25, [R1+0x784] ;  /* 0x0007840001197983 */ /* 0x000f280000300800 */
[----:B------:R-:W2:Y:S04]  /*b6760*/  LDL.LU R26, [R1+0x788] ;  /* 0x00078800011a7983 */ /* 0x000ea80000300800 */
[----:B------:R-:W2:Y:S01]  /*b6770*/  LDL.LU R27, [R1+0x78c] ;  /* 0x00078c00011b7983 */ /* 0x000ea20000300800 */
[----:B---3--:R-:W-:-:S02]  /*b6780*/  IMAD.MOV.U32 R16, RZ, RZ, R15 ;  /* 0x000000ffff107224 */ /* 0x008fc400078e000f */
[----:B------:R-:W-:Y:S01]  /*b6790*/  IMAD.MOV.U32 R17, RZ, RZ, R14 ;  /* 0x000000ffff117224 */ /* 0x000fe200078e000e */
[----:B--2---:R-:W-:Y:S04]  /*b67a0*/  STL.64 [R1+0x4d80], R26 ;  /* 0x004d801a01007387 */ /* 0x004fe80000100a00 */
[----:B----4-:R-:W-:Y:S04]  /*b67b0*/  STL.64 [R1+0x4d78], R24 ;  /* 0x004d781801007387 */ /* 0x010fe80000100a00 */
[----:B------:R0:W-:Y:S02]  /*b67c0*/  STL.64 [R1+0x4d88], R16 ;  /* 0x004d881001007387 */ /* 0x0001e40000100a00 */
[----:B0-----:R-:W-:-:S02]  /*b67d0*/  IMAD.MOV.U32 R16, RZ, RZ, R13 ;  /* 0x000000ffff107224 */ /* 0x001fc400078e000d */
[----:B------:R-:W-:-:S05]  /*b67e0*/  IMAD.MOV.U32 R17, RZ, RZ, R12 ;  /* 0x000000ffff117224 */ /* 0x000fca00078e000c */
[----:B------:R0:W-:Y:S02]  /*b67f0*/  STL.64 [R1+0x4da0], R16 ;  /* 0x004da01001007387 */ /* 0x0001e40000100a00 */
[----:B0-----:R-:W-:Y:S02]  /*b6800*/  IMAD.MOV.U32 R16, RZ, RZ, R7 ;  /* 0x000000ffff107224 */ /* 0x001fe400078e0007 */
[----:B------:R-:W-:-:S05]  /*b6810*/  IMAD.MOV.U32 R17, RZ, RZ, R6 ;  /* 0x000000ffff117224 */ /* 0x000fca00078e0006 */
[----:B------:R-:W-:Y:S04]  /*b6820*/  STL.64 [R1+0x4dc8], R16 ;  /* 0x004dc81001007387 */ /* 0x000fe80000100a00 */
[----:B------:R-:W2:Y:S04]  /*b6830*/  LDL.LU R12, [R1+0x7b0] ;  /* 0x0007b000010c7983 */ /* 0x000ea80000300800 */
[----:B------:R-:W2:Y:S04]  /*b6840*/  LDL.LU R13, [R1+0x7b4] ;  /* 0x0007b400010d7983 */ /* 0x000ea80000300800 */
[----:B------:R-:W2:Y:S04]  /*b6850*/  LDL.LU R14, [R1+0x7b8] ;  /* 0x0007b800010e7983 */ /* 0x000ea80000300800 */
[----:B------:R-:W2:Y:S04]  /*b6860*/  LDL.LU R15, [R1+0x7bc] ;  /* 0x0007bc00010f7983 */ /* 0x000ea80000300800 */
[----:B------:R-:W3:Y:S04]  /*b6870*/  LDL.LU R24, [R1+0x790] ;  /* 0x0007900001187983 */ /* 0x000ee80000300800 */
        /* <DEDUP_REMOVED lines=17> */
[----:B0-----:R-:W3:Y:S01]  /*b6990*/  LDL.64 R24, [R1+0x1b0] ;  /* 0x0001b00001187983 */ /* 0x001ee20000100a00 */
[----:B--2---:R-:W-:Y:S03]  /*b69a0*/  HMMA.16816.F32.BF16 R20, R20, R4, R12 ;  /* 0x000000041414723c */ /* 0x004fe6000004180c */
[----:B---3--:R0:W-:Y:S04]  /*b69b0*/  STL.64 [R1+0x4dd0], R24 ;  /* 0x004dd01801007387 */ /* 0x0081e80000100a00 */
        /* <DEDUP_REMOVED lines=8> */
[----:B------:R-:W3:Y:S04]  /*b6a40*/  LDL.LU R10, [R1+0x768] ;  /* 0x00076800010a7983 */ /* 0x000ee80000300800 */
[----:B------:R-:W3:Y:S04]  /*b6a50*/  LDL.LU R11, [R1+0x76c] ;  /* 0x00076c00010b7983 */ /* 0x000ee80000300800 */
[----:B------:R-:W2:Y:S04]  /*b6a60*/  LDL.LU.64 R14, [R1+0x4de0] ;  /* 0x004de000010e7983 */ /* 0x000ea80000300a00 */
[----:B------:R-:W2:Y:S01]  /*b6a70*/  LDL.LU.64 R12, [R1+0x4dd8] ;  /* 0x004dd800010c7983 */ /* 0x000ea20000300a00 */
[----:B------:R-:W-:Y:S01]  /*b6a80*/  MOV R16, R2 ;  /* 0x0000000200107202 */ /* 0x000fe20000000f00 */
[----:B------:R-:W-:-:S02]  /*b6a90*/  IMAD.MOV.U32 R17, RZ, RZ, R0 ;  /* 0x000000ffff117224 */ /* 0x000fc400078e0000 */
[----:B------:R0:W-:Y:S04]  /*b6aa0*/  STL.64 [R1+0x400], R20 ;  /* 0x0004001401007387 */ /* 0x0001e80000100a00 */
[----:B------:R1:W-:Y:S04]  /*b6ab0*/  STL.64 [R1+0x408], R22 ;  /* 0x0004081601007387 */ /* 0x0003e80000100a00 */
[----:B0-----:R-:W4:Y:S04]  /*b6ac0*/  LDL.LU R20, [R1+0x3e0] ;  /* 0x0003e00001147983 */ /* 0x001f280000300800 */
[----:B------:R-:W4:Y:S04]  /*b6ad0*/  LDL.LU R21, [R1+0x3e4] ;  /* 0x0003e40001157983 */ /* 0x000f280000300800 */
[----:B-1----:R-:W4:Y:S04]  /*b6ae0*/  LDL.LU R22, [R1+0x3e8] ;  /* 0x0003e80001167983 */ /* 0x002f280000300800 */
[----:B------:R-:W4:Y:S01]  /*b6af0*/  LDL.LU R23, [R1+0x3ec] ;  /* 0x0003ec0001177983 */ /* 0x000f220000300800 */
[----:B------:R-:W0:Y:S01]  /*b6b00*/  S2R R6, SR_TID.X ;  /* 0x0000000000067919 */ /* 0x000e220000002100 */
[----:B------:R-:W1:Y:S01]  /*b6b10*/  S2R R0, SR_TID.X ;  /* 0x0000000000007919 */ /* 0x000e620000002100 */
[----:B--2---:R-:W-:Y:S01]  /*b6b20*/  HMMA.16816.F32.BF16 R16, R12, R16, R24 ;  /* 0x000000100c10723c */ /* 0x004fe20000041818 */
[----:B------:R-:W4:Y:S01]  /*b6b30*/  LDL.LU.64 R24, [R1+0x4dd0] ;  /* 0x004dd00001187983 */ /* 0x000f220000300a00 */
[----:B0-----:R-:W-:-:S05]  /*b6b40*/  LOP3.LUT R6, R6, 0x7, RZ, 0xc0, !PT ;  /* 0x0000000706067812 */ /* 0x001fca00078ec0ff */
[----:B------:R-:W-:Y:S02]  /*b6b50*/  IMAD R7, R6, 0x90, RZ ;  /* 0x0000009006077824 */ /* 0x000fe400078e02ff */
[----:B-1----:R-:W-:-:S14]  /*b6b60*/  IMAD.SHL.U32 R6, R0, 0x40, RZ ;  /* 0x0000004000067824 */ /* 0x002fdc00078e00ff */
[----:B------:R0:W-:Y:S04]  /*b6b70*/  STL.64 [R1+0x3f0], R16 ;  /* 0x0003f01001007387 */ /* 0x0001e80000100a00 */
[----:B------:R1:W-:Y:S04]  /*b6b80*/  STL.64 [R1+0x3f8], R18 ;  /* 0x0003f81201007387 */ /* 0x0003e80000100a00 */
[----:B0-----:R-:W2:Y:S01]  /*b6b90*/  LDL.LU.64 R16, [R1+0x4dc8] ;  /* 0x004dc80001107983 */ /* 0x001ea20000300a00 */
[----:B-1----:R-:W-:-:S03]  /*b6ba0*/  IMAD.SHL.U32 R19, R0, 0x2, RZ ;  /* 0x0000000200137824 */ /* 0x002fc600078e00ff */
[----:B------:R-:W2:Y:S01]  /*b6bb0*/  LDL.LU.64 R26, [R1+0x4dc0] ;  /* 0x004dc000011a7983 */ /* 0x000ea20000300a00 */
[----:B----4-:R-:W-:Y:S06]  /*b6bc0*/  HMMA.16816.F32.BF16 R20, R12, R24, R20 ;  /* 0x000000180c14723c */ /* 0x010fec0000041814 */
[----:B------:R-:W-:Y:S02]  /*b6bd0*/  IMAD.MOV.U32 R2, RZ, RZ, R24 ;  /* 0x000000ffff027224 */ /* 0x000fe400078e0018 */
[----:B------:R-:W-:Y:S02]  /*b6be0*/  IMAD.MOV.U32 R0, RZ, RZ, R25 ;  /* 0x000000ffff007224 */ /* 0x000fe400078e0019 */
[----:B------:R-:W2:Y:S01]  /*b6bf0*/  LDL.LU.64 R24, [R1+0x4db8] ;  /* 0x004db80001187983 */ /* 0x000ea20000300a00 */
[----:B------:R-:W-:-:S04]  /*b6c00*/  LOP3.LUT R19, R7, 0x10, R19, 0x78, !PT ;  /* 0x0000001007137812 */ /* 0x000fc800078e7813 */
[----:B------:R-:W-:-:S04]  /*b6c10*/  LOP3.LUT R19, R19, 0x400, R6, 0xf8, !PT ;  /* 0x0000040013137812 */ /* 0x000fc800078ef806 */
[----:B------:R-:W-:-:S04]  /*b6c20*/  LOP3.LUT R19, R19, 0x40, RZ, 0x3c, !PT ;  /* 0x0000004013137812 */ /* 0x000fc800078e3cff */
[----:B------:R-:W-:Y:S01]  /*b6c30*/  STL.64 [R1+0x3e0], R20 ;  /* 0x0003e01401007387 */ /* 0x000fe20000100a00 */
[----:B------:R-:W-:Y:S02]  /*b6c40*/  IMAD.MOV.U32 R6, RZ, RZ, R22 ;  /* 0x000000ffff067224 */ /* 0x000fe400078e0016 */
[----:B------:R-:W-:Y:S02]  /*b6c50*/  IMAD.MOV.U32 R7, RZ, RZ, R23 ;  /* 0x000000ffff077224 */ /* 0x000fe400078e0017 */
[----:B------:R-:W0:Y:S04]  /*b6c60*/  LDSM.16.MT88.4 R20, [R19+UR4+0x23000] ;  /* 0x023000041314783b */ /* 0x000e280008004200 */
[----:B------:R-:W-:Y:S04]  /*b6c70*/  STL [R1+0x434c], R7 ;  /* 0x00434c0701007387 */ /* 0x000fe80000100800 */
[----:B------:R-:W-:Y:S04]  /*b6c80*/  STL [R1+0x4348], R6 ;  /* 0x0043480601007387 */ /* 0x000fe80000100800 */
[----:B0-----:R-:W-:Y:S04]  /*b6c90*/  STL.64 [R1+0x4b10], R22 ;  /* 0x004b101601007387 */ /* 0x001fe80000100a00 */
[----:B------:R0:W-:Y:S04]  /*b6ca0*/  STL.64 [R1+0x4b08], R20 ;  /* 0x004b081401007387 */ /* 0x0001e80000100a00 */
[----:B0-----:R-:W4:Y:S04]  /*b6cb0*/  LDL R20, [R1+0x160] ;  /* 0x0001600001147983 */ /* 0x001f280000100800 */
[----:B------:R-:W4:Y:S01]  /*b6cc0*/  LDL R21, [R1+0x164] ;  /* 0x0001640001157983 */ /* 0x000f220000100800 */
        /* <DEDUP_REMOVED lines=14> */
[----:B------:R-:W-:-:S05]  /*b6db0*/  IMAD.MOV.U32 R6, RZ, RZ, R19 ;  /* 0x000000ffff067224 */ /* 0x000fca00078e0013 */
        /* <DEDUP_REMOVED lines=20> */
[----:B----4-:R-:W-:-:S15]  /*b6f00*/  HMMA.16816.F32.BF16 R20, R12, R20, R4 ;  /* 0x000000140c14723c */ /* 0x010fde0000041804 */
[----:B------:R-:W-:-:S08]  /*b6f10*/  NOP ;  /* 0x0000000000007918 */ /* 0x000fd00000000000 */
[----:B------:R-:W-:Y:S04]  /*b6f20*/  STL.64 [R1+0x770], R20 ;  /* 0x0007701401007387 */ /* 0x000fe80000100a00 */
[----:B------:R-:W-:Y:S01]  /*b6f30*/  STL.64 [R1+0x778], R22 ;  /* 0x0007781601007387 */ /* 0x000fe20000100a00 */
[----:B---3--:R-:W-:Y:S07]  /*b6f40*/  HMMA.16816.F32.BF16 R4, R12, R24, R8 ;  /* 0x000000180c04723c */ /* 0x008fee0000041808 */
[----:B--2---:R-:W-:-:S02]  /*b6f50*/  IMAD.MOV.U32 R24, RZ, RZ, R18 ;  /* 0x000000ffff187224 */ /* 0x004fc400078e0012 */
[----:B------:R-:W-:Y:S01]  /*b6f60*/  IMAD.MOV.U32 R25, RZ, RZ, R19 ;  /* 0x000000ffff197224 */ /* 0x000fe200078e0013 */
[----:B------:R-:W2:-:S13]  /*b6f70*/  LDL.LU R18, [R1+0x4d50] ;  /* 0x004d500001127983 */ /* 0x000e9a0000300800 */
[----:B------:R0:W-:Y:S04]  /*b6f80*/  STL.64 [R1+0x760], R4 ;  /* 0x0007600401007387 */ /* 0x0001e80000100a00 */
[----:B------:R-:W-:Y:S04]  /*b6f90*/  STL.64 [R1+0x768], R6 ;  /* 0x0007680601007387 */ /* 0x000fe80000100a00 */
[----:B------:R-:W3:Y:S04]  /*b6fa0*/  LDL.LU R19, [R1+0x4d4c] ;  /* 0x004d4c0001137983 */ /* 0x000ee80000300800 */
[----:B------:R1:W-:Y:S01]  /*b6fb0*/  STL.64 [R1+0x4b28], R24 ;  /* 0x004b281801007387 */ /* 0x0003e20000100a00 */
[----:B0-----:R-:W-:-:S02]  /*b6fc0*/  IMAD.MOV.U32 R4, RZ, RZ, R28 ;  /* 0x000000ffff047224 */ /* 0x001fc400078e001c */
[----:B------:R-:W-:Y:S01]  /*b6fd0*/  IMAD.MOV.U32 R5, RZ, RZ, R16 ;  /* 0x000000ffff057224 */ /* 0x000fe200078e0010 */
[----:B------:R-:W4:Y:S04]  /*b6fe0*/  LDL.LU R28, [R1+0x4d48] ;  /* 0x004d4800011c7983 */ /* 0x000f280000300800 */
[----:B------:R-:W3:Y:S04]  /*b6ff0*/  LDL.LU R16, [R1+0x4d44] ;  /* 0x004d440001107983 */ /* 0x000ee80000300800 */
[----:B------:R0:W-:Y:S04]  /*b7000*/  STL.64 [R1+0x4b30], R4 ;  /* 0x004b300401007387 */ /* 0x0001e80000100a00 */
[----:B-1----:R-:W2:Y:S04]  /*b7010*/  LDL.LU R24, [R1+0x620] ;  /* 0x0006200001187983 */ /* 0x002ea80000300800 */
[----:B------:R-:W2:Y:S04]  /*b7020*/  LDL.LU R25, [R1+0x624] ;  /* 0x0006240001197983 */ /* 0x000ea80000300800 */
[----:B------:R-:W4:Y:S04]  /*b7030*/  LDL.LU R26, [R1+0x628] ;  /* 0x00062800011a7983 */ /* 0x000f280000300800 */
[----:B------:R-:W4:Y:S01]  /*b7040*/  LDL.LU R27, [R1+0x62c] ;  /* 0x00062c00011b7983 */ /* 0x000f220000300800 */
[----:B0-----:R-:W-:-:S02]  /*b7050*/  IMAD.MOV.U32 R4, RZ, RZ, R17 ;  /* 0x000000ffff047224 */ /* 0x001fc400078e0011 */
[----:B------:R-:W-:Y:S01]  /*b7060*/  IMAD.MOV.U32 R5, RZ, RZ, R3 ;  /* 0x000000ffff057224 */ /* 0x000fe200078e0003 */
[----:B----4-:R-:W-:Y:S04]  /*b7070*/  STL.64 [R1+0x4b40], R26 ;  /* 0x004b401a01007387 */ /* 0x010fe80000100a00 */
[----:B--2---:R-:W-:Y:S04]  /*b7080*/  STL.64 [R1+0x4b38], R24 ;  /* 0x004b381801007387 */ /* 0x004fe80000100a00 */
[----:B------:R-:W2:Y:S04]  /*b7090*/  LDL.LU R17, [R1+0x4d40] ;  /* 0x004d400001117983 */ /* 0x000ea80000300800 */
[----:B------:R-:W4:Y:S04]  /*b70a0*/  LDL.LU R3, [R1+0x4d3c] ;  /* 0x004d3c0001037983 */ /* 0x000f280000300800 */
[----:B------:R0:W-:Y:S04]  /*b70b0*/  STL.64 [R1+0x4b48], R4 ;  /* 0x004b480401007387 */ /* 0x0001e80000100a00 */
[----:B0-----:R-:W3:Y:S04]  /*b70c0*/  LDL.LU.64 R4, [R1+0x30] ;  /* 0x0000300001047983 */ /* 0x001ee80000300a00 */
[----:B---3--:R0:W-:Y:S04]  /*b70d0*/  STL.64 [R1+0x4b60], R4 ;  /* 0x004b600401007387 */ /* 0x0081e80000100a00 */
        /* <DEDUP_REMOVED lines=22> */
[----:B---3--:R-:W-:Y:S04]  /*b7240*/  STL.64 [R1+0x4b70], R26 ;  /* 0x004b701a01007387 */ /* 0x008fe80000100a00 */
[----:B--2---:R0:W-:Y:S04]  /*b7250*/  STL.64 [R1+0x4b68], R24 ;  /* 0x004b681801007387 */ /* 0x0041e80000100a00 */
[----:B0-----:R-:W2:Y:S04]  /*b7260*/  LDL.LU R24, [R1+0x650] ;  /* 0x0006500001187983 */ /* 0x001ea80000300800 */
[----:B------:R-:W2:Y:S04]  /*b7270*/  LDL.LU R25, [R1+0x654] ;  /* 0x0006540001197983 */ /* 0x000ea80000300800 */
[----:B------:R-:W3:Y:S04]  /*b7280*/  LDL.LU R26, [R1+0x658] ;  /* 0x00065800011a7983 */ /* 0x000ee80000300800 */
[----:B------:R-:W3:Y:S04]  /*b7290*/  LDL.LU R27, [R1+0x65c] ;  /* 0x00065c00011b7983 */ /* 0x000ee80000300800 */
[----:B------:R0:W-:Y:S04]  /*b72a0*/  STL.64 [R1+0x4ba8], R4 ;  /* 0x004ba80401007387 */ /* 0x0001e80000100a00 */
        /* <DEDUP_REMOVED lines=29> */
[----:B---3--:R-:W-:Y:S04]  /*b7480*/  STL.64 [R1+0x4be8], R4 ;  /* 0x004be80401007387 */ /* 0x008fe80000100a00 */
[----:B------:R-:W2:Y:S04]  /*b7490*/  LDL.LU R18, [R1+0x4d18] ;  /* 0x004d180001127983 */ /* 0x000ea80000300800 */
[----:B------:R-:W3:Y:S04]  /*b74a0*/  LDL.LU R19, [R1+0x4d14] ;  /* 0x004d140001137983 */ /* 0x000ee80000300800 */
[----:B------:R0:W-:Y:S02]  /*b74b0*/  STL.64 [R1+0x4bf8], R16 ;  /* 0x004bf81001007387 */ /* 0x0001e40000100a00 */
[----:B0-----:R-:W-:-:S02]  /*b74c0*/  IMAD.MOV.U32 R16, RZ, RZ, R28 ;  /* 0x000000ffff107224 */ /* 0x001fc400078e001c */
[----:B------:R-:W-:Y:S01]  /*b74d0*/  IMAD.MOV.U32 R17, RZ, RZ, R3 ;  /* 0x000000ffff117224 */ /* 0x000fe200078e0003 */
[----:B------:R-:W3:Y:S04]  /*b74e0*/  LDL.LU R28, [R1+0x4d10] ;  /* 0x004d1000011c7983 */ /* 0x000ee80000300800 */
[----:B------:R-:W3:Y:S04]  /*b74f0*/  LDL.LU R3, [R1+0x4d0c] ;  /* 0x004d0c0001037983 */ /* 0x000ee80000300800 */
[----:B------:R4:W-:Y:S04]  /*b7500*/  STL.64 [R1+0x4c10], R16 ;  /* 0x004c101001007387 */ /* 0x0009e80000100a00 */
[----:B------:R-:W3:Y:S04]  /*b7510*/  LDL.LU R4, [R1+0x6b0] ;  /* 0x0006b00001047983 */ /* 0x000ee80000300800 */
[----:B------:R-:W3:Y:S04]  /*b7520*/  LDL.LU R5, [R1+0x6b4] ;  /* 0x0006b40001057983 */ /* 0x000ee80000300800 */
[----:B------:R-:W3:Y:S04]  /*b7530*/  LDL.LU R6, [R1+0x6b8] ;  /* 0x0006b80001067983 */ /* 0x000ee80000300800 */
[----:B------:R-:W3:Y:S01]  /*b7540*/  LDL.LU R7, [R1+0x6bc] ;  /* 0x0006bc0001077983 */ /* 0x000ee20000300800 */
[----:B----4-:R-:W-:-:S02]  /*b7550*/  IMAD.MOV.U32 R17, RZ, RZ, R29 ;  /* 0x000000ffff117224 */ /* 0x010fc400078e001d */
[----:B--2---:R-:W-:Y:S02]  /*b7560*/  IMAD.MOV.U32 R16, RZ, RZ, R18 ;  /* 0x000000ffff107224 */ /* 0x004fe400078e0012 */
[----:B------:R-:W2:Y:S04]  /*b7570*/  LDL.LU R18, [R1+0x4d08] ;  /* 0x004d080001127983 */ /* 0x000ea80000300800 */
[----:B------:R-:W4:Y:S04]  /*b7580*/  LDL.LU R29, [R1+0x4d04] ;  /* 0x004d0400011d7983 */ /* 0x000f280000300800 */
[----:B------:R-:W-:Y:S04]  /*b7590*/  STL.64 [R1+0x4c28], R16 ;  /* 0x004c281001007387 */ /* 0x000fe80000100a00 */
[----:B---3--:R-:W-:Y:S04]  /*b75a0*/  STL.64 [R1+0x4c08], R6 ;  /* 0x004c080601007387 */ /* 0x008fe80000100a00 */
[----:B------:R0:W-:Y:S04]  /*b75b0*/  STL.64 [R1+0x4c00], R4 ;  /* 0x004c000401007387 */ /* 0x0001e80000100a00 */
[----:B0-----:R-:W3:Y:S04]  /*b75c0*/  LDL.LU R4, [R1+0x6c0] ;  /* 0x0006c00001047983 */ /* 0x001ee80000300800 */
[----:B------:R-:W3:Y:S04]  /*b75d0*/  LDL.LU R5, [R1+0x6c4] ;  /* 0x0006c40001057983 */ /* 0x000ee80000300800 */
[----:B------:R-:W2:Y:S04]  /*b75e0*/  LDL.LU R6, [R1+0x6c8] ;  /* 0x0006c80001067983 */ /* 0x000ea80000300800 */
[----:B------:R-:W2:Y:S01]  /*b75f0*/  LDL.LU R7, [R1+0x6cc] ;  /* 0x0006cc0001077983 */ /* 0x000ea20000300800 */
[----:B------:R-:W-:-:S02]  /*b7600*/  IMAD.MOV.U32 R16, RZ, RZ, R28 ;  /* 0x000000ffff107224 */ /* 0x000fc400078e001c */
        /* <DEDUP_REMOVED lines=59> */
[----:B------:R-:W-:Y:S02]  /*b79c0*/  IMAD.MOV.U32 R17, RZ, RZ, R19 ;  /* 0x000000ffff117224 */ /* 0x000fe400078e0013 */
[----:B------:R-:W-:-:S03]  /*b79d0*/  IMAD.MOV.U32 R8, RZ, RZ, R18 ;  /* 0x000000ffff087224 */ /* 0x000fc600078e0012 */
[----:B------:R0:W-:Y:S04]  /*b79e0*/  STL.64 [R1+0x4cd0], R16 ;  /* 0x004cd01001007387 */ /* 0x0001e80000100a00 */
[----:B0-----:R-:W4:Y:S04]  /*b79f0*/  LDL.LU R16, [R1+0x750] ;  /* 0x0007500001107983 */ /* 0x001f280000300800 */
[----:B------:R-:W4:Y:S04]  /*b7a00*/  LDL.LU R17, [R1+0x754] ;  /* 0x0007540001117983 */ /* 0x000f280000300800 */
        /* <DEDUP_REMOVED lines=24> */
[----:B------:R-:W2:Y:S04]  /*b7b90*/  LDL.LU R26, [R1+0x668] ;  /* 0x00066800011a7983 */ /* 0x000ea80000300800 */
[----:B------:R-:W2:Y:S01]  /*b7ba0*/  LDL.LU R27, [R1+0x66c] ;  /* 0x00066c00011b7983 */ /* 0x000ea20000300800 */
[----:B------:R-:W-:-:S07]  /*b7bb0*/  MOV R9, R3 ;  /* 0x0000000300097202 */ /* 0x000fce0000000f00 */
[C---:B----4-:R-:W-:Y:S01]  /*b7bc0*/  HMMA.16816.F32.BF16 R8, R12.reuse, R8, R16 ;  /* 0x000000080c08723c */ /* 0x050fe20000041810 */
        /* <DEDUP_REMOVED lines=104> */
[----:B------:R-:W-:Y:S04]  /*b8250*/  STL.64 [R1+0x680], R16 ;  /* 0x0006801001007387 */ /* 0x000fe80000100a00 */
[----:B------:R-:W-:Y:S01]  /*b8260*/  STL.64 [R1+0x688], R18 ;  /* 0x0006881201007387 */ /* 0x000fe20000100a00 */
        /* <DEDUP_REMOVED lines=21> */
[----:B------:R-:W0:Y:S02]  /*b83c0*/  S2R R3, SR_TID.X ;  /* 0x0000000000037919 */ /* 0x000e240000002100 */
[----:B0-----:R-:W-:-:S05]  /*b83d0*/  LOP3.LUT R3, R3, 0x7, RZ, 0xc0, !PT ;  /* 0x0000000703037812 */ /* 0x001fca00078ec0ff */
[----:B------:R-:W-:Y:S01]  /*b83e0*/  IMAD R17, R3, 0x90, RZ ;  /* 0x0000009003117824 */ /* 0x000fe200078e02ff */
[----:B--2---:R-:W-:Y:S06]  /*b83f0*/  HMMA.16816.F32.BF16 R24, R12, R4, R24 ;  /* 0x000000040c18723c */ /* 0x004fec0000041818 */
[----:B------:R-:W-:Y:S02]  /*b8400*/  IMAD.MOV.U32 R28, RZ, RZ, R4 ;  /* 0x000000ffff1c7224 */ /* 0x000fe400078e0004 */
        /* <DEDUP_REMOVED lines=19> */
[----:B------:R-:W4:Y:S01]  /*b8540*/  LDL.LU.64 R4, [R1+0x4b18] ;  /* 0x004b180001047983 */ /* 0x000f220000300a00 */
[----:B------:R-:W0:Y:S01]  /*b8550*/  S2R R19, SR_TID.X ;  /* 0x0000000000137919 */ /* 0x000e220000002100 */
[----:B---3--:R-:W-:Y:S02]  /*b8560*/  HMMA.16816.F32.BF16 R24, R12, R24, R20 ;  /* 0x000000180c18723c */ /* 0x008fe40000041814 */
[----:B------:R-:W3:Y:S04]  /*b8570*/  LDL.LU.64 R22, [R1+0x4b10] ;  /* 0x004b100001167983 */ /* 0x000ee80000300a00 */
[----:B------:R-:W3:-:S15]  /*b8580*/  LDL.LU.64 R20, [R1+0x4b08] ;  /* 0x004b080001147983 */ /* 0x000ede0000300a00 */
[----:B------:R-:W-:-:S02]  /*b8590*/  NOP ;  /* 0x0000000000007918 */ /* 0x000fc40000000000 */
[----:B------:R-:W-:Y:S04]  /*b85a0*/  STL.64 [R1+0x610], R24 ;  /* 0x0006101801007387 */ /* 0x000fe80000100a00 */
[----:B------:R1:W-:Y:S04]  /*b85b0*/  STL.64 [R1+0x618], R26 ;  /* 0x0006181a01007387 */ /* 0x0003e80000100a00 */
[----:B-1----:R-:W2:Y:S04]  /*b85c0*/  LDL.LU.64 R26, [R1+0x4b00] ;  /* 0x004b0000011a7983 */ /* 0x002ea80000300a00 */
[----:B------:R-:W4:Y:S01]  /*b85d0*/  LDL.LU.64 R24, [R1+0x4af8] ;  /* 0x004af80001187983 */ /* 0x000f220000300a00 */
[----:B0-----:R-:W-:-:S02]  /*b85e0*/  IMAD.SHL.U32 R18, R19, 0x40, RZ ;  /* 0x0000004013127824 */ /* 0x001fc400078e00ff */
[----:B------:R-:W-:-:S05]  /*b85f0*/  IMAD.SHL.U32 R19, R19, 0x2, RZ ;  /* 0x0000000213137824 */ /* 0x000fca00078e00ff */
[----:B------:R-:W-:-:S04]  /*b8600*/  LOP3.LUT R19, R17, 0x10, R19, 0x78, !PT ;  /* 0x0000001011137812 */ /* 0x000fc800078e7813 */
[----:B------:R-:W-:-:S04]  /*b8610*/  LOP3.LUT R19, R19, 0x400, R18, 0xf8, !PT ;  /* 0x0000040013137812 */ /* 0x000fc800078ef812 */
[----:B------:R-:W-:-:S06]  /*b8620*/  LOP3.LUT R19, R19, 0x60, RZ, 0x3c, !PT ;  /* 0x0000006013137812 */ /* 0x000fcc00078e3cff */
[----:B------:R-:W0:Y:S04]  /*b8630*/  LDSM.16.MT88.4 R16, [R19+UR4+0x23000] ;  /* 0x023000041310783b */ /* 0x000e280008004200 */
[----:B0-----:R-:W-:Y:S04]  /*b8640*/  STL [R1+0x48c4], R18 ;  /* 0x0048c41201007387 */ /* 0x001fe80000100800 */
[----:B------:R-:W-:Y:S04]  /*b8650*/  STL [R1+0x48c0], R19 ;  /* 0x0048c01301007387 */ /* 0x000fe80000100800 */
        /* <DEDUP_REMOVED lines=10> */
[----:B------:R-:W3:Y:S04]  /*b8700*/  LDL.LU.64 R8, [R1+0x4ae8] ;  /* 0x004ae80001087983 */ /* 0x000ee80000300a00 */
[----:B--2---:R-:W-:Y:S04]  /*b8710*/  STL.64 [R1+0x4900], R26 ;  /* 0x0049001a01007387 */ /* 0x004fe80000100a00 */
[----:B------:R0:W-:Y:S04]  /*b8720*/  STL.64 [R1+0x48f8], R24 ;  /* 0x0048f81801007387 */ /* 0x0001e80000100a00 */
[----:B0-----:R-:W2:Y:S04]  /*b8730*/  LDL.LU R24, [R1+0xa20] ;  /* 0x000a200001187983 */ /* 0x001ea80000300800 */
[----:B------:R-:W2:Y:S04]  /*b8740*/  LDL.LU R25, [R1+0xa24] ;  /* 0x000a240001197983 */ /* 0x000ea80000300800 */
[----:B------:R-:W2:Y:S04]  /*b8750*/  LDL.LU R26, [R1+0xa28] ;  /* 0x000a2800011a7983 */ /* 0x000ea80000300800 */
[----:B------:R-:W2:Y:S04]  /*b8760*/  LDL.LU R27, [R1+0xa2c] ;  /* 0x000a2c00011b7983 */ /* 0x000ea80000300800 */
[----:B----4-:R-:W-:Y:S04]  /*b8770*/  STL.64 [R1+0x48f0], R10 ;  /* 0x0048f00a01007387 */ /* 0x010fe80000100a00 */
[----:B---3--:R0:W-:Y:S01]  /*b8780*/  STL.64 [R1+0x48e8], R8 ;  /* 0x0048e80801007387 */ /* 0x0081e20000100a00 */
[C---:B--2---:R-:W-:Y:S06]  /*b8790*/  HMMA.16816.F32.BF16 R24, R12.reuse, R8, R24 ;  /* 0x000000080c18723c */ /* 0x044fec0000041818 */
[----:B0-----:R-:W-:Y:S07]  /*b87a0*/  HMMA.16816.F32.BF16 R8, R12, R4, R16 ;  /* 0x000000040c08723c */ /* 0x001fee0000041810 */
[----:B------:R-:W-:-:S02]  /*b87b0*/  IMAD.MOV.U32 R12, RZ, RZ, R28 ;  /* 0x000000ffff0c7224 */ /* 0x000fc400078e001c */
[----:B------:R-:W-:-:S08]  /*b87c0*/  IMAD.MOV.U32 R13, RZ, RZ, R3 ;  /* 0x000000ffff0d7224 */ /* 0x000fd000078e0003 */
[----:B------:R-:W-:Y:S04]  /*b87d0*/  STL.64 [R1+0x9d0], R24 ;  /* 0x0009d01801007387 */ /* 0x000fe80000100a00 */
[----:B------:R-:W-:Y:S04]  /*b87e0*/  STL.64 [R1+0x9d8], R26 ;  /* 0x0009d81a01007387 */ /* 0x000fe80000100a00 */
[----:B------:R-:W-:Y:S04]  /*b87f0*/  STL.64 [R1+0x48e0], R6 ;  /* 0x0048e00601007387 */ /* 0x000fe80000100a00 */
[----:B------:R-:W-:Y:S04]  /*b8800*/  STL.64 [R1+0x48d8], R4 ;  /* 0x0048d80401007387 */ /* 0x000fe80000100a00 */
[----:B------:R-:W-:Y:S04]  /*b8810*/  STL.64 [R1+0x600], R8 ;  /* 0x0006000801007387 */ /* 0x000fe80000100a00 */
[----:B------:R-:W-:Y:S04]  /*b8820*/  STL.64 [R1+0x608], R10 ;  /* 0x0006080a01007387 */ /* 0x000fe80000100a00 */
[----:B------:R0:W-:Y:S04]  /*b8830*/  STL.64 [R1+0x4ab8], R12 ;  /* 0x004ab80c01007387 */ /* 0x0001e80000100a00 */
[----:B0-----:R-:W2:Y:S04]  /*b8840*/  LDL.LU R12, [R1+0x5d0] ;  /* 0x0005d000010c7983 */ /* 0x001ea80000300800 */
[----:B------:R-:W2:Y:S04]  /*b8850*/  LDL.LU R13, [R1+0x5d4] ;  /* 0x0005d400010d7983 */ /* 0x000ea80000300800 */
[----:B------:R-:W3:Y:S04]  /*b8860*/  LDL.LU R14, [R1+0x5d8] ;  /* 0x0005d800010e7983 */ /* 0x000ee80000300800 */
[----:B------:R-:W3:Y:S04]  /*b8870*/  LDL.LU R15, [R1+0x5dc] ;  /* 0x0005dc00010f7983 */ /* 0x000ee80000300800 */
[----:B---3--:R-:W-:Y:S04]  /*b8880*/  STL.64 [R1+0x4ac8], R14 ;  /* 0x004ac80e01007387 */ /* 0x008fe80000100a00 */
[----:B--2---:R0:W-:Y:S04]  /*b8890*/  STL.64 [R1+0x4ac0], R12 ;  /* 0x004ac00c01007387 */ /* 0x0041e80000100a00 */
[----:B------:R-:W2:Y:S04]  /*b88a0*/  LDL.LU R16, [R1+0x5f0] ;  /* 0x0005f00001107983 */ /* 0x000ea80000300800 */
[----:B------:R-:W2:Y:S04]  /*b88b0*/  LDL.LU R17, [R1+0x5f4] ;  /* 0x0005f40001117983 */ /* 0x000ea80000300800 */
[----:B------:R-:W2:Y:S04]  /*b88c0*/  LDL.LU R18, [R1+0x5f8] ;  /* 0x0005f80001127983 */ /* 0x000ea80000300800 */
[----:B------:R-:W2:Y:S01]  /*b88d0*/  LDL.LU R19, [R1+0x5fc] ;  /* 0x0005fc0001137983 */ /* 0x000ea20000300800 */
[----:B0-----:R-:W-:-:S02]  /*b88e0*/  IMAD.MOV.U32 R12, RZ, RZ, R2 ;  /* 0x000000ffff0c7224 */ /* 0x001fc400078e0002 */
[----:B------:R-:W-:-:S05]  /*b88f0*/  IMAD.MOV.U32 R13, RZ, RZ, R0 ;  /* 0x000000ffff0d7224 */ /* 0x000fca00078e0000 */
[----:B------:R0:W-:Y:S04]  /*b8900*/  STL.64 [R1+0x4ad8], R12 ;  /* 0x004ad80c01007387 */ /* 0x0001e80000100a00 */
[----:B0-----:R-:W2:Y:S04]  /*b8910*/  LDL.LU.64 R12, [R1+0x1c0] ;  /* 0x0001c000010c7983 */ /* 0x001ea80000300a00 */
[----:B------:R-:W3:Y:S04]  /*b8920*/  LDL.LU.64 R4, [R1+0x160] ;  /* 0x0001600001047983 */ /* 0x000ee80000300a00 */
[----:B---3--:R0:W-:Y:S04]  /*b8930*/  STL.64 [R1+0x4a68], R4 ;  /* 0x004a680401007387 */ /* 0x0081e80000100a00 */
[----:B0-----:R-:W3:Y:S04]  /*b8940*/  LDL.LU.64 R4, [R1+0x170] ;  /* 0x0001700001047983 */ /* 0x001ee80000300a00 */
[----:B---3--:R0:W-:Y:S04]  /*b8950*/  STL.64 [R1+0x4a80], R4 ;  /* 0x004a800401007387 */ /* 0x0081e80000100a00 */
[----:B0-----:R-:W3:Y:S04]  /*b8960*/  LDL.LU.64 R4, [R1+0x180] ;  /* 0x0001800001047983 */ /* 0x001ee80000300a00 */
[----:B---3--:R0:W-:Y:S04]  /*b8970*/  STL.64 [R1+0x4a98], R4 ;  /* 0x004a980401007387 */ /* 0x0081e80000100a00 */
[----:B0-----:R-:W3:Y:S04]  /*b8980*/  LDL.LU.64 R4, [R1+0x190] ;  /* 0x0001900001047983 */ /* 0x001ee80000300a00 */
[----:B---3--:R0:W-:Y:S04]  /*b8990*/  STL.64 [R1+0x4ab0], R4 ;  /* 0x004ab00401007387 */ /* 0x0081e80000100a00 */
[----:B0-----:R-:W3:Y:S04]  /*b89a0*/  LDL.LU.64 R4, [R1+0x1a0] ;  /* 0x0001a00001047983 */ /* 0x001ee80000300a00 */
[----:B---3--:R0:W-:Y:S04]  /*b89b0*/  STL.64 [R1+0x4ad0], R4 ;  /* 0x004ad00401007387 */ /* 0x0081e80000100a00 */
[----:B0-----:R-:W3:Y:S04]  /*b89c0*/  LDL.LU R4, [R1+0x5e0] ;  /* 0x0005e00001047983 */ /* 0x001ee80000300800 */
[----:B------:R-:W3:Y:S04]  /*b89d0*/  LDL.LU R5, [R1+0x5e4] ;  /* 0x0005e40001057983 */ /* 0x000ee80000300800 */
[----:B------:R-:W3:Y:S04]  /*b89e0*/  LDL.LU R6, [R1+0x5e8] ;  /* 0x0005e80001067983 */ /* 0x000ee80000300800 */
[----:B------:R-:W3:Y:S04]  /*b89f0*/  LDL.LU R7, [R1+0x5ec] ;  /* 0x0005ec0001077983 */ /* 0x000ee80000300800 */
[----:B------:R-:W4:Y:S04]  /*b8a00*/  LDL.LU R8, [R1+0x580] ;  /* 0x0005800001087983 */ /* 0x000f280000300800 */
        /* <DEDUP_REMOVED lines=22> */
[----:B------:R-:W4:Y:S04]  /*b8b70*/  LDL.LU.64 R24, [R1+0x150] ;  /* 0x0001500001187983 */ /* 0x000f280000300a00 */
[----:B------:R0:W-:Y:S04]  /*b8b80*/  STL.64 [R1+0x5f0], R16 ;  /* 0x0005f01001007387 */ /* 0x0001e80000100a00 */
[----:B------:R1:W-:Y:S04]  /*b8b90*/  STL.64 [R1+0x5f8], R18 ;  /* 0x0005f81201007387 */ /* 0x0003e80000100a00 */
[----:B0-----:R-:W2:Y:S01]  /*b8ba0*/  LDL.LU.64 R16, [R1+0x4ae0] ;  /* 0x004ae00001107983 */ /* 0x001ea20000300a00 */
[----:B-1----:R-:W-:-:S02]  /*b8bb0*/  IMAD.MOV.U32 R18, RZ, RZ, R12 ;  /* 0x000000ffff127224 */ /* 0x002fc400078e000c */
[----:B------:R-:W-:Y:S02]  /*b8bc0*/  IMAD.MOV.U32 R19, RZ, RZ, R13 ;  /* 0x000000ffff137224 */ /* 0x000fe400078e000d */
[----:B------:R-:W3:Y:S04]  /*b8bd0*/  LDL.LU.64 R12, [R1+0x4ad8] ;  /* 0x004ad800010c7983 */ /* 0x000ee80000300a00 */
[----:B------:R-:W-:Y:S01]  /*b8be0*/  STL.64 [R1+0x48d0], R18 ;  /* 0x0048d01201007387 */ /* 0x000fe20000100a00 */
[C---:B---3--:R-:W-:Y:S03]  /*b8bf0*/  HMMA.16816.F32.BF16 R12, R20.reuse, R12, R4 ;  /* 0x0000000c140c723c */ /* 0x048fe60000041804 */
[----:B--2---:R0:W-:Y:S04]  /*b8c00*/  STL.64 [R1+0x48c8], R16 ;  /* 0x0048c81001007387 */ /* 0x0041e80000100a00 */
[----:B0-----:R-:W2:Y:S04]  /*b8c10*/  LDL.LU R16, [R1+0x590] ;  /* 0x0005900001107983 */ /* 0x001ea80000300800 */
[----:B------:R-:W2:Y:S04]  /*b8c20*/  LDL.LU R17, [R1+0x594] ;  /* 0x0005940001117983 */ /* 0x000ea80000300800 */
[----:B------:R-:W2:Y:S04]  /*b8c30*/  LDL.LU R18, [R1+0x598] ;  /* 0x0005980001127983 */ /* 0x000ea80000300800 */
[----:B------:R-:W2:Y:S04]  /*b8c40*/  LDL.LU R19, [R1+0x59c] ;  /* 0x00059c0001137983 */ /* 0x000ea80000300800 */
[----:B------:R-:W3:Y:S04]  /*b8c50*/  LDL.LU.64 R4, [R1+0x4ad0] ;  /* 0x004ad00001047983 */ /* 0x000ee80000300a00 */
[----:B------:R-:W-:Y:S04]  /*b8c60*/  STL.64 [R1+0x5e0], R12 ;  /* 0x0005e00c01007387 */ /* 0x000fe80000100a00 */
[----:B------:R0:W-:Y:S04]  /*b8c70*/  STL.64 [R1+0x5e8], R14 ;  /* 0x0005e80e01007387 */ /* 0x0001e80000100a00 */
[----:B0-----:R-:W3:Y:S04]  /*b8c80*/  LDL.LU.64 R14, [R1+0x4ac8] ;  /* 0x004ac800010e7983 */ /* 0x001ee80000300a00 */
[----:B------:R-:W3:Y:S02]  /*b8c90*/  LDL.LU.64 R12, [R1+0x4ac0] ;  /* 0x004ac000010c7983 */ /* 0x000ee40000300a00 */
        /* <DEDUP_REMOVED lines=37> */
[----:B------:R-:W2:Y:S04]  /*b8ef0*/  LDL.LU.64 R4, [R1+0x4a68] ;  /* 0x004a680001047983 */ /* 0x000ea80000300a00 */
[----:B------:R-:W-:Y:S04]  /*b8f00*/  STL [R1+0x4830], R29 ;  /* 0x0048301d01007387 */ /* 0x000fe80000100800 */
[----:B------:R-:W-:Y:S01]  /*b8f10*/  STL [R1+0x482c], R15 ;  /* 0x00482c0f01007387 */ /* 0x000fe20000100800 */
[----:B--2---:R-:W-:Y:S06]  /*b8f20*/  HMMA.16816.F32.BF16 R16, R20, R4, R16 ;  /* 0x000000041410723c */ /* 0x004fec0000041810 */
[----:B------:R-:W-:-:S02]  /*b8f30*/  IMAD.MOV.U32 R3, RZ, RZ, R4 ;  /* 0x000000ffff037224 */ /* 0x000fc400078e0004 */
[----:B------:R-:W-:Y:S02]  /*b8f40*/  IMAD.MOV.U32 R14, RZ, RZ, R5 ;  /* 0x000000ffff0e7224 */ /* 0x000fe400078e0005 */
[----:B----4-:R-:W-:-:S13]  /*b8f50*/  HMMA.16816.F32.BF16 R4, R20, R24, R8 ;  /* 0x000000181404723c */ /* 0x010fda0000041808 */
[----:B------:R0:W-:Y:S04]  /*b8f60*/  STL.64 [R1+0x590], R16 ;  /* 0x0005901001007387 */ /* 0x0001e80000100a00 */
[----:B------:R1:W-:Y:S04]  /*b8f70*/  STL.64 [R1+0x598], R18 ;  /* 0x0005981201007387 */ /* 0x0003e80000100a00 */
[----:B------:R-:W-:Y:S04]  /*b8f80*/  STL [R1+0x4838], R14 ;  /* 0x0048380e01007387 */ /* 0x000fe80000100800 */
[----:B---3--:R2:W-:Y:S04]  /*b8f90*/  STL.64 [R1+0x4a60], R12 ;  /* 0x004a600c01007387 */ /* 0x0085e80000100a00 */
[----:B------:R-:W-:Y:S04]  /*b8fa0*/  STL [R1+0x4834], R3 ;  /* 0x0048340301007387 */ /* 0x000fe80000100800 */
[----:B------:R-:W-:Y:S04]  /*b8fb0*/  STL.64 [R1+0x580], R4 ;  /* 0x0005800401007387 */ /* 0x000fe80000100a00 */
[----:B------:R-:W-:Y:S04]  /*b8fc0*/  STL.64 [R1+0x588], R6 ;  /* 0x0005880601007387 */ /* 0x000fe80000100a00 */
[----:B0-----:R-:W3:Y:S04]  /*b8fd0*/  LDL.LU R16, [R1+0x520] ;  /* 0x0005200001107983 */ /* 0x001ee80000300800 */
[----:B------:R-:W3:Y:S04]  /*b8fe0*/  LDL.LU R17, [R1+0x524] ;  /* 0x0005240001117983 */ /* 0x000ee80000300800 */
[----:B-1----:R-:W4:Y:S04]  /*b8ff0*/  LDL.LU R18, [R1+0x528] ;  /* 0x0005280001127983 */ /* 0x002f280000300800 */
[----:B------:R-:W4:Y:S04]  /*b9000*/  LDL.LU R19, [R1+0x52c] ;  /* 0x00052c0001137983 */ /* 0x000f280000300800 */
[----:B--2---:R-:W2:Y:S04]  /*b9010*/  LDL.LU R12, [R1+0x570] ;  /* 0x00057000010c7983 */ /* 0x004ea80000300800 */
[----:B------:R-:W2:Y:S04]  /*b9020*/  LDL.LU R13, [R1+0x574] ;  /* 0x00057400010d7983 */ /* 0x000ea80000300800 */
[----:B------:R-:W2:Y:S04]  /*b9030*/  LDL.LU R14, [R1+0x578] ;  /* 0x00057800010e7983 */ /* 0x000ea80000300800 */
[----:B------:R-:W2:Y:S04]  /*b9040*/  LDL.LU R15, [R1+0x57c] ;  /* 0x00057c00010f7983 */ /* 0x000ea80000300800 */
[----:B----4-:R-:W-:Y:S04]  /*b9050*/  STL.64 [R1+0x4a00], R18 ;  /* 0x004a001201007387 */ /* 0x010fe80000100a00 */
        /* <DEDUP_REMOVED lines=9> */
[----:B0-----:R-:W2:Y:S04]  /*b90f0*/  LDL.LU.64 R16, [R1+0x140] ;  /* 0x0001400001107983 */ /* 0x001ea80000300a00 */
[----:B------:R-:W3:Y:S04]  /*b9100*/  LDL.LU.64 R4, [R1+0xf0] ;  /* 0x0000f00001047983 */ /* 0x000ee80000300a00 */
        /* <DEDUP_REMOVED lines=16> */
[----:B------:R-:W3:Y:S04]  /*b9210*/  LDL.LU R6, [R1+0x558] ;  /* 0x0005580001067983 */ /* 0x000ee80000300800 */
[----:B------:R-:W3:Y:S01]  /*b9220*/  LDL.LU R7, [R1+0x55c] ;  /* 0x00055c0001077983 */ /* 0x000ee20000300800 */
[----:B------:R-:W-:-:S02]  /*b9230*/  IMAD.MOV.U32 R28, RZ, RZ, R25 ;  /* 0x000000ffff1c7224 */ /* 0x000fc400078e0019 */
        /* <DEDUP_REMOVED lines=12> */
[----:B------:R-:W3:Y:S04]  /*b9300*/  LDL.LU.64 R24, [R1+0xe0] ;  /* 0x0000e00001187983 */ /* 0x000ee80000300a00 */
[----:B------:R-:W-:Y:S04]  /*b9310*/  STL [R1+0x4840], R28 ;  /* 0x0048401c01007387 */ /* 0x000fe80000100800 */
[----:B------:R-:W-:Y:S04]  /*b9320*/  STL [R1+0x483c], R0 ;  /* 0x00483c0001007387 */ /* 0x000fe80000100800 */
[----:B------:R0:W-:Y:S04]  /*b9330*/  STL.64 [R1+0x570], R12 ;  /* 0x0005700c01007387 */ /* 0x0001e80000100a00 */
[----:B------:R1:W-:Y:S04]  /*b9340*/  STL.64 [R1+0x578], R14 ;  /* 0x0005780e01007387 */ /* 0x0003e80000100a00 */
[----:B0-----:R-:W4:Y:S01]  /*b9350*/  LDL.LU.64 R12, [R1+0x4a60] ;  /* 0x004a6000010c7983 */ /* 0x001f220000300a00 */
[----:B-1----:R-:W-:-:S03]  /*b9360*/  IMAD.MOV.U32 R15, RZ, RZ, R16 ;  /* 0x000000ffff0f7224 */ /* 0x002fc600078e0010 */
        /* <DEDUP_REMOVED lines=59> */
[----:B0-----:R-:W2:Y:S04]  /*b9720*/  LDL.LU.64 R16, [R1+0x90] ;  /* 0x0000900001107983 */ /* 0x001ea80000300a00 */
        /* <DEDUP_REMOVED lines=41> */
[----:B------:R-:W4:Y:S04]  /*b99c0*/  LDL.LU R9, [R1+0x4a4] ;  /* 0x0004a40001097983 */ /* 0x000f280000300800 */
[----:B------:R-:W4:Y:S04]  /*b99d0*/  LDL.LU R10, [R1+0x4a8] ;  /* 0x0004a800010a7983 */ /* 0x000f280000300800 */
[----:B------:R-:W4:Y:S04]  /*b99e0*/  LDL.LU R11, [R1+0x4ac] ;  /* 0x0004ac00010b7983 */ /* 0x000f280000300800 */
[----:B------:R-:W4:Y:S04]  /*b99f0*/  LDL.LU.64 R24, [R1+0x70] ;  /* 0x0000700001187983 */ /* 0x000f280000300a00 */
[----:B------:R-:W-:Y:S04]  /*b9a00*/  STL [R1+0x4878], R14 ;  /* 0x0048780e01007387 */ /* 0x000fe80000100800 */
[----:B------:R-:W-:Y:S01]  /*b9a10*/  STL [R1+0x4874], R15 ;  /* 0x0048740f01007387 */ /* 0x000fe20000100800 */
[----:B--2---:R-:W-:-:S02]  /*b9a20*/  IMAD.MOV.U32 R3, RZ, RZ, R16 ;  /* 0x000000ffff037224 */ /* 0x004fc400078e0010 */
[----:B------:R-:W-:Y:S01]  /*b9a30*/  IMAD.MOV.U32 R28, RZ, RZ, R17 ;  /* 0x000000ffff1c7224 */ /* 0x000fe200078e0011 */
[----:B---3--:R-:W-:-:S15]  /*b9a40*/  HMMA.16816.F32.BF16 R4, R20, R16, R4 ;  /* 0x000000101404723c */ /* 0x008fde0000041804 */
        /* <DEDUP_REMOVED lines=49> */
[----:B------:R-:W-:Y:S01]  /*b9d60*/  MOV R15, R4 ;  /* 0x00000004000f7202 */ /* 0x000fe20000000f00 */
[----:B------:R-:W-:-:S02]  /*b9d70*/  IMAD.MOV.U32 R2, RZ, RZ, R5 ;  /* 0x000000ffff027224 */ /* 0x000fc400078e0005 */
[----:B----4-:R-:W-:-:S14]  /*b9d80*/  HMMA.16816.F32.BF16 R4, R20, R24, R8 ;  /* 0x000000181404723c */ /* 0x010fdc0000041808 */
[----:B------:R-:W-:Y:S04]  /*b9d90*/  STL.64 [R1+0x4b0], R16 ;  /* 0x0004b01001007387 */ /* 0x000fe80000100a00 */
[----:B------:R-:W-:Y:S04]  /*b9da0*/  STL.64 [R1+0x4b8], R18 ;  /* 0x0004b81201007387 */ /* 0x000fe80000100a00 */
[----:B------:R-:W-:Y:S04]  /*b9db0*/  STL [R1+0x48a8], R2 ;  /* 0x0048a80201007387 */ /* 0x000fe80000100800 */
[----:B------:R-:W-:Y:S04]  /*b9dc0*/  STL [R1+0x48a4], R15 ;  /* 0x0048a40f01007387 */ /* 0x000fe80000100800 */
[----:B------:R-:W-:Y:S04]  /*b9dd0*/  STL.64 [R1+0x4978], R12 ;  /* 0x0049780c01007387 */ /* 0x000fe80000100a00 */
        /* <DEDUP_REMOVED lines=16> */
[----:B------:R-:W4:Y:S04]  /*b9ee0*/  LDL.LU.64 R16, [R1+0x60] ;  /* 0x0000600001107983 */ /* 0x000f280000300a00 */
[----:B---3--:R-:W-:Y:S04]  /*b9ef0*/  STL.64 [R1+0x4920], R10 ;  /* 0x0049200a01007387 */ /* 0x008fe80000100a00 */
[----:B--2---:R0:W-:Y:S04]  /*b9f00*/  STL.64 [R1+0x4918], R8 ;  /* 0x0049180801007387 */ /* 0x0041e80000100a00 */
[----:B0-----:R-:W2:Y:S04]  /*b9f10*/  LDL.LU.64 R8, [R1+0x10] ;  /* 0x0000100001087983 */ /* 0x001ea80000300a00 */
[----:B--2---:R0:W-:Y:S04]  /*b9f20*/  STL.64 [R1+0x4930], R8 ;  /* 0x0049300801007387 */ /* 0x0041e80000100a00 */
[----:B0-----:R-:W2:Y:S04]  /*b9f30*/  LDL.LU.64 R8, [R1+0x20] ;  /* 0x0000200001087983 */ /* 0x001ea80000300a00 */
[----:B--2---:R0:W-:Y:S04]  /*b9f40*/  STL.64 [R1+0x4938], R8 ;  /* 0x0049380801007387 */ /* 0x0041e80000100a00 */
[----:B0-----:R-:W2:Y:S04]  /*b9f50*/  LDL.LU R8, [R1+0x460] ;  /* 0x0004600001087983 */ /* 0x001ea80000300800 */
[----:B------:R-:W2:Y:S04]  /*b9f60*/  LDL.LU R9, [R1+0x464] ;  /* 0x0004640001097983 */ /* 0x000ea80000300800 */
[----:B------:R-:W3:Y:S04]  /*b9f70*/  LDL.LU R10, [R1+0x468] ;  /* 0x00046800010a7983 */ /* 0x000ee80000300800 */
[----:B------:R-:W3:Y:S04]  /*b9f80*/  LDL.LU R11, [R1+0x46c] ;  /* 0x00046c00010b7983 */ /* 0x000ee80000300800 */
[----:B---3--:R-:W-:Y:S04]  /*b9f90*/  STL.64 [R1+0x4948], R10 ;  /* 0x0049480a01007387 */ /* 0x008fe80000100a00 */
[----:B--2---:R0:W-:Y:S04]  /*b9fa0*/  STL.64 [R1+0x4940], R8 ;  /* 0x0049400801007387 */ /* 0x0041e80000100a00 */
[----:B0-----:R-:W2:Y:S01]  /*b9fb0*/  LDL.LU.64 R8, [R1+0x40] ;  /* 0x0000400001087983 */ /* 0x001ea20000300a00 */
[----:B------:R-:W-:-:S02]  /*b9fc0*/  IMAD.MOV.U32 R3, RZ, RZ, R24 ;  /* 0x000000ffff037224 */ /* 0x000fc400078e0018 */
[----:B------:R-:W-:Y:S01]  /*b9fd0*/  IMAD.MOV.U32 R29, RZ, RZ, R25 ;  /* 0x000000ffff1d7224 */ /* 0x000fe200078e0019 */
[----:B--2---:R0:W-:Y:S04]  /*b9fe0*/  STL.64 [R1+0x4960], R8 ;  /* 0x0049600801007387 */ /* 0x0041e80000100a00 */
[----:B0-----:R-:W2:Y:S04]  /*b9ff0*/  LDL.LU.64 R8, [R1+0x50] ;  /* 0x0000500001087983 */ /* 0x001ea80000300a00 */
[----:B------:R-:W3:Y:S04]  /*ba000*/  LDL.LU.64 R24, [R1] ;  /* 0x0000000001187983 */ /* 0x000ee80000300a00 */
        /* <DEDUP_REMOVED lines=11> */
[----:B------:R-:W-:Y:S03]  /*ba0c0*/  HMMA.16816.F32.BF16 R12, R20, R16, R12 ;  /* 0x00000010140c723c */ /* 0x000fe6000004180c */
        /* <DEDUP_REMOVED lines=14> */
[----:B------:R-:W-:-:S03]  /*ba1b0*/  IMAD.MOV.U32 R0, RZ, RZ, R16 ;  /* 0x000000ffff007224 */ /* 0x000fc600078e0010 */
[----:B0-----:R-:W4:Y:S01]  /*ba1c0*/  LDL.LU.64 R12, [R1+0x4978] ;  /* 0x00497800010c7983 */ /* 0x001f220000300a00 */
[----:B-1----:R-:W-:-:S03]  /*ba1d0*/  IMAD.MOV.U32 R14, RZ, RZ, R17 ;  /* 0x000000ffff0e7224 */ /* 0x002fc600078e0011 */
[----:B------:R-:W4:Y:S04]  /*ba1e0*/  LDL.LU R16, [R1+0x3d0] ;  /* 0x0003d00001107983 */ /* 0x000f280000300800 */
[----:B------:R-:W4:Y:S04]  /*ba1f0*/  LDL.LU R17, [R1+0x3d4] ;  /* 0x0003d40001117983 */ /* 0x000f280000300800 */
[----:B------:R-:W4:Y:S04]  /*ba200*/  LDL.LU R18, [R1+0x3d8] ;  /* 0x0003d80001127983 */ /* 0x000f280000300800 */
[----:B------:R-:W4:Y:S04]  /*ba210*/  LDL.LU R19, [R1+0x3dc] ;  /* 0x0003dc0001137983 */ /* 0x000f280000300800 */
        /* <DEDUP_REMOVED lines=19> */
[----:B------:R-:W4:Y:S04]  /*ba350*/  LDL.LU.64 R10, [R1+0x4948] ;  /* 0x00494800010a7983 */ /* 0x000f280000300a00 */
[----:B------:R-:W4:Y:S02]  /*ba360*/  LDL.LU.64 R8, [R1+0x4940] ;  /* 0x0049400001087983 */ /* 0x000f240000300a00 */
[----:B----4-:R-:W-:-:S15]  /*ba370*/  HMMA.16816.F32.BF16 R8, R20, R12, R8 ;  /* 0x0000000c1408723c */ /* 0x010fde0000041808 */
[----:B------:R-:W-:-:S08]  /*ba380*/  NOP ;  /* 0x0000000000007918 */ /* 0x000fd00000000000 */
[----:B------:R0:W-:Y:S04]  /*ba390*/  STL.64 [R1+0x460], R8 ;  /* 0x0004600801007387 */ /* 0x0001e80000100a00 */
[----:B------:R-:W-:Y:S04]  /*ba3a0*/  STL.64 [R1+0x468], R10 ;  /* 0x0004680a01007387 */ /* 0x000fe80000100a00 */
[----:B0-----:R-:W3:Y:S04]  /*ba3b0*/  LDL.LU.64 R8, [R1+0x4938] ;  /* 0x0049380001087983 */ /* 0x001ee80000300a00 */
[----:B------:R0:W-:Y:S04]  /*ba3c0*/  STL.64 [R1+0x45e0], R12 ;  /* 0x0045e00c01007387 */ /* 0x0001e80000100a00 */
[----:B0-----:R-:W3:Y:S04]  /*ba3d0*/  LDL.LU R12, [R1+0x450] ;  /* 0x00045000010c7983 */ /* 0x001ee80000300800 */
[----:B------:R-:W3:Y:S04]  /*ba3e0*/  LDL.LU R13, [R1+0x454] ;  /* 0x00045400010d7983 */ /* 0x000ee80000300800 */
[----:B------:R-:W3:Y:S04]  /*ba3f0*/  LDL.LU R14, [R1+0x458] ;  /* 0x00045800010e7983 */ /* 0x000ee80000300800 */
[----:B------:R-:W3:Y:S02]  /*ba400*/  LDL.LU R15, [R1+0x45c] ;  /* 0x00045c00010f7983 */ /* 0x000ee40000300800 */
[----:B---3--:R-:W-:-:S15]  /*ba410*/  HMMA.16816.F32.BF16 R12, R20, R8, R12 ;  /* 0x00000008140c723c */ /* 0x008fde000004180c */
[----:B------:R-:W-:-:S08]  /*ba420*/  NOP ;  /* 0x0000000000007918 */ /* 0x000fd00000000000 */
[----:B------:R0:W-:Y:S04]  /*ba430*/  STL.64 [R1+0x450], R12 ;  /* 0x0004500c01007387 */ /* 0x0001e80000100a00 */
[----:B------:R-:W-:Y:S01]  /*ba440*/  STL.64 [R1+0x458], R14 ;  /* 0x0004580e01007387 */ /* 0x000fe20000100a00 */
[----:B0-----:R-:W-:Y:S02]  /*ba450*/  IMAD.MOV.U32 R13, RZ, RZ, R8 ;  /* 0x000000ffff0d7224 */ /* 0x001fe400078e0008 */
[----:B------:R-:W-:Y:S02]  /*ba460*/  IMAD.MOV.U32 R12, RZ, RZ, R9 ;  /* 0x000000ffff0c7224 */ /* 0x000fe400078e0009 */
[----:B------:R-:W2:Y:S02]  /*ba470*/  LDL.LU.64 R8, [R1+0x4930] ;  /* 0x0049300001087983 */ /* 0x000ea40000300a00 */
[----:B--2---:R-:W-:Y:S06]  /*ba480*/  HMMA.16816.F32.BF16 R24, R20, R8, R24 ;  /* 0x000000081418723c */ /* 0x004fec0000041818 */
[----:B------:R-:W-:-:S02]  /*ba490*/  IMAD.MOV.U32 R0, RZ, RZ, R8 ;  /* 0x000000ffff007224 */ /* 0x000fc400078e0008 */
[----:B------:R-:W-:-:S15]  /*ba4a0*/  IMAD.MOV.U32 R29, RZ, RZ, R9 ;  /* 0x000000ffff1d7224 */ /* 0x000fde00078e0009 */
[----:B------:R0:W-:Y:S04]  /*ba4b0*/  STL.64 [R1+0x440], R24 ;  /* 0x0004401801007387 */ /* 0x0001e80000100a00 */
[----:B------:R-:W-:Y:S04]  /*ba4c0*/  STL.64 [R1+0x448], R26 ;  /* 0x0004481a01007387 */ /* 0x000fe80000100a00 */
        /* <DEDUP_REMOVED lines=11> */
[----:B------:R-:W2:Y:S02]  /*ba580*/  LDL.LU.64 R24, [R1+0x48f8] ;  /* 0x0048f80001187983 */ /* 0x000ea40000300a00 */
[----:B--2---:R-:W-:-:S15]  /*ba590*/  HMMA.16816.F32.BF16 R8, R20, R24, R8 ;  /* 0x000000181408723c */ /* 0x004fde0000041808 */
[----:B------:R-:W-:-:S08]  /*ba5a0*/  NOP ;  /* 0x0000000000007918 */ /* 0x000fd00000000000 */
[----:B------:R-:W-:Y:S04]  /*ba5b0*/  STL.64 [R1+0x420], R8 ;  /* 0x0004200801007387 */ /* 0x000fe80000100a00 */
[----:B------:R0:W-:Y:S04]  /*ba5c0*/  STL.64 [R1+0x428], R10 ;  /* 0x0004280a01007387 */ /* 0x0001e80000100a00 */
[----:B0-----:R-:W2:Y:S04]  /*ba5d0*/  LDL.LU.64 R10, [R1+0x48f0] ;  /* 0x0048f000010a7983 */ /* 0x001ea80000300a00 */
[----:B------:R-:W4:Y:S04]  /*ba5e0*/  LDL.LU.64 R8, [R1+0x48e8] ;  /* 0x0048e80001087983 */ /* 0x000f280000300a00 */
[----:B---3--:R-:W-:Y:S04]  /*ba5f0*/  STL.64 [R1+0x4590], R26 ;  /* 0x0045901a01007387 */ /* 0x008fe80000100a00 */
[----:B------:R0:W-:Y:S04]  /*ba600*/  STL.64 [R1+0x4588], R24 ;  /* 0x0045881801007387 */ /* 0x0001e80000100a00 */
[----:B0-----:R-:W3:Y:S04]  /*ba610*/  LDL.LU R24, [R1+0x1b0] ;  /* 0x0001b00001187983 */ /* 0x001ee80000300800 */
        /* <DEDUP_REMOVED lines=12> */
[----:B------:R-:W2:Y:S01]  /*ba6e0*/  LDL.LU R11, [R1+0x3bc] ;  /* 0x0003bc00010b7983 */ /* 0x000ea20000300800 */
[----:B---3--:R-:W-:Y:S03]  /*ba6f0*/  HMMA.16816.F32.BF16 R20, R20, R4, R16 ;  /* 0x000000041414723c */ /* 0x008fe60000041810 */
[----:B------:R-:W3:Y:S04]  /*ba700*/  LDL.LU.64 R18, [R1+0x48d0] ;  /* 0x0048d00001127983 */ /* 0x000ee80000300a00 */
[----:B------:R-:W2:-:S15]  /*ba710*/  LDL.LU.64 R16, [R1+0x48c8] ;  /* 0x0048c80001107983 */ /* 0x000e9e0000300a00 */
[----:B------:R-:W-:-:S01]  /*ba720*/  NOP ;  /* 0x0000000000007918 */ /* 0x000fc20000000000 */
[----:B------:R3:W-:Y:S04]  /*ba730*/  STL.64 [R1+0x3d0], R20 ;  /* 0x0003d01401007387 */ /* 0x0007e80000100a00 */
[----:B------:R-:W-:Y:S01]  /*ba740*/  STL.64 [R1+0x3d8], R22 ;  /* 0x0003d81601007387 */ /* 0x000fe20000100a00 */
[----:B---3--:R-:W-:Y:S02]  /*ba750*/  IMAD.MOV.U32 R20, RZ, RZ, R18 ;  /* 0x000000ffff147224 */ /* 0x008fe400078e0012 */
[----:B------:R-:W-:Y:S01]  /*ba760*/  IMAD.MOV.U32 R21, RZ, RZ, R19 ;  /* 0x000000ffff157224 */ /* 0x000fe200078e0013 */
[----:B------:R-:W2:Y:S04]  /*ba770*/  LDL.LU R18, [R1+0x48c4] ;  /* 0x0048c40001127983 */ /* 0x000ea80000300800 */
[----:B------:R-:W2:Y:S04]  /*ba780*/  LDL.LU R19, [R1+0x48c0] ;  /* 0x0048c00001137983 */ /* 0x000ea80000300800 */
[----:B----4-:R-:W-:Y:S04]  /*ba790*/  STL.64 [R1+0x45a0], R6 ;  /* 0x0045a00601007387 */ /* 0x010fe80000100a00 */
[----:B------:R0:W-:Y:S04]  /*ba7a0*/  STL.64 [R1+0x4598], R4 ;  /* 0x0045980401007387 */ /* 0x0001e80000100a00 */
[----:B0-----:R-:W2:Y:S04]  /*ba7b0*/  LDL.LU R4, [R1+0x3c0] ;  /* 0x0003c00001047983 */ /* 0x001ea80000300800 */
[----:B------:R-:W2:Y:S04]  /*ba7c0*/  LDL.LU R5, [R1+0x3c4] ;  /* 0x0003c40001057983 */ /* 0x000ea80000300800 */
[----:B------:R-:W2:Y:S04]  /*ba7d0*/  LDL.LU R6, [R1+0x3c8] ;  /* 0x0003c80001067983 */ /* 0x000ea80000300800 */
[----:B------:R-:W2:Y:S02]  /*ba7e0*/  LDL.LU R7, [R1+0x3cc] ;  /* 0x0003cc0001077983 */ /* 0x000ea40000300800 */
[C---:B--2---:R-:W-:Y:S06]  /*ba7f0*/  HMMA.16816.F32.BF16 R20, R16.reuse, R20, R4 ;  /* 0x000000141014723c */ /* 0x044fec0000041804 */
[----:B------:R-:W-:Y:S07]  /*ba800*/  HMMA.16816.F32.BF16 R4, R16, R24, R8 ;  /* 0x000000181004723c */ /* 0x000fee0000041808 */
[----:B------:R-:W-:-:S02]  /*ba810*/  IMAD.MOV.U32 R24, RZ, RZ, R15 ;  /* 0x000000ffff187224 */ /* 0x000fc400078e000f */
[----:B------:R-:W-:-:S08]  /*ba820*/  IMAD.MOV.U32 R25, RZ, RZ, R14 ;  /* 0x000000ffff197224 */ /* 0x000fd000078e000e */
[----:B------:R-:W-:Y:S04]  /*ba830*/  STL.64 [R1+0x3c0], R20 ;  /* 0x0003c01401007387 */ /* 0x000fe80000100a00 */
[----:B------:R-:W-:Y:S04]  /*ba840*/  STL.64 [R1+0x3c8], R22 ;  /* 0x0003c81601007387 */ /* 0x000fe80000100a00 */
[----:B------:R-:W2:Y:S04]  /*ba850*/  LDL.LU R15, [R1+0x48bc] ;  /* 0x0048bc00010f7983 */ /* 0x000ea80000300800 */
[----:B------:R0:W-:Y:S04]  /*ba860*/  STL.64 [R1+0x3b0], R4 ;  /* 0x0003b00401007387 */ /* 0x0001e80000100a00 */
[----:B------:R1:W-:Y:S04]  /*ba870*/  STL.64 [R1+0x3b8], R6 ;  /* 0x0003b80601007387 */ /* 0x0003e80000100a00 */
[----:B------:R-:W3:Y:S04]  /*ba880*/  LDL.LU R14, [R1+0x48b8] ;  /* 0x0048b800010e7983 */ /* 0x000ee80000300800 */
[----:B------:R4:W-:Y:S04]  /*ba890*/  STL.64 [R1+0x45a8], R24 ;  /* 0x0045a81801007387 */ /* 0x0009e80000100a00 */
[----:B0-----:R-:W2:Y:S04]  /*ba8a0*/  LDL.LU R4, [R1+0x9c0] ;  /* 0x0009c00001047983 */ /* 0x001ea80000300800 */
[----:B------:R-:W2:Y:S04]  /*ba8b0*/  LDL.LU R5, [R1+0x9c4] ;  /* 0x0009c40001057983 */ /* 0x000ea80000300800 */
[----:B-1----:R-:W3:Y:S04]  /*ba8c0*/  LDL.LU R6, [R1+0x9c8] ;  /* 0x0009c80001067983 */ /* 0x002ee80000300800 */
        /* <DEDUP_REMOVED lines=16> */
[----:B------:R0:W-:Y:S04]  /*ba9d0*/  STL.64 [R1+0x45d8], R24 ;  /* 0x0045d81801007387 */ /* 0x0001e80000100a00 */
[----:B0-----:R-:W2:Y:S04]  /*ba9e0*/  LDL.LU R24, [R1+0x230] ;  /* 0x0002300001187983 */ /* 0x001ea80000300800 */
[----:B------:R-:W2:Y:S04]  /*ba9f0*/  LDL.LU R25, [R1+0x234] ;  /* 0x0002340001197983 */ /* 0x000ea80000300800 */
[----:B------:R-:W4:Y:S04]  /*baa00*/  LDL.LU R26, [R1+0x238] ;  /* 0x00023800011a7983 */ /* 0x000f280000300800 */
[----:B------:R-:W4:Y:S01]  /*baa10*/  LDL.LU R27, [R1+0x23c] ;  /* 0x00023c00011b7983 */ /* 0x000f220000300800 */
[----:B------:R-:W-:-:S02]  /*baa20*/  IMAD.MOV.U32 R12, RZ, RZ, R3 ;  /* 0x000000ffff0c7224 */ /* 0x000fc400078e0003 */
[----:B------:R-:W-:Y:S01]  /*baa30*/  IMAD.MOV.U32 R13, RZ, RZ, R2 ;  /* 0x000000ffff0d7224 */ /* 0x000fe200078e0002 */
[----:B----4-:R-:W-:Y:S04]  /*baa40*/  STL.64 [R1+0x45f0], R26 ;  /* 0x0045f01a01007387 */ /* 0x010fe80000100a00 */
[----:B--2---:R0:W-:Y:S04]  /*baa50*/  STL.64 [R1+0x45e8], R24 ;  /* 0x0045e81801007387 */ /* 0x0041e80000100a00 */
        /* <DEDUP_REMOVED lines=105> */
[----:B---3--:R-:W-:Y:S01]  /*bb0f0*/  IMAD.MOV.U32 R12, RZ, RZ, R0 ;  /* 0x000000ffff0c7224 */ /* 0x008fe200078e0000 */
[----:B------:R-:W-:-:S02]  /*bb100*/  MOV R13, R29 ;  /* 0x0000001d000d7202 */ /* 0x000fc40000000f00 */
        /* <DEDUP_REMOVED lines=94> */
[----:B------:R-:W4:Y:S01]  /*bb6f0*/  LDL.LU R27, [R1+0x34c] ;  /* 0x00034c00011b7983 */ /* 0x000f220000300800 */
[----:B------:R-:W-:-:S03]  /*bb700*/  IMAD.MOV.U32 R20, RZ, RZ, R3 ;  /* 0x000000ffff147224 */ /* 0x000fc600078e0003 */
[----:B----4-:R-:W-:Y:S04]  /*bb710*/  STL.64 [R1+0x4788], R26 ;  /* 0x0047881a01007387 */ /* 0x010fe80000100a00 */
[----:B--2---:R0:W-:Y:S04]  /*bb720*/  STL.64 [R1+0x4780], R24 ;  /* 0x0047801801007387 */ /* 0x0041e80000100a00 */
[----:B0-----:R-:W2:Y:S04]  /*bb730*/  LDL.LU R24, [R1+0x350] ;  /* 0x0003500001187983 */ /* 0x001ea80000300800 */
[----:B------:R-:W2:Y:S04]  /*bb740*/  LDL.LU R25, [R1+0x354] ;  /* 0x0003540001197983 */ /* 0x000ea80000300800 */
[----:B------:R-:W4:Y:S04]  /*bb750*/  LDL.LU R26, [R1+0x358] ;  /* 0x00035800011a7983 */ /* 0x000f280000300800 */
[----:B------:R-:W4:Y:S01]  /*bb760*/  LDL.LU R27, [R1+0x35c] ;  /* 0x00035c00011b7983 */ /* 0x000f220000300800 */
[----:B------:R-:W-:-:S03]  /*bb770*/  IMAD.MOV.U32 R21, RZ, RZ, R28 ;  /* 0x000000ffff157224 */ /* 0x000fc600078e001c */
        /* <DEDUP_REMOVED lines=27> */
[----:B------:R-:W-:-:S02]  /*bb930*/  IMAD.MOV.U32 R20, RZ, RZ, R15 ;  /* 0x000000ffff147224 */ /* 0x000fc400078e000f */
[----:B------:R-:W0:Y:S01]  /*bb940*/  S2R R15, SR_TID.X ;  /* 0x00000000000f7919 */ /* 0x000e220000002100 */
[----:B----4-:R-:W-:Y:S04]  /*bb950*/  STL.64 [R1+0x47f8], R26 ;  /* 0x0047f81a01007387 */ /* 0x010fe80000100a00 */
[----:B--2---:R1:W-:Y:S04]  /*bb960*/  STL.64 [R1+0x47f0], R24 ;  /* 0x0047f01801007387 */ /* 0x0043e80000100a00 */
[----:B-1----:R-:W2:Y:S04]  /*bb970*/  LDL.LU R24, [R1+0x3a0] ;  /* 0x0003a00001187983 */ /* 0x002ea80000300800 */
[----:B------:R-:W2:Y:S04]  /*bb980*/  LDL.LU R25, [R1+0x3a4] ;  /* 0x0003a40001197983 */ /* 0x000ea80000300800 */
[----:B------:R-:W2:Y:S04]  /*bb990*/  LDL.LU R26, [R1+0x3a8] ;  /* 0x0003a800011a7983 */ /* 0x000ea80000300800 */
[----:B------:R-:W2:Y:S01]  /*bb9a0*/  LDL.LU R27, [R1+0x3ac] ;  /* 0x0003ac00011b7983 */ /* 0x000ea20000300800 */
[----:B------:R-:W-:Y:S01]  /*bb9b0*/  IMAD.MOV.U32 R21, RZ, RZ, R14 ;  /* 0x000000ffff157224 */ /* 0x000fe200078e000e */
[----:B0-----:R-:W-:-:S02]  /*bb9c0*/  LOP3.LUT R14, R15, 0x7, RZ, 0xc0, !PT ;  /* 0x000000070f0e7812 */ /* 0x001fc400078ec0ff */
[----:B------:R-:W4:Y:S04]  /*bb9d0*/  LDL.LU R4, [R1+0x220] ;  /* 0x0002200001047983 */ /* 0x000f280000300800 */
[----:B------:R-:W4:Y:S01]  /*bb9e0*/  LDL.LU R5, [R1+0x224] ;  /* 0x0002240001057983 */ /* 0x000f220000300800 */
[----:B------:R-:W-:Y:S02]  /*bb9f0*/  IMAD R11, R14, 0x90, RZ ;  /* 0x000000900e0b7824 */ /* 0x000fe400078e02ff */
[C---:B------:R-:W-:Y:S02]  /*bba00*/  IMAD.SHL.U32 R14, R15.reuse, 0x40, RZ ;  /* 0x000000400f0e7824 */ /* 0x040fe400078e00ff */
[----:B------:R-:W-:Y:S01]  /*bba10*/  IMAD.SHL.U32 R15, R15, 0x2, RZ ;  /* 0x000000020f0f7824 */ /* 0x000fe200078e00ff */
[----:B------:R-:W4:Y:S04]  /*bba20*/  LDL.LU R6, [R1+0x228] ;  /* 0x0002280001067983 */ /* 0x000f280000300800 */
[----:B------:R-:W4:Y:S04]  /*bba30*/  LDL.LU R7, [R1+0x22c] ;  /* 0x00022c0001077983 */ /* 0x000f280000300800 */
[----:B------:R-:W3:Y:S04]  /*bba40*/  LDL.LU R8, [R1+0x1e0] ;  /* 0x0001e00001087983 */ /* 0x000ee80000300800 */
[----:B------:R-:W3:Y:S04]  /*bba50*/  LDL.LU R9, [R1+0x1e4] ;  /* 0x0001e40001097983 */ /* 0x000ee80000300800 */
[----:B------:R-:W3:Y:S01]  /*bba60*/  LDL.LU R10, [R1+0x1e8] ;  /* 0x0001e800010a7983 */ /* 0x000ee20000300800 */
[----:B------:R-:W-:-:S03]  /*bba70*/  LOP3.LUT R15, R11, 0x10, R15, 0x78, !PT ;  /* 0x000000100b0f7812 */ /* 0x000fc600078e780f */
[----:B------:R-:W3:Y:S01]  /*bba80*/  LDL.LU R11, [R1+0x1ec] ;  /* 0x0001ec00010b7983 */ /* 0x000ee20000300800 */
[----:B--2---:R-:W-:Y:S03]  /*bba90*/  HMMA.16816.F32.BF16 R20, R16, R20, R24 ;  /* 0x000000141014723c */ /* 0x004fe60000041818 */
[----:B------:R-:W2:Y:S04]  /*bbaa0*/  LDL.LU.64 R26, [R1+0x47f8] ;  /* 0x0047f800011a7983 */ /* 0x000ea80000300a00 */
[----:B------:R-:W2:-:S15]  /*bbab0*/  LDL.LU.64 R24, [R1+0x47f0] ;  /* 0x0047f00001187983 */ /* 0x000e9e0000300a00 */
[----:B------:R-:W-:-:S01]  /*bbac0*/  NOP ;  /* 0x0000000000007918 */ /* 0x000fc20000000000 */
[----:B------:R0:W-:Y:S04]  /*bbad0*/  STL.64 [R1+0x3a0], R20 ;  /* 0x0003a01401007387 */ /* 0x0001e80000100a00 */
[----:B------:R2:W-:Y:S04]  /*bbae0*/  STL.64 [R1+0x3a8], R22 ;  /* 0x0003a81601007387 */ /* 0x0005e80000100a00 */
[----:B0-----:R-:W2:Y:S01]  /*bbaf0*/  LDL.LU.64 R20, [R1+0x47e8] ;  /* 0x0047e80001147983 */ /* 0x001ea20000300a00 */
[----:B------:R-:W-:Y:S01]  /*bbb00*/  LOP3.LUT R15, R15, 0x400, R14, 0xf8, !PT ;  /* 0x000004000f0f7812 */ /* 0x000fe200078ef80e */
[----:B--2---:R-:W-:Y:S02]  /*bbb10*/  HMMA.16816.F32.BF16 R20, R16, R20, R24 ;  /* 0x000000141014723c */ /* 0x004fe40000041818 */
[----:B------:R-:W2:Y:S04]  /*bbb20*/  LDL.LU.64 R26, [R1+0x47e0] ;  /* 0x0047e000011a7983 */ /* 0x000ea80000300a00 */
[----:B------:R-:W2:-:S15]  /*bbb30*/  LDL.LU.64 R24, [R1+0x47d8] ;  /* 0x0047d80001187983 */ /* 0x000e9e0000300a00 */
[----:B------:R-:W-:-:S02]  /*bbb40*/  NOP ;  /* 0x0000000000007918 */ /* 0x000fc40000000000 */
[----:B------:R-:W-:Y:S04]  /*bbb50*/  STL.64 [R1+0x390], R20 ;  /* 0x0003901401007387 */ /* 0x000fe80000100a00 */
[----:B------:R-:W-:Y:S04]  /*bbb60*/  STL.64 [R1+0x398], R22 ;  /* 0x0003981601007387 */ /* 0x000fe80000100a00 */
[----:B------:R2:W-:Y:S02]  /*bbb70*/  LDSM.16.MT88.4 R20, [R15+UR4+0x23800] ;  /* 0x023800040f14783b */ /* 0x0005e40008004200 */
        /* <DEDUP_REMOVED lines=151> */
[----:B------:R-:W-:Y:S01]  /*bc4f0*/  STL.64 [R1+0x238], R14 ;  /* 0x0002380e01007387 */ /* 0x000fe20000100a00 */
[----:B----4-:R-:W-:Y:S03]  /*bc500*/  HMMA.16816.F32.BF16 R24, R16, R24, R4 ;  /* 0x000000181018723c */ /* 0x010fe60000041804 */
        /* <DEDUP_REMOVED lines=26> */
[----:B------:R-:W4:Y:S04]  /*bc6b0*/  LDL.LU.64 R8, [R1+0x4578] ;  /* 0x0045780001087983 */ /* 0x000f280000300a00 */
[----:B--2---:R0:W-:Y:S04]  /*bc6c0*/  STL.64 [R1+0x44d8], R26 ;  /* 0x0044d81a01007387 */ /* 0x0041e80000100a00 */
[----:B------:R-:W2:Y:S01]  /*bc6d0*/  LDL.LU R24, [R1+0x1d0] ;  /* 0x0001d00001187983 */ /* 0x000ea20000300800 */
[----:B------:R-:W1:Y:S02]  /*bc6e0*/  S2R R15, SR_TID.X ;  /* 0x00000000000f7919 */ /* 0x000e640000002100 */
[----:B-1----:R-:W-:-:S05]  /*bc6f0*/  LOP3.LUT R14, R15, 0x7, RZ, 0xc0, !PT ;  /* 0x000000070f0e7812 */ /* 0x002fca00078ec0ff */
[----:B------:R-:W-:Y:S02]  /*bc700*/  IMAD R13, R14, 0x90, RZ ;  /* 0x000000900e0d7824 */ /* 0x000fe400078e02ff */
[C---:B------:R-:W-:Y:S02]  /*bc710*/  IMAD.SHL.U32 R14, R15.reuse, 0x40, RZ ;  /* 0x000000400f0e7824 */ /* 0x040fe400078e00ff */
[----:B------:R-:W-:-:S05]  /*bc720*/  IMAD.SHL.U32 R15, R15, 0x2, RZ ;  /* 0x000000020f0f7824 */ /* 0x000fca00078e00ff */
[----:B------:R-:W-:-:S04]  /*bc730*/  LOP3.LUT R15, R13, 0x10, R15, 0x78, !PT ;  /* 0x000000100d0f7812 */ /* 0x000fc800078e780f */
[----:B------:R-:W-:-:S04]  /*bc740*/  LOP3.LUT R15, R15, 0x400, R14, 0xf8, !PT ;  /* 0x000004000f0f7812 */ /* 0x000fc800078ef80e */
[----:B------:R-:W-:-:S06]  /*bc750*/  LOP3.LUT R15, R15, 0x20, RZ, 0x3c, !PT ;  /* 0x000000200f0f7812 */ /* 0x000fcc00078e3cff */
[----:B------:R-:W1:Y:S01]  /*bc760*/  LDSM.16.MT88.4 R12, [R15+UR4+0x23800] ;  /* 0x023800040f0c783b */ /* 0x000e620008004200 */
[----:B---3--:R-:W-:Y:S02]  /*bc770*/  IMAD.MOV.U32 R25, RZ, RZ, R10 ;  /* 0x000000ffff197224 */ /* 0x008fe400078e000a */
[----:B0-----:R-:W-:Y:S01]  /*bc780*/  IMAD.MOV.U32 R26, RZ, RZ, R11 ;  /* 0x000000ffff1a7224 */ /* 0x001fe200078e000b */
[----:B------:R-:W3:Y:S04]  /*bc790*/  LDL.LU R10, [R1+0x4574] ;  /* 0x00457400010a7983 */ /* 0x000ee80000300800 */
[----:B------:R-:W3:Y:S04]  /*bc7a0*/  LDL.LU R11, [R1+0x4570] ;  /* 0x00457000010b7983 */ /* 0x000ee80000300800 */
[----:B------:R-:W2:Y:S04]  /*bc7b0*/  LDL.LU R27, [R1+0x1dc] ;  /* 0x0001dc00011b7983 */ /* 0x000ea80000300800 */
[----:B-1----:R0:W-:Y:S04]  /*bc7c0*/  STL.64 [R1+0x4338], R14 ;  /* 0x0043380e01007387 */ /* 0x0021e80000100a00 */
[----:B------:R1:W-:Y:S01]  /*bc7d0*/  STL.64 [R1+0x4330], R12 ;  /* 0x0043300c01007387 */ /* 0x0003e20000100a00 */
[----:B0-----:R-:W-:-:S02]  /*bc7e0*/  IMAD.MOV.U32 R14, RZ, RZ, R2 ;  /* 0x000000ffff0e7224 */ /* 0x001fc400078e0002 */
[----:B-1----:R-:W-:Y:S02]  /*bc7f0*/  IMAD.MOV.U32 R12, RZ, RZ, R28 ;  /* 0x000000ffff0c7224 */ /* 0x002fe400078e001c */
[----:B------:R-:W-:Y:S02]  /*bc800*/  IMAD.MOV.U32 R13, RZ, RZ, R3 ;  /* 0x000000ffff0d7224 */ /* 0x000fe400078e0003 */
[----:B------:R-:W-:-:S07]  /*bc810*/  IMAD.MOV.U32 R15, RZ, RZ, R0 ;  /* 0x000000ffff0f7224 */ /* 0x000fce00078e0000 */
[----:B----4-:R-:W-:Y:S07]  /*bc820*/  HMMA.16816.F32.BF16 R12, R16, R8, R12 ;  /* 0x00000008100c723c */ /* 0x010fee000004180c */
[----:B------:R-:W-:Y:S01]  /*bc830*/  IMAD.MOV.U32 R9, RZ, RZ, R29 ;  /* 0x000000ffff097224 */ /* 0x000fe200078e001d */
[----:B---3--:R0:W-:-:S15]  /*bc840*/  STL.64 [R1+0x4358], R10 ;  /* 0x0043580a01007387 */ /* 0x0081de0000100a00 */
[----:B------:R-:W-:Y:S04]  /*bc850*/  STL.64 [R1+0x1e0], R12 ;  /* 0x0001e00c01007387 */ /* 0x000fe80000100a00 */
[----:B------:R2:W-:Y:S04]  /*bc860*/  STL.64 [R1+0x1e8], R14 ;  /* 0x0001e80e01007387 */ /* 0x0005e80000100a00 */
[----:B------:R1:W-:Y:S04]  /*bc870*/  STL.64 [R1+0x4518], R6 ;  /* 0x0045180601007387 */ /* 0x0003e80000100a00 */
[----:B------:R-:W3:Y:S04]  /*bc880*/  LDL.LU R8, [R1+0x920] ;  /* 0x0009200001087983 */ /* 0x000ee80000300800 */
[----:B------:R-:W4:Y:S04]  /*bc890*/  LDL.LU R29, [R1+0x456c] ;  /* 0x00456c00011d7983 */ /* 0x000f280000300800 */
[----:B0-----:R-:W3:Y:S04]  /*bc8a0*/  LDL.LU R10, [R1+0x928] ;  /* 0x00092800010a7983 */ /* 0x001ee80000300800 */
[----:B------:R-:W3:Y:S01]  /*bc8b0*/  LDL.LU R11, [R1+0x92c] ;  /* 0x00092c00010b7983 */ /* 0x000ee20000300800 */
[----:B--2---:R-:W-:Y:S03]  /*bc8c0*/  HMMA.16816.F32.BF16 R12, R16, R4, R24 ;  /* 0x00000004100c723c */ /* 0x004fe60000041818 */
[----:B------:R-:W2:Y:S04]  /*bc8d0*/  LDL.LU R24, [R1+0x940] ;  /* 0x0009400001187983 */ /* 0x000ea80000300800 */
[----:B------:R-:W2:Y:S04]  /*bc8e0*/  LDL.LU R25, [R1+0x944] ;  /* 0x0009440001197983 */ /* 0x000ea80000300800 */
[----:B------:R-:W3:Y:S01]  /*bc8f0*/  LDL.LU R26, [R1+0x948] ;  /* 0x00094800011a7983 */ /* 0x000ee20000300800 */
[----:B----4-:R-:W-:-:S03]  /*bc900*/  IMAD.MOV.U32 R27, RZ, RZ, R29 ;  /* 0x000000ffff1b7224 */ /* 0x010fc600078e001d */
[----:B------:R-:W4:Y:S04]  /*bc910*/  LDL.LU R29, [R1+0x4568] ;  /* 0x00456800011d7983 */ /* 0x000f280000300800 */
[----:B------:R-:W2:Y:S04]  /*bc920*/  LDL.LU R4, [R1+0x970] ;  /* 0x0009700001047983 */ /* 0x000ea80000300800 */
[----:B------:R-:W2:Y:S04]  /*bc930*/  LDL.LU R5, [R1+0x974] ;  /* 0x0009740001057983 */ /* 0x000ea80000300800 */
[----:B-1----:R-:W3:Y:S04]  /*bc940*/  LDL.LU R6, [R1+0x978] ;  /* 0x0009780001067983 */ /* 0x002ee80000300800 */
[----:B------:R-:W3:Y:S04]  /*bc950*/  LDL.LU R7, [R1+0x97c] ;  /* 0x00097c0001077983 */ /* 0x000ee80000300800 */
[----:B---3--:R0:W-:Y:S04]  /*bc960*/  STL.64 [R1+0x4528], R6 ;  /* 0x0045280601007387 */ /* 0x0081e80000100a00 */
[----:B--2---:R-:W-:Y:S04]  /*bc970*/  STL.64 [R1+0x4520], R4 ;  /* 0x0045200401007387 */ /* 0x004fe80000100a00 */
[----:B0-----:R-:W2:Y:S04]  /*bc980*/  LDL R6, [R1+0x1a8] ;  /* 0x0001a80001067983 */ /* 0x001ea80000100800 */
[----:B------:R-:W2:Y:S04]  /*bc990*/  LDL R7, [R1+0x1ac] ;  /* 0x0001ac0001077983 */ /* 0x000ea80000100800 */
[----:B--2---:R0:W-:Y:S04]  /*bc9a0*/  STL.64 [R1+0x4538], R6 ;  /* 0x0045380601007387 */ /* 0x0041e80000100a00 */
[----:B0-----:R-:W2:Y:S04]  /*bc9b0*/  LDL R6, [R1+0x1b8] ;  /* 0x0001b80001067983 */ /* 0x001ea80000100800 */
[----:B------:R-:W2:Y:S04]  /*bc9c0*/  LDL R7, [R1+0x1bc] ;  /* 0x0001bc0001077983 */ /* 0x000ea80000100800 */
[----:B------:R-:W3:Y:S04]  /*bc9d0*/  LDL.LU R16, [R1+0x9a0] ;  /* 0x0009a00001107983 */ /* 0x000ee80000300800 */
[----:B------:R-:W3:Y:S04]  /*bc9e0*/  LDL.LU R17, [R1+0x9a4] ;  /* 0x0009a40001117983 */ /* 0x000ee80000300800 */
[----:B------:R-:W3:Y:S04]  /*bc9f0*/  LDL.LU R18, [R1+0x9a8] ;  /* 0x0009a80001127983 */ /* 0x000ee80000300800 */
[----:B------:R-:W3:Y:S04]  /*bca00*/  LDL.LU R19, [R1+0x9ac] ;  /* 0x0009ac0001137983 */ /* 0x000ee80000300800 */
[----:B--2---:R-:W-:Y:S04]  /*bca10*/  STL.64 [R1+0x4550], R6 ;  /* 0x0045500601007387 */ /* 0x004fe80000100a00 */
[----:B------:R0:W-:Y:S04]  /*bca20*/  STL.64 [R1+0x44e8], R26 ;  /* 0x0044e81a01007387 */ /* 0x0001e80000100a00 */
[----:B------:R-:W-:Y:S04]  /*bca30*/  STL.64 [R1+0x44e0], R24 ;  /* 0x0044e01801007387 */ /* 0x000fe80000100a00 */
        /* <DEDUP_REMOVED lines=16> */
[----:B----4-:R0:W-:Y:S04]  /*bcb40*/  STL.64 [R1+0x4560], R26 ;  /* 0x0045601a01007387 */ /* 0x0101e80000100a00 */
[----:B--2---:R-:W-:Y:S04]  /*bcb50*/  STL.64 [R1+0x4558], R24 ;  /* 0x0045581801007387 */ /* 0x004fe80000100a00 */
[----:B0-----:R-:W3:Y:S04]  /*bcb60*/  LDL.64 R26, [R1+0x1c8] ;  /* 0x0001c800011a7983 */ /* 0x001ee80000100a00 */
[----:B------:R0:W-:Y:S04]  /*bcb70*/  STL.64 [R1+0x44d0], R10 ;  /* 0x0044d00a01007387 */ /* 0x0001e80000100a00 */
[----:B------:R1:W-:Y:S04]  /*bcb80*/  STL.64 [R1+0x44c8], R8 ;  /* 0x0044c80801007387 */ /* 0x0003e80000100a00 */
[----:B0-----:R-:W2:Y:S04]  /*bcb90*/  LDL.64 R10, [R1+0x168] ;  /* 0x00016800010a7983 */ /* 0x001ea80000100a00 */
[----:B--2---:R0:W-:Y:S04]  /*bcba0*/  STL.64 [R1+0x44f0], R10 ;  /* 0x0044f00a01007387 */ /* 0x0041e80000100a00 */
[----:B-1----:R-:W2:Y:S04]  /*bcbb0*/  LDL.LU R8, [R1+0x950] ;  /* 0x0009500001087983 */ /* 0x002ea80000300800 */
[----:B------:R-:W2:Y:S04]  /*bcbc0*/  LDL.LU R9, [R1+0x954] ;  /* 0x0009540001097983 */ /* 0x000ea80000300800 */
[----:B0-----:R-:W4:Y:S04]  /*bcbd0*/  LDL.LU R10, [R1+0x958] ;  /* 0x00095800010a7983 */ /* 0x001f280000300800 */
[----:B------:R-:W4:Y:S01]  /*bcbe0*/  LDL.LU R11, [R1+0x95c] ;  /* 0x00095c00010b7983 */ /* 0x000f220000300800 */
[----:B---3--:R-:W-:Y:S01]  /*bcbf0*/  HMMA.16816.F32.BF16 R4, R20, R26, R16 ;  /* 0x0000001a1404723c */ /* 0x008fe20000041810 */
[----:B------:R-:W-:-:S02]  /*bcc00*/  IMAD.MOV.U32 R2, RZ, RZ, R15 ;  /* 0x000000ffff027224 */ /* 0x000fc400078e000f */
[----:B------:R-:W-:Y:S02]  /*bcc10*/  IMAD.MOV.U32 R28, RZ, RZ, R14 ;  /* 0x000000ffff1c7224 */ /* 0x000fe400078e000e */
[----:B------:R-:W-:Y:S02]  /*bcc20*/  IMAD.MOV.U32 R3, RZ, RZ, R13 ;  /* 0x000000ffff037224 */ /* 0x000fe400078e000d */
[----:B------:R-:W-:Y:S02]  /*bcc30*/  IMAD.MOV.U32 R0, RZ, RZ, R12 ;  /* 0x000000ffff007224 */ /* 0x000fe400078e000c */
[----:B------:R-:W-:Y:S02]  /*bcc40*/  IMAD.MOV.U32 R17, RZ, RZ, R26 ;  /* 0x000000ffff117224 */ /* 0x000fe400078e001a */
[----:B------:R-:W-:Y:S01]  /*bcc50*/  IMAD.MOV.U32 R16, RZ, RZ, R27 ;  /* 0x000000ffff107224 */ /* 0x000fe200078e001b */
[----:B----4-:R-:W-:Y:S04]  /*bcc60*/  STL.64 [R1+0x4508], R10 ;  /* 0x0045080a01007387 */ /* 0x010fe80000100a00 */
[----:B--2---:R0:W-:Y:S04]  /*bcc70*/  STL.64 [R1+0x4500], R8 ;  /* 0x0045000801007387 */ /* 0x0041e80000100a00 */
[----:B0-----:R-:W2:Y:S04]  /*bcc80*/  LDL.LU R8, [R1+0x960] ;  /* 0x0009600001087983 */ /* 0x001ea80000300800 */
[----:B------:R-:W2:Y:S04]  /*bcc90*/  LDL.LU R9, [R1+0x964] ;  /* 0x0009640001097983 */ /* 0x000ea80000300800 */
[----:B------:R-:W2:Y:S04]  /*bcca0*/  LDL.LU R10, [R1+0x968] ;  /* 0x00096800010a7983 */ /* 0x000ea80000300800 */
[----:B------:R-:W3:Y:S04]  /*bccb0*/  LDL.64 R14, [R1+0x148] ;  /* 0x00014800010e7983 */ /* 0x000ee80000100a00 */
[----:B------:R-:W-:Y:S04]  /*bccc0*/  STL [R1+0x3d74], R2 ;  /* 0x003d740201007387 */ /* 0x000fe80000100800 */
[----:B------:R-:W-:Y:S04]  /*bccd0*/  STL [R1+0x3d70], R28 ;  /* 0x003d701c01007387 */ /* 0x000fe80000100800 */
[----:B------:R-:W-:Y:S04]  /*bcce0*/  STL [R1+0x3d6c], R3 ;  /* 0x003d6c0301007387 */ /* 0x000fe80000100800 */
[----:B------:R-:W-:Y:S04]  /*bccf0*/  STL [R1+0x3d68], R0 ;  /* 0x003d680001007387 */ /* 0x000fe80000100800 */
[----:B------:R-:W4:Y:S04]  /*bcd00*/  LDL.LU.64 R26, [R1+0x4560] ;  /* 0x00456000011a7983 */ /* 0x000f280000300a00 */
[----:B------:R-:W4:Y:S04]  /*bcd10*/  LDL.LU.64 R24, [R1+0x4558] ;  /* 0x0045580001187983 */ /* 0x000f280000300a00 */
[----:B------:R-:W-:Y:S04]  /*bcd20*/  STL.64 [R1+0x1190], R4 ;  /* 0x0011900401007387 */ /* 0x000fe80000100a00 */
[----:B------:R0:W-:Y:S04]  /*bcd30*/  STL.64 [R1+0x1198], R6 ;  /* 0x0011980601007387 */ /* 0x0001e80000100a00 */
[----:B0-----:R-:W4:Y:S01]  /*bcd40*/  LDL.LU.64 R6, [R1+0x4550] ;  /* 0x0045500001067983 */ /* 0x001f220000300a00 */
[----:B------:R-:W-:-:S02]  /*bcd50*/  IMAD.MOV.U32 R11, RZ, RZ, R29 ;  /* 0x000000ffff0b7224 */ /* 0x000fc400078e001d */
[----:B------:R-:W-:Y:S01]  /*bcd60*/  IMAD.MOV.U32 R29, RZ, RZ, R4 ;  /* 0x000000ffff1d7224 */ /* 0x000fe200078e0004 */
[----:B------:R-:W-:Y:S04]  /*bcd70*/  STL.64 [R1+0x4350], R16 ;  /* 0x0043501001007387 */ /* 0x000fe80000100a00 */
[----:B------:R-:W3:Y:S04]  /*bcd80*/  LDL.64 R18, [R1+0x158] ;  /* 0x0001580001127983 */ /* 0x000ee80000100a00 */
[----:B------:R-:W-:Y:S01]  /*bcd90*/  STL [R1+0x3acc], R29 ;  /* 0x003acc1d01007387 */ /* 0x000fe20000100800 */
[----:B----4-:R-:W-:Y:S03]  /*bcda0*/  HMMA.16816.F32.BF16 R4, R20, R6, R24 ;  /* 0x000000061404723c */ /* 0x010fe60000041818 */
[----:B------:R-:W4:Y:S04]  /*bcdb0*/  LDL.LU.64 R26, [R1+0x4548] ;  /* 0x00454800011a7983 */ /* 0x000f280000300a00 */
[----:B------:R-:W4:-:S15]  /*bcdc0*/  LDL.LU.64 R24, [R1+0x4540] ;  /* 0x0045400001187983 */ /* 0x000f1e0000300a00 */
[----:B------:R-:W-:-:S01]  /*bcdd0*/  NOP ;  /* 0x0000000000007918 */ /* 0x000fc20000000000 */
[----:B------:R-:W-:Y:S04]  /*bcde0*/  STL.64 [R1+0x1170], R4 ;  /* 0x0011700401007387 */ /* 0x000fe80000100a00 */
[----:B------:R0:W-:Y:S04]  /*bcdf0*/  STL.64 [R1+0x1178], R6 ;  /* 0x0011780601007387 */ /* 0x0001e80000100a00 */
[----:B0-----:R-:W4:Y:S02]  /*bce00*/  LDL.LU.64 R6, [R1+0x4538] ;  /* 0x0045380001067983 */ /* 0x001f240000300a00 */
        /* <DEDUP_REMOVED lines=9> */
[----:B------:R0:W-:Y:S04]  /*bcea0*/  STL.64 [R1+0x10f0], R4 ;  /* 0x0010f00401007387 */ /* 0x0001e80000100a00 */
[----:B------:R1:W-:Y:S01]  /*bceb0*/  STL.64 [R1+0x10f8], R6 ;  /* 0x0010f80601007387 */ /* 0x0003e20000100a00 */
[----:B0-----:R-:W-:-:S03]  /*bcec0*/  IMAD.MOV.U32 R5, RZ, RZ, R26 ;  /* 0x000000ffff057224 */ /* 0x001fc600078e001a */
[----:B-1----:R-:W4:Y:S01]  /*bced0*/  LDL.LU.64 R6, [R1+0x4518] ;  /* 0x0045180001067983 */ /* 0x002f220000300a00 */
[----:B------:R-:W-:-:S03]  /*bcee0*/  IMAD.MOV.U32 R4, RZ, RZ, R27 ;  /* 0x000000ffff047224 */ /* 0x000fc600078e001b */
[----:B------:R-:W2:Y:S02]  /*bcef0*/  LDL.LU.64 R26, [R1+0x4510] ;  /* 0x00451000011a7983 */ /* 0x000ea40000300a00 */
[----:B--2---:R-:W-:Y:S02]  /*bcf00*/  HMMA.16816.F32.BF16 R8, R20, R26, R8 ;  /* 0x0000001a1408723c */ /* 0x004fe40000041808 */
[----:B----4-:R-:W-:Y:S04]  /*bcf10*/  STL.64 [R1+0x4368], R6 ;  /* 0x0043680601007387 */ /* 0x010fe80000100a00 */
[----:B------:R0:W-:Y:S01]  /*bcf20*/  STL.64 [R1+0x4360], R4 ;  /* 0x0043600401007387 */ /* 0x0001e20000100a00 */
[----:B------:R-:W-:-:S03]  /*bcf30*/  IMAD.MOV.U32 R3, RZ, RZ, R27 ;  /* 0x000000ffff037224 */ /* 0x000fc600078e001b */
[----:B0-----:R-:W3:Y:S04]  /*bcf40*/  LDL.LU R4, [R1+0x930] ;  /* 0x0009300001047983 */ /* 0x001ee80000300800 */
[----:B------:R-:W3:Y:S04]  /*bcf50*/  LDL.LU R5, [R1+0x934] ;  /* 0x0009340001057983 */ /* 0x000ee80000300800 */
[----:B------:R-:W3:Y:S04]  /*bcf60*/  LDL.LU R6, [R1+0x938] ;  /* 0x0009380001067983 */ /* 0x000ee80000300800 */
[----:B------:R-:W3:Y:S04]  /*bcf70*/  LDL.LU R7, [R1+0x93c] ;  /* 0x00093c0001077983 */ /* 0x000ee80000300800 */
[----:B------:R-:W-:Y:S04]  /*bcf80*/  STL.64 [R1+0x10b0], R8 ;  /* 0x0010b00801007387 */ /* 0x000fe80000100a00 */
[----:B------:R0:W-:Y:S04]  /*bcf90*/  STL.64 [R1+0x10b8], R10 ;  /* 0x0010b80a01007387 */ /* 0x0001e80000100a00 */
[----:B0-----:R-:W2:Y:S04]  /*bcfa0*/  LDL.LU.64 R10, [R1+0x4508] ;  /* 0x00450800010a7983 */ /* 0x001ea80000300a00 */
[----:B------:R-:W2:Y:S04]  /*bcfb0*/  LDL.LU.64 R8, [R1+0x4500] ;  /* 0x0045000001087983 */ /* 0x000ea80000300a00 */
[----:B------:R-:W2:Y:S02]  /*bcfc0*/  LDL.LU.64 R26, [R1+0x44f8] ;  /* 0x0044f800011a7983 */ /* 0x000ea40000300a00 */
[----:B--2---:R-:W-:Y:S06]  /*bcfd0*/  HMMA.16816.F32.BF16 R8, R20, R26, R8 ;  /* 0x0000001a1408723c */ /* 0x004fec0000041808 */
[----:B------:R-:W-:Y:S01]  /*bcfe0*/  IMAD.MOV.U32 R2, RZ, RZ, R26 ;  /* 0x000000ffff027224 */ /* 0x000fe200078e001a */
[----:B------:R-:W-:-:S15]  /*bcff0*/  MOV R0, R27 ;  /* 0x0000001b00007202 */ /* 0x000fde0000000f00 */
[----:B------:R-:W-:-:S01]  /*bd000*/  NOP ;  /* 0x0000000000007918 */ /* 0x000fc20000000000 */
        /* <DEDUP_REMOVED lines=13> */
[----:B------:R-:W4:Y:S01]  /*bd0e0*/  LDL.LU.64 R8, [R1+0x44c8] ;  /* 0x0044c80001087983 */ /* 0x000f220000300a00 */
[----:B---3--:R-:W-:Y:S03]  /*bd0f0*/  HMMA.16816.F32.BF16 R4, R20, R18, R4 ;  /* 0x000000121404723c */ /* 0x008fe60000041804 */
[----:B------:R-:W-:Y:S04]  /*bd100*/  STL [R1+0x4234], R24 ;  /* 0x0042341801007387 */ /* 0x000fe80000100800 */
[----:B------:R-:W-:Y:S01]  /*bd110*/  STL [R1+0x4230], R25 ;  /* 0x0042301901007387 */ /* 0x000fe20000100800 */
[----:B------:R-:W-:-:S15]  /*bd120*/  IMAD.MOV.U32 R28, RZ, RZ, R19 ;  /* 0x000000ffff1c7224 */ /* 0x000fde00078e0013 */
[----:B------:R-:W-:Y:S04]  /*bd130*/  STL.64 [R1+0x1000], R4 ;  /* 0x0010000401007387 */ /* 0x000fe80000100a00 */
[----:B------:R4:W-:Y:S01]  /*bd140*/  STL.64 [R1+0x1008], R6 ;  /* 0x0010080601007387 */ /* 0x0009e20000100a00 */
[----:B------:R-:W-:-:S03]  /*bd150*/  IMAD.MOV.U32 R29, RZ, RZ, R18 ;  /* 0x000000ffff1d7224 */ /* 0x000fc600078e0012 */
[----:B------:R-:W-:Y:S04]  /*bd160*/  STL [R1+0x423c], R28 ;  /* 0x00423c1c01007387 */ /* 0x000fe80000100800 */
[----:B------:R-:W-:Y:S01]  /*bd170*/  STL [R1+0x4238], R29 ;  /* 0x0042381d01007387 */ /* 0x000fe20000100800 */
[----:B----4-:R-:W-:-:S15]  /*bd180*/  HMMA.16816.F32.BF16 R4, R20, R14, R8 ;  /* 0x0000000e1404723c */ /* 0x010fde0000041808 */
[----:B------:R-:W-:-:S08]  /*bd190*/  NOP ;  /* 0x0000000000007918 */ /* 0x000fd00000000000 */
[----:B------:R0:W-:Y:S04]  /*bd1a0*/  STL.64 [R1+0xfc0], R4 ;  /* 0x000fc00401007387 */ /* 0x0001e80000100a00 */
[----:B------:R1:W-:Y:S04]  /*bd1b0*/  STL.64 [R1+0xfc8], R6 ;  /* 0x000fc80601007387 */ /* 0x0003e80000100a00 */
[----:B0-----:R-:W3:Y:S04]  /*bd1c0*/  LDL.LU R4, [R1+0x8c0] ;  /* 0x0008c00001047983 */ /* 0x001ee80000300800 */
[----:B------:R-:W3:Y:S04]  /*bd1d0*/  LDL.LU R5, [R1+0x8c4] ;  /* 0x0008c40001057983 */ /* 0x000ee80000300800 */
[----:B-1----:R-:W4:Y:S04]  /*bd1e0*/  LDL.LU R6, [R1+0x8c8] ;  /* 0x0008c80001067983 */ /* 0x002f280000300800 */
[----:B------:R-:W4:Y:S04]  /*bd1f0*/  LDL.LU R7, [R1+0x8cc] ;  /* 0x0008cc0001077983 */ /* 0x000f280000300800 */
        /* <DEDUP_REMOVED lines=13> */
[----:B------:R-:W3:Y:S04]  /*bd2d0*/  LDL.LU R16, [R1+0x8d0] ;  /* 0x0008d00001107983 */ /* 0x000ee80000300800 */
[----:B------:R-:W3:Y:S04]  /*bd2e0*/  LDL.LU R17, [R1+0x8d4] ;  /* 0x0008d40001117983 */ /* 0x000ee80000300800 */
[----:B0-----:R-:W2:Y:S04]  /*bd2f0*/  LDL.LU R18, [R1+0x8d8] ;  /* 0x0008d80001127983 */ /* 0x001ea80000300800 */
        /* <DEDUP_REMOVED lines=89> */
[----:B------:R3:W-:Y:S02]  /*bd890*/  STL.64 [R1+0xe68], R6 ;  /* 0x000e680601007387 */ /* 0x0007e40000100a00 */
[----:B---3--:R-:W-:Y:S02]  /*bd8a0*/  HMMA.16816.F32.BF16 R4, R20, R14, R8 ;  /* 0x0000000e1404723c */ /* 0x008fe40000041808 */
[----:B------:R-:W-:Y:S04]  /*bd8b0*/  STL [R1+0x4274], R24 ;  /* 0x0042741801007387 */ /* 0x000fe80000100800 */
[----:B------:R-:W-:Y:S04]  /*bd8c0*/  STL [R1+0x4270], R25 ;  /* 0x0042701901007387 */ /* 0x000fe80000100800 */
[----:B------:R-:W-:-:S13]  /*bd8d0*/  STL.64 [R1+0x4448], R26 ;  /* 0x0044481a01007387 */ /* 0x000fda0000100a00 */
        /* <DEDUP_REMOVED lines=8> */
[----:B------:R-:W4:Y:S04]  /*bd960*/  LDL.LU R26, [R1+0x8a8] ;  /* 0x0008a800011a7983 */ /* 0x000f280000300800 */
[----:B------:R-:W4:Y:S04]  /*bd970*/  LDL.LU R27, [R1+0x8ac] ;  /* 0x0008ac00011b7983 */ /* 0x000f280000300800 */
        /* <DEDUP_REMOVED lines=10> */
[----:B------:R-:W2:Y:S04]  /*bda20*/  LDL.64 R18, [R1+0x78] ;  /* 0x0000780001127983 */ /* 0x000ea80000100a00 */
[----:B0-----:R-:W4:Y:S04]  /*bda30*/  LDL.64 R6, [R1+0xc8] ;  /* 0x0000c80001067983 */ /* 0x001f280000100a00 */
[----:B--2---:R0:W-:Y:S04]  /*bda40*/  STL.64 [R1+0x43f0], R18 ;  /* 0x0043f01201007387 */ /* 0x0041e80000100a00 */
[----:B------:R-:W2:Y:S04]  /*bda50*/  LDL.LU R16, [R1+0x860] ;  /* 0x0008600001107983 */ /* 0x000ea80000300800 */
[----:B------:R-:W2:Y:S04]  /*bda60*/  LDL.LU R17, [R1+0x864] ;  /* 0x0008640001117983 */ /* 0x000ea80000300800 */
[----:B0-----:R-:W3:Y:S04]  /*bda70*/  LDL.LU R18, [R1+0x868] ;  /* 0x0008680001127983 */ /* 0x001ee80000300800 */
        /* <DEDUP_REMOVED lines=29> */
[----:B------:R0:W-:Y:S04]  /*bdc50*/  STL.64 [R1+0xdf0], R24 ;  /* 0x000df01801007387 */ /* 0x0001e80000100a00 */
[----:B------:R1:W-:Y:S01]  /*bdc60*/  STL.64 [R1+0xdf8], R26 ;  /* 0x000df81a01007387 */ /* 0x0003e20000100a00 */
[----:B0-----:R-:W-:-:S03]  /*bdc70*/  IMAD.MOV.U32 R24, RZ, RZ, R6 ;  /* 0x000000ffff187224 */ /* 0x001fc600078e0006 */
[----:B-1----:R-:W3:Y:S01]  /*bdc80*/  LDL.LU.64 R26, [R1+0x4448] ;  /* 0x00444800011a7983 */ /* 0x002ee20000300a00 */
[----:B------:R-:W-:-:S03]  /*bdc90*/  IMAD.MOV.U32 R25, RZ, RZ, R7 ;  /* 0x000000ffff197224 */ /* 0x000fc600078e0007 */
        /* <DEDUP_REMOVED lines=41> */
[----:B------:R4:W-:Y:S04]  /*bdf30*/  STL [R1+0x42a4], R25 ;  /* 0x0042a41901007387 */ /* 0x0009e80000100800 */
[----:B------:R0:W-:Y:S01]  /*bdf40*/  STL [R1+0x42a0], R24 ;  /* 0x0042a01801007387 */ /* 0x0001e20000100800 */
[----:B----4-:R-:W-:-:S02]  /*bdf50*/  IMAD.MOV.U32 R25, RZ, RZ, R14 ;  /* 0x000000ffff197224 */ /* 0x010fc400078e000e */
[----:B0-----:R-:W-:Y:S01]  /*bdf60*/  IMAD.MOV.U32 R24, RZ, RZ, R15 ;  /* 0x000000ffff187224 */ /* 0x001fe200078e000f */
[----:B--2---:R-:W-:Y:S06]  /*bdf70*/  HMMA.16816.F32.BF16 R4, R20, R18, R4 ;  /* 0x000000121404723c */ /* 0x004fec0000041804 */
[----:B------:R-:W-:Y:S02]  /*bdf80*/  IMAD.MOV.U32 R29, RZ, RZ, R19 ;  /* 0x000000ffff1d7224 */ /* 0x000fe400078e0013 */
[----:B------:R-:W-:-:S15]  /*bdf90*/  IMAD.MOV.U32 R28, RZ, RZ, R18 ;  /* 0x000000ffff1c7224 */ /* 0x000fde00078e0012 */
[----:B------:R-:W-:Y:S04]  /*bdfa0*/  STL.64 [R1+0xcd0], R4 ;  /* 0x000cd00401007387 */ /* 0x000fe80000100a00 */
[----:B------:R3:W-:Y:S02]  /*bdfb0*/  STL.64 [R1+0xcd8], R6 ;  /* 0x000cd80601007387 */ /* 0x0007e40000100a00 */
[----:B---3--:R-:W-:Y:S02]  /*bdfc0*/  HMMA.16816.F32.BF16 R4, R20, R14, R8 ;  /* 0x0000000e1404723c */ /* 0x008fe40000041808 */
[----:B------:R-:W-:Y:S04]  /*bdfd0*/  STL [R1+0x42ac], R29 ;  /* 0x0042ac1d01007387 */ /* 0x000fe80000100800 */
[----:B------:R-:W-:-:S15]  /*bdfe0*/  STL [R1+0x42a8], R28 ;  /* 0x0042a81c01007387 */ /* 0x000fde0000100800 */
[----:B------:R-:W-:-:S02]  /*bdff0*/  NOP ;  /* 0x0000000000007918 */ /* 0x000fc40000000000 */
[----:B------:R0:W-:Y:S04]  /*be000*/  STL.64 [R1+0xc90], R4 ;  /* 0x000c900401007387 */ /* 0x0001e80000100a00 */
[----:B------:R1:W-:Y:S04]  /*be010*/  STL.64 [R1+0xc98], R6 ;  /* 0x000c980601007387 */ /* 0x0003e80000100a00 */
[----:B0-----:R-:W2:Y:S04]  /*be020*/  LDL.LU R4, [R1+0x7e0] ;  /* 0x0007e00001047983 */ /* 0x001ea80000300800 */
[----:B------:R-:W2:Y:S04]  /*be030*/  LDL.LU R5, [R1+0x7e4] ;  /* 0x0007e40001057983 */ /* 0x000ea80000300800 */
[----:B-1----:R-:W3:Y:S04]  /*be040*/  LDL.LU R6, [R1+0x7e8] ;  /* 0x0007e80001067983 */ /* 0x002ee80000300800 */
[----:B------:R-:W3:Y:S04]  /*be050*/  LDL.LU R7, [R1+0x7ec] ;  /* 0x0007ec0001077983 */ /* 0x000ee80000300800 */
[----:B------:R-:W4:Y:S04]  /*be060*/  LDL.64 R14, [R1+0x48] ;  /* 0x00004800010e7983 */ /* 0x000f280000100a00 */
[----:B----4-:R0:W-:Y:S04]  /*be070*/  STL.64 [R1+0x43c8], R14 ;  /* 0x0043c80e01007387 */ /* 0x0101e80000100a00 */
[----:B0-----:R-:W4:Y:S04]  /*be080*/  LDL.64 R14, [R1+0x58] ;  /* 0x00005800010e7983 */ /* 0x001f280000100a00 */
        /* <DEDUP_REMOVED lines=10> */
[----:B0-----:R-:W3:Y:S04]  /*be130*/  LDL.LU R6, [R1+0x828] ;  /* 0x0008280001067983 */ /* 0x001ee80000300800 */
[----:B------:R-:W3:Y:S04]  /*be140*/  LDL.LU R7, [R1+0x82c] ;  /* 0x00082c0001077983 */ /* 0x000ee80000300800 */
[----:B---3--:R-:W-:Y:S04]  /*be150*/  STL.64 [R1+0x43d8], R6 ;  /* 0x0043d80601007387 */ /* 0x008fe80000100a00 */
[----:B--2---:R0:W-:Y:S04]  /*be160*/  STL.64 [R1+0x43d0], R4 ;  /* 0x0043d00401007387 */ /* 0x0041e80000100a00 */
[----:B0-----:R-:W4:Y:S04]  /*be170*/  LDL.LU R4, [R1+0x830] ;  /* 0x0008300001047983 */ /* 0x001f280000300800 */
[----:B------:R-:W4:Y:S04]  /*be180*/  LDL.LU R5, [R1+0x834] ;  /* 0x0008340001057983 */ /* 0x000f280000300800 */
[----:B------:R-:W4:Y:S04]  /*be190*/  LDL.LU R6, [R1+0x838] ;  /* 0x0008380001067983 */ /* 0x000f280000300800 */
[----:B------:R-:W4:Y:S04]  /*be1a0*/  LDL.LU R7, [R1+0x83c] ;  /* 0x00083c0001077983 */ /* 0x000f280000300800 */
[----:B------:R-:W2:Y:S04]  /*be1b0*/  LDL.64 R10, [R1+0x8] ;  /* 0x00000800010a7983 */ /* 0x000ea80000100a00 */
[----:B--2---:R0:W-:Y:S04]  /*be1c0*/  STL.64 [R1+0x4380], R10 ;  /* 0x0043800a01007387 */ /* 0x0041e80000100a00 */
[----:B------:R-:W2:Y:S04]  /*be1d0*/  LDL.LU R8, [R1+0x7f0] ;  /* 0x0007f00001087983 */ /* 0x000ea80000300800 */
[----:B------:R-:W2:Y:S04]  /*be1e0*/  LDL.LU R9, [R1+0x7f4] ;  /* 0x0007f40001097983 */ /* 0x000ea80000300800 */
[----:B0-----:R-:W3:Y:S04]  /*be1f0*/  LDL.LU R10, [R1+0x7f8] ;  /* 0x0007f800010a7983 */ /* 0x001ee80000300800 */
        /* <DEDUP_REMOVED lines=20> */
[----:B------:R-:W-:Y:S04]  /*be340*/  STL [R1+0x42b4], R24 ;  /* 0x0042b41801007387 */ /* 0x000fe80000100800 */
[----:B------:R-:W-:Y:S04]  /*be350*/  STL [R1+0x42b0], R25 ;  /* 0x0042b01901007387 */ /* 0x000fe80000100800 */
[----:B------:R-:W-:Y:S04]  /*be360*/  STL.64 [R1+0xc50], R4 ;  /* 0x000c500401007387 */ /* 0x000fe80000100a00 */
[----:B------:R0:W-:Y:S04]  /*be370*/  STL.64 [R1+0xc58], R6 ;  /* 0x000c580601007387 */ /* 0x0001e80000100a00 */
[----:B0-----:R-:W4:Y:S04]  /*be380*/  LDL.LU.64 R6, [R1+0x43d8] ;  /* 0x0043d80001067983 */ /* 0x001f280000300a00 */
[----:B------:R-:W4:Y:S04]  /*be390*/  LDL.LU.64 R4, [R1+0x43d0] ;  /* 0x0043d00001047983 */ /* 0x000f280000300a00 */
[----:B------:R-:W4:Y:S04]  /*be3a0*/  LDL.LU.64 R14, [R1+0x43c8] ;  /* 0x0043c800010e7983 */ /* 0x000f280000300a00 */
[----:B------:R-:W-:Y:S04]  /*be3b0*/  STL [R1+0x42bc], R28 ;  /* 0x0042bc1c01007387 */ /* 0x000fe80000100800 */
[----:B------:R-:W-:Y:S01]  /*be3c0*/  STL [R1+0x42b8], R29 ;  /* 0x0042b81d01007387 */ /* 0x000fe20000100800 */
[----:B----4-:R-:W-:-:S15]  /*be3d0*/  HMMA.16816.F32.BF16 R4, R20, R14, R4 ;  /* 0x0000000e1404723c */ /* 0x010fde0000041804 */
[----:B------:R-:W-:-:S08]  /*be3e0*/  NOP ;  /* 0x0000000000007918 */ /* 0x000fd00000000000 */
[----:B------:R-:W-:Y:S04]  /*be3f0*/  STL.64 [R1+0xc20], R4 ;  /* 0x000c200401007387 */ /* 0x000fe80000100a00 */
[----:B------:R0:W-:Y:S04]  /*be400*/  STL.64 [R1+0xc28], R6 ;  /* 0x000c280601007387 */ /* 0x0001e80000100a00 */
[----:B0-----:R-:W2:Y:S01]  /*be410*/  LDL.LU.64 R6, [R1+0x43c0] ;  /* 0x0043c00001067983 */ /* 0x001ea20000300a00 */
[----:B------:R-:W-:Y:S02]  /*be420*/  IMAD.MOV.U32 R25, RZ, RZ, R15 ;  /* 0x000000ffff197224 */ /* 0x000fe400078e000f */
[----:B------:R-:W-:Y:S01]  /*be430*/  IMAD.MOV.U32 R24, RZ, RZ, R14 ;  /* 0x000000ffff187224 */ /* 0x000fe200078e000e */
[----:B------:R-:W4:Y:S04]  /*be440*/  LDL.LU R12, [R1+0x7c0] ;  /* 0x0007c000010c7983 */ /* 0x000f280000300800 */
[----:B------:R-:W4:Y:S01]  /*be450*/  LDL.LU R13, [R1+0x7c4] ;  /* 0x0007c400010d7983 */ /* 0x000f220000300800 */
[----:B------:R-:W-:-:S03]  /*be460*/  IMAD.MOV.U32 R14, RZ, RZ, R26 ;  /* 0x000000ffff0e7224 */ /* 0x000fc600078e001a */
[----:B------:R-:W3:Y:S01]  /*be470*/  LDL.LU R26, [R1+0x43bc] ;  /* 0x0043bc00011a7983 */ /* 0x000ee20000300800 */
[----:B------:R-:W-:-:S03]  /*be480*/  IMAD.MOV.U32 R15, RZ, RZ, R27 ;  /* 0x000000ffff0f7224 */ /* 0x000fc600078e001b */
[----:B------:R-:W3:Y:S04]  /*be490*/  LDL.LU R27, [R1+0x43b8] ;  /* 0x0043b800011b7983 */ /* 0x000ee80000300800 */
        /* <DEDUP_REMOVED lines=30> */
[C---:B---3--:R-:W-:Y:S06]  /*be680*/  HMMA.16816.F32.BF16 R16, R20.reuse, R26, R16 ;  /* 0x0000001a1410723c */ /* 0x048fec0000041810 */
[----:B--2---:R-:W-:-:S15]  /*be690*/  HMMA.16816.F32.BF16 R4, R20, R10, R4 ;  /* 0x0000000a1404723c */ /* 0x004fde0000041804 */
[----:B------:R-:W-:-:S08]  /*be6a0*/  NOP ;  /* 0x0000000000007918 */ /* 0x000fd00000000000 */
[----:B------:R-:W-:Y:S04]  /*be6b0*/  STL.64 [R1+0xb30], R4 ;  /* 0x000b300401007387 */ /* 0x000fe80000100a00 */
[----:B------:R0:W-:Y:S04]  /*be6c0*/  STL.64 [R1+0xb38], R6 ;  /* 0x000b380601007387 */ /* 0x0001e80000100a00 */
[----:B0-----:R-:W2:Y:S04]  /*be6d0*/  LDL.LU.64 R6, [R1+0x4368] ;  /* 0x0043680001067983 */ /* 0x001ea80000300a00 */
[----:B------:R-:W3:Y:S01]  /*be6e0*/  LDL.LU.64 R4, [R1+0x4360] ;  /* 0x0043600001047983 */ /* 0x000ee20000300a00 */
[----:B------:R-:W-:Y:S01]  /*be6f0*/  MOV R24, R10 ;  /* 0x0000000a00187202 */ /* 0x000fe20000000f00 */
[----:B------:R-:W-:-:S02]  /*be700*/  IMAD.MOV.U32 R25, RZ, RZ, R11 ;  /* 0x000000ffff197224 */ /* 0x000fc400078e000b */
[----:B------:R-:W4:Y:S04]  /*be710*/  LDL.LU.64 R10, [R1+0x4358] ;  /* 0x00435800010a7983 */ /* 0x000f280000300a00 */
[----:B------:R0:W-:Y:S04]  /*be720*/  STL.64 [R1+0xaf0], R16 ;  /* 0x000af01001007387 */ /* 0x0001e80000100a00 */
[----:B------:R-:W-:Y:S01]  /*be730*/  STL.64 [R1+0xaf8], R18 ;  /* 0x000af81201007387 */ /* 0x000fe20000100a00 */
[----:B------:R-:W-:-:S03]  /*be740*/  IMAD.MOV.U32 R8, RZ, RZ, R16 ;  /* 0x000000ffff087224 */ /* 0x000fc600078e0010 */
[----:B0-----:R-:W2:Y:S04]  /*be750*/  LDL.LU.64 R16, [R1+0x4350] ;  /* 0x0043500001107983 */ /* 0x001ea80000300a00 */
[----:B------:R3:W-:Y:S04]  /*be760*/  STL.64 [R1+0x40e8], R26 ;  /* 0x0040e81a01007387 */ /* 0x0007e80000100a00 */
[----:B------:R-:W-:Y:S01]  /*be770*/  STL.64 [R1+0x42d8], R24 ;  /* 0x0042d81801007387 */ /* 0x000fe20000100a00 */
[----:B---3--:R-:W-:Y:S02]  /*be780*/  IMAD.MOV.U32 R26, RZ, RZ, R5 ;  /* 0x000000ffff1a7224 */ /* 0x008fe400078e0005 */
[----:B------:R-:W-:-:S05]  /*be790*/  IMAD.MOV.U32 R27, RZ, RZ, R4 ;  /* 0x000000ffff1b7224 */ /* 0x000fca00078e0004 */
[----:B------:R0:W-:Y:S04]  /*be7a0*/  STL.64 [R1+0x42e8], R26 ;  /* 0x0042e81a01007387 */ /* 0x0001e80000100a00 */
[----:B0-----:R-:W3:Y:S01]  /*be7b0*/  LDL.64 R26, [R1+0x1a8] ;  /* 0x0001a800011a7983 */ /* 0x001ee20000100a00 */
[----:B----4-:R-:W-:Y:S01]  /*be7c0*/  HMMA.16816.F32.BF16 R12, R20, R10, R12 ;  /* 0x0000000a140c723c */ /* 0x010fe2000004180c */
[----:B------:R-:W-:Y:S02]  /*be7d0*/  IMAD.MOV.U32 R9, RZ, RZ, R18 ;  /* 0x000000ffff097224 */ /* 0x000fe400078e0012 */
[----:B---3--:R0:W-:Y:S04]  /*be7e0*/  STL.64 [R1+0x4300], R26 ;  /* 0x0043001a01007387 */ /* 0x0081e80000100a00 */
[----:B0-----:R-:W3:-:S15]  /*be7f0*/  LDL.64 R26, [R1+0x1b8] ;  /* 0x0001b800011a7983 */ /* 0x001ede0000100a00 */
[----:B------:R-:W-:-:S02]  /*be800*/  NOP ;  /* 0x0000000000007918 */ /* 0x000fc40000000000 */
[----:B------:R-:W-:Y:S02]  /*be810*/  IMAD.MOV.U32 R4, RZ, RZ, R12 ;  /* 0x000000ffff047224 */ /* 0x000fe400078e000c */
[----:B------:R-:W-:Y:S01]  /*be820*/  IMAD.MOV.U32 R5, RZ, RZ, R14 ;  /* 0x000000ffff057224 */ /* 0x000fe200078e000e */
[----:B---3--:R-:W-:Y:S04]  /*be830*/  STL.64 [R1+0x4318], R26 ;  /* 0x0043181a01007387 */ /* 0x008fe80000100a00 */
        /* <DEDUP_REMOVED lines=8> */
[----:B------:R0:W-:Y:S02]  /*be8c0*/  STL.64 [R1+0x4010], R10 ;  /* 0x0040100a01007387 */ /* 0x0001e40000100a00 */
[----:B0-----:R-:W-:-:S02]  /*be8d0*/  IMAD.MOV.U32 R10, RZ, RZ, R2 ;  /* 0x000000ffff0a7224 */ /* 0x001fc400078e0002 */
[----:B------:R-:W-:-:S05]  /*be8e0*/  IMAD.MOV.U32 R11, RZ, RZ, R0 ;  /* 0x000000ffff0b7224 */ /* 0x000fca00078e0000 */
[----:B------:R2:W-:Y:S04]  /*be8f0*/  STL.64 [R1+0x42e0], R10 ;  /* 0x0042e00a01007387 */ /* 0x0005e80000100a00 */
[----:B------:R-:W4:Y:S04]  /*be900*/  LDL.LU R8, [R1+0x7a0] ;  /* 0x0007a00001087983 */ /* 0x000f280000300800 */
[----:B------:R-:W4:Y:S01]  /*be910*/  LDL.LU R9, [R1+0x7a4] ;  /* 0x0007a40001097983 */ /* 0x000f220000300800 */
[----:B--2---:R-:W-:Y:S02]  /*be920*/  IMAD.MOV.U32 R10, RZ, RZ, R7 ;  /* 0x000000ffff0a7224 */ /* 0x004fe400078e0007 */
[----:B------:R-:W-:Y:S01]  /*be930*/  IMAD.MOV.U32 R11, RZ, RZ, R6 ;  /* 0x000000ffff0b7224 */ /* 0x000fe200078e0006 */
[----:B------:R-:W2:Y:S04]  /*be940*/  LDL.LU R7, [R1+0x434c] ;  /* 0x00434c0001077983 */ /* 0x000ea80000300800 */
[----:B------:R-:W3:Y:S04]  /*be950*/  LDL.LU R6, [R1+0x4348] ;  /* 0x0043480001067983 */ /* 0x000ee80000300800 */
[----:B------:R-:W-:Y:S04]  /*be960*/  STL.64 [R1+0x42f8], R10 ;  /* 0x0042f80a01007387 */ /* 0x000fe80000100a00 */
[----:B----4-:R0:W-:Y:S04]  /*be970*/  STL.64 [R1+0x42f0], R8 ;  /* 0x0042f00801007387 */ /* 0x0101e80000100a00 */
[----:B0-----:R-:W4:Y:S04]  /*be980*/  LDL.LU R8, [R1+0x7b0] ;  /* 0x0007b00001087983 */ /* 0x001f280000300800 */
[----:B------:R-:W4:Y:S04]  /*be990*/  LDL.LU R9, [R1+0x7b4] ;  /* 0x0007b40001097983 */ /* 0x000f280000300800 */
[----:B------:R-:W2:Y:S04]  /*be9a0*/  LDL.LU R10, [R1+0x7b8] ;  /* 0x0007b800010a7983 */ /* 0x000ea80000300800 */
[----:B------:R-:W2:Y:S04]  /*be9b0*/  LDL.LU R11, [R1+0x7bc] ;  /* 0x0007bc00010b7983 */ /* 0x000ea80000300800 */
[----:B--2---:R-:W-:Y:S04]  /*be9c0*/  STL.64 [R1+0x4310], R10 ;  /* 0x0043100a01007387 */ /* 0x004fe80000100a00 */
[----:B----4-:R0:W-:Y:S04]  /*be9d0*/  STL.64 [R1+0x4308], R8 ;  /* 0x0043080801007387 */ /* 0x0101e80000100a00 */
[----:B0-----:R-:W2:Y:S04]  /*be9e0*/  LDL.LU R8, [R1+0x3e0] ;  /* 0x0003e00001087983 */ /* 0x001ea80000300800 */
[----:B------:R-:W2:Y:S01]  /*be9f0*/  LDL.LU R9, [R1+0x3e4] ;  /* 0x0003e40001097983 */ /* 0x000ea20000300800 */
[----:B---3--:R-:W-:-:S02]  /*bea00*/  IMAD.MOV.U32 R10, RZ, RZ, R6 ;  /* 0x000000ffff0a7224 */ /* 0x008fc400078e0006 */
[----:B------:R-:W-:Y:S01]  /*bea10*/  IMAD.MOV.U32 R11, RZ, RZ, R7 ;  /* 0x000000ffff0b7224 */ /* 0x000fe200078e0007 */
[----:B------:R-:W3:Y:S04]  /*bea20*/  LDL.LU R6, [R1+0x4344] ;  /* 0x0043440001067983 */ /* 0x000ee80000300800 */
[----:B------:R-:W3:Y:S04]  /*bea30*/  LDL.LU R7, [R1+0x4340] ;  /* 0x0043400001077983 */ /* 0x000ee80000300800 */
[----:B------:R-:W-:Y:S04]  /*bea40*/  STL.64 [R1+0x4328], R10 ;  /* 0x0043280a01007387 */ /* 0x000fe80000100a00 */
[----:B--2---:R0:W-:Y:S01]  /*bea50*/  STL.64 [R1+0x4320], R8 ;  /* 0x0043200801007387 */ /* 0x0041e20000100a00 */
[----:B---3--:R-:W-:Y:S03]  /*bea60*/  HMMA.16816.F32.BF16 R20, R20, R6, R12 ;  /* 0x000000061414723c */ /* 0x008fe6000004180c */
[----:B0-----:R-:W2:Y:S04]  /*bea70*/  LDL.LU R8, [R1+0x3f0] ;  /* 0x0003f00001087983 */ /* 0x001ea80000300800 */
[----:B------:R-:W2:Y:S04]  /*bea80*/  LDL.LU R9, [R1+0x3f4] ;  /* 0x0003f40001097983 */ /* 0x000ea80000300800 */
[----:B------:R-:W2:Y:S04]  /*bea90*/  LDL.LU R10, [R1+0x3f8] ;  /* 0x0003f800010a7983 */ /* 0x000ea80000300800 */
[----:B------:R-:W2:Y:S04]  /*beaa0*/  LDL.LU R11, [R1+0x3fc] ;  /* 0x0003fc00010b7983 */ /* 0x000ea80000300800 */
[----:B------:R-:W-:Y:S04]  /*beab0*/  STL [R1+0x3adc], R4 ;  /* 0x003adc0401007387 */ /* 0x000fe80000100800 */
[----:B------:R-:W-:Y:S04]  /*beac0*/  STL [R1+0x3ad8], R5 ;  /* 0x003ad80501007387 */ /* 0x000fe80000100800 */
[----:B------:R-:W2:Y:S04]  /*bead0*/  LDL.LU.64 R14, [R1+0x4338] ;  /* 0x00433800010e7983 */ /* 0x000ea80000300a00 */
[----:B------:R-:W2:Y:S01]  /*beae0*/  LDL.LU.64 R12, [R1+0x4330] ;  /* 0x00433000010c7983 */ /* 0x000ea20000300a00 */
[----:B------:R-:W-:-:S02]  /*beaf0*/  IMAD.MOV.U32 R26, RZ, RZ, R17 ;  /* 0x000000ffff1a7224 */ /* 0x000fc400078e0011 */
[----:B------:R-:W-:Y:S01]  /*beb00*/  IMAD.MOV.U32 R27, RZ, RZ, R16 ;  /* 0x000000ffff1b7224 */ /* 0x000fe200078e0010 */
        /* <DEDUP_REMOVED lines=14> */
[----:B--2---:R-:W-:Y:S06]  /*bebf0*/  HMMA.16816.F32.BF16 R8, R12, R26, R8 ;  /* 0x0000001a0c08723c */ /* 0x004fec0000041808 */
[----:B------:R-:W-:-:S02]  /*bec00*/  IMAD.MOV.U32 R2, RZ, RZ, R26 ;  /* 0x000000ffff027224 */ /* 0x000fc400078e001a */
[----:B------:R-:W-:-:S15]  /*bec10*/  IMAD.MOV.U32 R0, RZ, RZ, R27 ;  /* 0x000000ffff007224 */ /* 0x000fde00078e001b */
[----:B------:R-:W-:Y:S04]  /*bec20*/  STL.64 [R1+0x1130], R8 ;  /* 0x0011300801007387 */ /* 0x000fe80000100a00 */
[----:B------:R1:W-:Y:S04]  /*bec30*/  STL.64 [R1+0x1138], R10 ;  /* 0x0011380a01007387 */ /* 0x0003e80000100a00 */
[----:B-1----:R-:W2:Y:S04]  /*bec40*/  LDL.LU.64 R10, [R1+0x4310] ;  /* 0x00431000010a7983 */ /* 0x002ea80000300a00 */
[----:B------:R-:W2:Y:S04]  /*bec50*/  LDL.LU.64 R8, [R1+0x4308] ;  /* 0x0043080001087983 */ /* 0x000ea80000300a00 */
[----:B------:R-:W2:Y:S01]  /*bec60*/  LDL.LU.64 R26, [R1+0x4300] ;  /* 0x00430000011a7983 */ /* 0x000ea20000300a00 */
        /* <DEDUP_REMOVED lines=10> */
[----:B0-----:R-:W4:Y:S01]  /*bed10*/  LDL R18, [R1+0x188] ;  /* 0x0001880001127983 */ /* 0x001f220000100800 */
        /* <DEDUP_REMOVED lines=10> */
[----:B------:R0:W-:Y:S04]  /*bedc0*/  STL [R1+0x4028], R4 ;  /* 0x0040280401007387 */ /* 0x0001e80000100800 */
[----:B0-----:R-:W4:Y:S04]  /*bedd0*/  LDL.LU R4, [R1+0x790] ;  /* 0x0007900001047983 */ /* 0x001f280000300800 */
[----:B------:R-:W4:Y:S04]  /*bede0*/  LDL.LU R5, [R1+0x794] ;  /* 0x0007940001057983 */ /* 0x000f280000300800 */
[----:B------:R-:W4:Y:S04]  /*bedf0*/  LDL.LU R6, [R1+0x798] ;  /* 0x0007980001067983 */ /* 0x000f280000300800 */
[----:B------:R-:W4:Y:S01]  /*bee00*/  LDL.LU R7, [R1+0x79c] ;  /* 0x00079c0001077983 */ /* 0x000f220000300800 */
[----:B--2---:R-:W-:Y:S03]  /*bee10*/  HMMA.16816.F32.BF16 R24, R12, R26, R8 ;  /* 0x0000001a0c18723c */ /* 0x004fe60000041808 */
[----:B------:R-:W3:-:S15]  /*bee20*/  LDL.LU.64 R10, [R1+0x42e0] ;  /* 0x0042e000010a7983 */ /* 0x000ede0000300a00 */
[----:B------:R-:W-:-:S05]  /*bee30*/  NOP ;  /* 0x0000000000007918 */ /* 0x000fca0000000000 */
[----:B------:R0:W-:Y:S04]  /*bee40*/  STL.64 [R1+0x10e0], R24 ;  /* 0x0010e01801007387 */ /* 0x0001e80000100a00 */
[----:B------:R-:W-:Y:S04]  /*bee50*/  STL.64 [R1+0x10e8], R26 ;  /* 0x0010e81a01007387 */ /* 0x000fe80000100a00 */
[----:B0-----:R-:W2:Y:S01]  /*bee60*/  LDL.LU.64 R24, [R1+0x42d8] ;  /* 0x0042d80001187983 */ /* 0x001ea20000300a00 */
        /* <DEDUP_REMOVED lines=8> */
[----:B------:R-:W-:Y:S04]  /*beef0*/  STL.64 [R1+0x1060], R4 ;  /* 0x0010600401007387 */ /* 0x000fe80000100a00 */
[----:B------:R0:W-:Y:S04]  /*bef00*/  STL.64 [R1+0x1068], R6 ;  /* 0x0010680601007387 */ /* 0x0001e80000100a00 */
[----:B------:R-:W3:Y:S04]  /*bef10*/  LDL.LU R25, [R1+0x42d0] ;  /* 0x0042d00001197983 */ /* 0x000ee80000300800 */
[----:B------:R1:W-:Y:S01]  /*bef20*/  STL.64 [R1+0x4038], R22 ;  /* 0x0040381601007387 */ /* 0x0003e20000100a00 */
[----:B0-----:R-:W-:-:S02]  /*bef30*/  IMAD.MOV.U32 R6, RZ, RZ, R29 ;  /* 0x000000ffff067224 */ /* 0x001fc400078e001d */
[----:B------:R-:W-:Y:S01]  /*bef40*/  IMAD.MOV.U32 R7, RZ, RZ, R28 ;  /* 0x000000ffff077224 */ /* 0x000fe200078e001c */
[----:B------:R-:W4:Y:S04]  /*bef50*/  LDL.LU R29, [R1+0x42cc] ;  /* 0x0042cc00011d7983 */ /* 0x000f280000300800 */
[----:B------:R-:W4:Y:S04]  /*bef60*/  LDL.LU R28, [R1+0x42c8] ;  /* 0x0042c800011c7983 */ /* 0x000f280000300800 */
[----:B------:R2:W-:Y:S04]  /*bef70*/  STL.64 [R1+0x4040], R6 ;  /* 0x0040400601007387 */ /* 0x0005e80000100a00 */
[----:B------:R-:W4:Y:S04]  /*bef80*/  LDL.LU R20, [R1+0x620] ;  /* 0x0006200001147983 */ /* 0x000f280000300800 */
[----:B------:R-:W4:Y:S04]  /*bef90*/  LDL.LU R21, [R1+0x624] ;  /* 0x0006240001157983 */ /* 0x000f280000300800 */
[----:B-1----:R-:W4:Y:S04]  /*befa0*/  LDL.LU R22, [R1+0x628] ;  /* 0x0006280001167983 */ /* 0x002f280000300800 */
        /* <DEDUP_REMOVED lines=19> */
[----:B---3--:R-:W-:-:S02]  /*bf0e0*/  IMAD.MOV.U32 R6, RZ, RZ, R24 ;  /* 0x000000ffff067224 */ /* 0x008fc400078e0018 */
        /* <DEDUP_REMOVED lines=8> */
[----:B--2---:R-:W-:-:S02]  /*bf170*/  IMAD.MOV.U32 R7, RZ, RZ, R28 ;  /* 0x000000ffff077224 */ /* 0x004fc400078e001c */
[----:B----4-:R-:W-:Y:S02]  /*bf180*/  IMAD.MOV.U32 R6, RZ, RZ, R29 ;  /* 0x000000ffff067224 */ /* 0x010fe400078e001d */
[----:B------:R-:W2:Y:S04]  /*bf190*/  LDL.LU R29, [R1+0x42ac] ;  /* 0x0042ac00011d7983 */ /* 0x000ea80000300800 */
[----:B------:R-:W4:Y:S04]  /*bf1a0*/  LDL.LU R28, [R1+0x42a8] ;  /* 0x0042a800011c7983 */ /* 0x000f280000300800 */
[----:B------:R-:W-:Y:S04]  /*bf1b0*/  STL.64 [R1+0x40a0], R6 ;  /* 0x0040a00601007387 */ /* 0x000fe80000100a00 */
[----:B---3--:R-:W-:Y:S04]  /*bf1c0*/  STL.64 [R1+0x4080], R22 ;  /* 0x0040801601007387 */ /* 0x008fe80000100a00 */
[----:B------:R0:W-:Y:S04]  /*bf1d0*/  STL.64 [R1+0x4078], R20 ;  /* 0x0040781401007387 */ /* 0x0001e80000100a00 */
[----:B0-----:R-:W3:Y:S04]  /*bf1e0*/  LDL.LU R20, [R1+0x650] ;  /* 0x0006500001147983 */ /* 0x001ee80000300800 */
[----:B------:R-:W3:Y:S04]  /*bf1f0*/  LDL.LU R21, [R1+0x654] ;  /* 0x0006540001157983 */ /* 0x000ee80000300800 */
[----:B------:R-:W3:Y:S04]  /*bf200*/  LDL.LU R22, [R1+0x658] ;  /* 0x0006580001167983 */ /* 0x000ee80000300800 */
[----:B------:R-:W3:Y:S01]  /*bf210*/  LDL.LU R23, [R1+0x65c] ;  /* 0x00065c0001177983 */ /* 0x000ee20000300800 */
[----:B------:R-:W-:-:S02]  /*bf220*/  IMAD.MOV.U32 R6, RZ, RZ, R25 ;  /* 0x000000ffff067224 */ /* 0x000fc400078e0019 */
[----:B------:R-:W-:Y:S01]  /*bf230*/  IMAD.MOV.U32 R7, RZ, RZ, R24 ;  /* 0x000000ffff077224 */ /* 0x000fe200078e0018 */
[----:B------:R-:W3:Y:S04]  /*bf240*/  LDL.LU R25, [R1+0x42a4] ;  /* 0x0042a40001197983 */ /* 0x000ee80000300800 */
[----:B------:R-:W3:Y:S04]  /*bf250*/  LDL.LU R24, [R1+0x42a0] ;  /* 0x0042a00001187983 */ /* 0x000ee80000300800 */
[----:B------:R2:W-:Y:S02]  /*bf260*/  STL.64 [R1+0x40b8], R6 ;  /* 0x0040b80601007387 */ /* 0x0005e40000100a00 */
[----:B--2---:R-:W-:-:S02]  /*bf270*/  IMAD.MOV.U32 R7, RZ, RZ, R29 ;  /* 0x000000ffff077224 */ /* 0x004fc400078e001d */
[----:B----4-:R-:W-:Y:S01]  /*bf280*/  IMAD.MOV.U32 R6, RZ, RZ, R28 ;  /* 0x000000ffff067224 */ /* 0x010fe200078e001c */
[----:B---3--:R-:W-:Y:S04]  /*bf290*/  STL.64 [R1+0x4098], R22 ;  /* 0x0040981601007387 */ /* 0x008fe80000100a00 */
[----:B------:R0:W-:Y:S04]  /*bf2a0*/  STL.64 [R1+0x4090], R20 ;  /* 0x0040901401007387 */ /* 0x0001e80000100a00 */
[----:B0-----:R-:W2:Y:S04]  /*bf2b0*/  LDL.LU R20, [R1+0x660] ;  /* 0x0006600001147983 */ /* 0x001ea80000300800 */
[----:B------:R-:W2:Y:S04]  /*bf2c0*/  LDL.LU R21, [R1+0x664] ;  /* 0x0006640001157983 */ /* 0x000ea80000300800 */
[----:B------:R-:W3:Y:S04]  /*bf2d0*/  LDL.LU R22, [R1+0x668] ;  /* 0x0006680001167983 */ /* 0x000ee80000300800 */
[----:B------:R-:W3:Y:S04]  /*bf2e0*/  LDL.LU R23, [R1+0x66c] ;  /* 0x00066c0001177983 */ /* 0x000ee80000300800 */
        /* <DEDUP_REMOVED lines=9> */
[----:B--2---:R0:W-:Y:S01]  /*bf380*/  STL.64 [R1+0x40a8], R20 ;  /* 0x0040a81401007387 */ /* 0x0041e20000100a00 */
[----:B----4-:R-:W-:-:S02]  /*bf390*/  IMAD.MOV.U32 R26, RZ, RZ, R29 ;  /* 0x000000ffff1a7224 */ /* 0x010fc400078e001d */
[----:B------:R-:W-:Y:S01]  /*bf3a0*/  IMAD.MOV.U32 R27, RZ, RZ, R28 ;  /* 0x000000ffff1b7224 */ /* 0x000fe200078e001c */
[----:B0-----:R-:W2:Y:S04]  /*bf3b0*/  LDL.LU R20, [R1+0x670] ;  /* 0x0006700001147983 */ /* 0x001ea80000300800 */
[----:B------:R-:W2:Y:S04]  /*bf3c0*/  LDL.LU R21, [R1+0x674] ;  /* 0x0006740001157983 */ /* 0x000ea80000300800 */
[----:B------:R-:W3:Y:S04]  /*bf3d0*/  LDL.LU R22, [R1+0x678] ;  /* 0x0006780001167983 */ /* 0x000ee80000300800 */
[----:B------:R-:W3:Y:S04]  /*bf3e0*/  LDL.LU R23, [R1+0x67c] ;  /* 0x00067c0001177983 */ /* 0x000ee80000300800 */
[----:B------:R-:W4:Y:S04]  /*bf3f0*/  LDL.LU R29, [R1+0x428c] ;  /* 0x00428c00011d7983 */ /* 0x000f280000300800 */
        /* <DEDUP_REMOVED lines=28> */
[----:B-1----:R-:W-:Y:S01]  /*bf5c0*/  MOV R26, R24 ;  /* 0x00000018001a7202 */ /* 0x002fe20000000f00 */
[----:B------:R-:W-:-:S02]  /*bf5d0*/  IMAD.MOV.U32 R27, RZ, RZ, R25 ;  /* 0x000000ffff1b7224 */ /* 0x000fc400078e0019 */
        /* <DEDUP_REMOVED lines=120> */
[C---:B--2---:R-:W-:Y:S03]  /*bfd60*/  HMMA.16816.F32.BF16 R24, R12.reuse, R26, R4 ;  /* 0x0000001a0c18723c */ /* 0x044fe60000041804 */
        /* <DEDUP_REMOVED lines=15> */
[----:B------:R-:W2:Y:S04]  /*bfe60*/  LDL.LU.64 R4, [R1+0x4220] ;  /* 0x0042200001047983 */ /* 0x000ea80000300a00 */
        /* <DEDUP_REMOVED lines=88> */
[----:B------:R-:W2:-:S15]  /*c03f0*/  LDL.LU.64 R6, [R1+0x40f0] ;  /* 0x0040f00001067983 */ /* 0x000e9e0000300a00 */
[----:B------:R-:W-:-:S06]  /*c0400*/  NOP ;  /* 0x0000000000007918 */ /* 0x000fcc0000000000 */
[----:B------:R-:W-:Y:S04]  /*c0410*/  STL.64 [R1+0xd30], R24 ;  /* 0x000d301801007387 */ /* 0x000fe80000100a00 */
[----:B------:R0:W-:Y:S04]  /*c0420*/  STL.64 [R1+0xd38], R26 ;  /* 0x000d381a01007387 */ /* 0x0001e80000100a00 */
[----:B0-----:R-:W4:Y:S01]  /*c0430*/  LDL.LU.64 R26, [R1+0x40e8] ;  /* 0x0040e800011a7983 */ /* 0x001f220000300a00 */
        /* <DEDUP_REMOVED lines=48> */
[----:B0-----:R-:W2:Y:S01]  /*c0740*/  LDL.LU.64 R6, [R1+0x4040] ;  /* 0x0040400001067983 */ /* 0x001ea20000300a00 */
[----:B------:R-:W0:Y:S01]  /*c0750*/  S2R R25, SR_TID.X ;  /* 0x0000000000197919 */ /* 0x000e220000002100 */
[----:B--2---:R-:W-:Y:S02]  /*c0760*/  HMMA.16816.F32.BF16 R4, R12, R6, R20 ;  /* 0x000000060c04723c */ /* 0x004fe40000041814 */
[----:B------:R-:W3:Y:S01]  /*c0770*/  LDL.LU.64 R22, [R1+0x4038] ;  /* 0x0040380001167983 */ /* 0x000ee20000300a00 */
[----:B0-----:R-:W-:-:S05]  /*c0780*/  LOP3.LUT R24, R25, 0x7, RZ, 0xc0, !PT ;  /* 0x0000000719187812 */ /* 0x001fca00078ec0ff */
[----:B------:R-:W-:Y:S02]  /*c0790*/  IMAD R28, R24, 0x90, RZ ;  /* 0x00000090181c7824 */ /* 0x000fe400078e02ff */
[C---:B------:R-:W-:Y:S02]  /*c07a0*/  IMAD.SHL.U32 R24, R25.reuse, 0x40, RZ ;  /* 0x0000004019187824 */ /* 0x040fe400078e00ff */
[----:B------:R-:W-:-:S05]  /*c07b0*/  IMAD.SHL.U32 R25, R25, 0x2, RZ ;  /* 0x0000000219197824 */ /* 0x000fca00078e00ff */
[----:B------:R-:W-:-:S04]  /*c07c0*/  LOP3.LUT R25, R28, 0x10, R25, 0x78, !PT ;  /* 0x000000101c197812 */ /* 0x000fc800078e7819 */
[----:B------:R-:W-:Y:S02]  /*c07d0*/  LOP3.LUT R25, R25, 0x400, R24, 0xf8, !PT ;  /* 0x0000040019197812 */ /* 0x000fe400078ef818 */
[----:B------:R-:W-:Y:S04]  /*c07e0*/  STL.64 [R1+0xb50], R4 ;  /* 0x000b500401007387 */ /* 0x000fe80000100a00 */
[----:B------:R0:W-:Y:S01]  /*c07f0*/  STL.64 [R1+0xb58], R6 ;  /* 0x000b580601007387 */ /* 0x0001e20000100a00 */
[----:B------:R-:W-:-:S03]  /*c0800*/  LOP3.LUT R25, R25, 0x60, RZ, 0x3c, !PT ;  /* 0x0000006019197812 */ /* 0x000fc600078e3cff */
[----:B0-----:R-:W2:Y:S04]  /*c0810*/  LDL.LU.64 R6, [R1+0x4030] ;  /* 0x0040300001067983 */ /* 0x001ea80000300a00 */
[----:B------:R-:W2:Y:S01]  /*c0820*/  LDL.LU R4, [R1+0x4028] ;  /* 0x0040280001047983 */ /* 0x000ea20000300800 */
[C---:B----4-:R-:W-:Y:S06]  /*c0830*/  HMMA.16816.F32.BF16 R8, R12.reuse, R26, R8 ;  /* 0x0000001a0c08723c */ /* 0x050fec0000041808 */
[----:B---3--:R-:W-:Y:S01]  /*c0840*/  HMMA.16816.F32.BF16 R20, R12, R22, R16 ;  /* 0x000000160c14723c */ /* 0x008fe20000041810 */
[----:B------:R-:W3:Y:S04]  /*c0850*/  LDL.LU.64 R18, [R1+0x4020] ;  /* 0x0040200001127983 */ /* 0x000ee80000300a00 */
[----:B------:R-:W3:-:S15]  /*c0860*/  LDL.LU.64 R16, [R1+0x4018] ;  /* 0x0040180001107983 */ /* 0x000ede0000300a00 */
[----:B------:R-:W-:-:S03]  /*c0870*/  NOP ;  /* 0x0000000000007918 */ /* 0x000fc60000000000 */
[----:B------:R-:W-:Y:S04]  /*c0880*/  STL.64 [R1+0xb20], R20 ;  /* 0x000b201401007387 */ /* 0x000fe80000100a00 */
[----:B------:R-:W-:Y:S04]  /*c0890*/  STL.64 [R1+0xb28], R22 ;  /* 0x000b281601007387 */ /* 0x000fe80000100a00 */
[----:B------:R-:W0:Y:S04]  /*c08a0*/  LDSM.16.MT88.4 R20, [R25+UR4+0x23800] ;  /* 0x023800041914783b */ /* 0x000e280008004200 */
[----:B0-----:R-:W-:Y:S04]  /*c08b0*/  STL.64 [R1+0x3e58], R22 ;  /* 0x003e581601007387 */ /* 0x001fe80000100a00 */
[----:B------:R0:W-:Y:S04]  /*c08c0*/  STL.64 [R1+0x3e50], R20 ;  /* 0x003e501401007387 */ /* 0x0001e80000100a00 */
[----:B0-----:R-:W2:Y:S04]  /*c08d0*/  LDL.LU R20, [R1+0x600] ;  /* 0x0006000001147983 */ /* 0x001ea80000300800 */
[----:B------:R-:W2:Y:S04]  /*c08e0*/  LDL.LU R21, [R1+0x604] ;  /* 0x0006040001157983 */ /* 0x000ea80000300800 */
[----:B------:R-:W2:Y:S04]  /*c08f0*/  LDL.LU R22, [R1+0x608] ;  /* 0x0006080001167983 */ /* 0x000ea80000300800 */
[----:B------:R-:W2:Y:S04]  /*c0900*/  LDL.LU R23, [R1+0x60c] ;  /* 0x00060c0001177983 */ /* 0x000ea80000300800 */
[----:B------:R-:W-:Y:S04]  /*c0910*/  STL.64 [R1+0xae0], R8 ;  /* 0x000ae00801007387 */ /* 0x000fe80000100a00 */
[----:B------:R0:W-:Y:S04]  /*c0920*/  STL.64 [R1+0xae8], R10 ;  /* 0x000ae80a01007387 */ /* 0x0001e80000100a00 */
[----:B0-----:R-:W4:Y:S04]  /*c0930*/  LDL.LU.64 R10, [R1+0x4010] ;  /* 0x00401000010a7983 */ /* 0x001f280000300a00 */
[----:B------:R0:W-:Y:S04]  /*c0940*/  STL.64 [R1+0x3e90], R26 ;  /* 0x003e901a01007387 */ /* 0x0001e80000100a00 */
[----:B0-----:R-:W3:Y:S04]  /*c0950*/  LDL.LU.64 R26, [R1+0x168] ;  /* 0x00016800011a7983 */ /* 0x001ee80000300a00 */
[----:B---3--:R0:W-:Y:S04]  /*c0960*/  STL.64 [R1+0x3f90], R26 ;  /* 0x003f901a01007387 */ /* 0x0081e80000100a00 */
[----:B0-----:R-:W3:Y:S04]  /*c0970*/  LDL.LU.64 R26, [R1+0x178] ;  /* 0x00017800011a7983 */ /* 0x001ee80000300a00 */
[----:B---3--:R0:W-:Y:S04]  /*c0980*/  STL.64 [R1+0x3fa8], R26 ;  /* 0x003fa81a01007387 */ /* 0x0081e80000100a00 */
[----:B0-----:R-:W3:Y:S04]  /*c0990*/  LDL.LU.64 R26, [R1+0x188] ;  /* 0x00018800011a7983 */ /* 0x001ee80000300a00 */
[----:B---3--:R0:W-:Y:S04]  /*c09a0*/  STL.64 [R1+0x3fc0], R26 ;  /* 0x003fc01a01007387 */ /* 0x0081e80000100a00 */
[----:B------:R-:W4:Y:S04]  /*c09b0*/  LDL.LU R24, [R1+0x9d0] ;  /* 0x0009d00001187983 */ /* 0x000f280000300800 */
[----:B------:R-:W4:Y:S04]  /*c09c0*/  LDL.LU R25, [R1+0x9d4] ;  /* 0x0009d40001197983 */ /* 0x000f280000300800 */
[----:B0-----:R-:W4:Y:S04]  /*c09d0*/  LDL.LU R26, [R1+0x9d8] ;  /* 0x0009d800011a7983 */ /* 0x001f280000300800 */
[----:B------:R-:W4:Y:S02]  /*c09e0*/  LDL.LU R27, [R1+0x9dc] ;  /* 0x0009dc00011b7983 */ /* 0x000f240000300800 */
[----:B----4-:R-:W-:-:S15]  /*c09f0*/  HMMA.16816.F32.BF16 R24, R12, R10, R24 ;  /* 0x0000000a0c18723c */ /* 0x010fde0000041818 */
[----:B------:R-:W-:-:S08]  /*c0a00*/  NOP ;  /* 0x0000000000007918 */ /* 0x000fd00000000000 */
[----:B------:R-:W-:Y:S04]  /*c0a10*/  STL.64 [R1+0xac0], R24 ;  /* 0x000ac01801007387 */ /* 0x000fe80000100a00 */
[----:B------:R0:W-:Y:S04]  /*c0a20*/  STL.64 [R1+0xac8], R26 ;  /* 0x000ac81a01007387 */ /* 0x0001e80000100a00 */
[----:B0-----:R-:W3:Y:S04]  /*c0a30*/  LDL.LU.64 R26, [R1+0x198] ;  /* 0x00019800011a7983 */ /* 0x001ee80000300a00 */
[----:B---3--:R-:W-:Y:S04]  /*c0a40*/  STL.64 [R1+0x3fd8], R26 ;  /* 0x003fd81a01007387 */ /* 0x008fe80000100a00 */
[----:B------:R-:W-:Y:S04]  /*c0a50*/  STL [R1+0x3e74], R10 ;  /* 0x003e740a01007387 */ /* 0x000fe80000100800 */
[----:B------:R2:W-:Y:S02]  /*c0a60*/  STL [R1+0x3e70], R11 ;  /* 0x003e700b01007387 */ /* 0x0005e40000100800 */
[----:B--2---:R-:W-:Y:S01]  /*c0a70*/  HMMA.16816.F32.BF16 R8, R12, R6, R20 ;  /* 0x000000060c08723c */ /* 0x004fe20000041814 */
[----:B------:R-:W-:-:S02]  /*c0a80*/  IMAD.MOV.U32 R26, RZ, RZ, R4 ;  /* 0x000000ffff1a7224 */ /* 0x000fc400078e0004 */
[----:B------:R-:W-:-:S15]  /*c0a90*/  IMAD.MOV.U32 R27, RZ, RZ, R3 ;  /* 0x000000ffff1b7224 */ /* 0x000fde00078e0003 */
[----:B------:R-:W-:-:S05]  /*c0aa0*/  NOP ;  /* 0x0000000000007918 */ /* 0x000fca0000000000 */
[----:B------:R-:W-:Y:S04]  /*c0ab0*/  STL.64 [R1+0xa90], R8 ;  /* 0x000a900801007387 */ /* 0x000fe80000100a00 */
[----:B------:R-:W-:Y:S04]  /*c0ac0*/  STL.64 [R1+0xa98], R10 ;  /* 0x000a980a01007387 */ /* 0x000fe80000100a00 */
[----:B------:R0:W-:Y:S04]  /*c0ad0*/  STL.64 [R1+0x3ff0], R26 ;  /* 0x003ff01a01007387 */ /* 0x0001e80000100a00 */
[----:B------:R-:W2:Y:S04]  /*c0ae0*/  LDL.LU R12, [R1+0x580] ;  /* 0x00058000010c7983 */ /* 0x000ea80000300800 */
[----:B------:R-:W2:Y:S04]  /*c0af0*/  LDL.LU R13, [R1+0x584] ;  /* 0x00058400010d7983 */ /* 0x000ea80000300800 */
[----:B------:R-:W3:Y:S04]  /*c0b00*/  LDL.LU R14, [R1+0x588] ;  /* 0x00058800010e7983 */ /* 0x000ee80000300800 */
[----:B------:R-:W3:Y:S01]  /*c0b10*/  LDL.LU R15, [R1+0x58c] ;  /* 0x00058c00010f7983 */ /* 0x000ee20000300800 */
[----:B0-----:R-:W-:-:S02]  /*c0b20*/  IMAD.MOV.U32 R26, RZ, RZ, R2 ;  /* 0x000000ffff1a7224 */ /* 0x001fc400078e0002 */
        /* <DEDUP_REMOVED lines=39> */
[----:B------:R0:W-:Y:S04]  /*c0da0*/  STL.64 [R1+0x3f28], R6 ;  /* 0x003f280601007387 */ /* 0x0001e80000100a00 */
[----:B------:R-:W4:Y:S04]  /*c0db0*/  LDL.LU R4, [R1+0x590] ;  /* 0x0005900001047983 */ /* 0x000f280000300800 */
[----:B------:R-:W4:Y:S04]  /*c0dc0*/  LDL.LU R5, [R1+0x594] ;  /* 0x0005940001057983 */ /* 0x000f280000300800 */
[----:B0-----:R-:W4:Y:S04]  /*c0dd0*/  LDL.LU R6, [R1+0x598] ;  /* 0x0005980001067983 */ /* 0x001f280000300800 */
[----:B------:R-:W4:Y:S04]  /*c0de0*/  LDL.LU R7, [R1+0x59c] ;  /* 0x00059c0001077983 */ /* 0x000f280000300800 */
[----:B------:R-:W-:Y:S04]  /*c0df0*/  STL.64 [R1+0x1180], R8 ;  /* 0x0011800801007387 */ /* 0x000fe80000100a00 */
[----:B------:R0:W-:Y:S02]  /*c0e00*/  STL.64 [R1+0x1188], R10 ;  /* 0x0011880a01007387 */ /* 0x0001e40000100a00 */
[----:B0-----:R-:W-:-:S02]  /*c0e10*/  IMAD.MOV.U32 R10, RZ, RZ, R26 ;  /* 0x000000ffff0a7224 */ /* 0x001fc400078e001a */
        /* <DEDUP_REMOVED lines=46> */
[C---:B----4-:R-:W-:Y:S06]  /*c1100*/  HMMA.16816.F32.BF16 R4, R16.reuse, R26, R4 ;  /* 0x0000001a1004723c */ /* 0x050fec0000041804 */
[----:B---3--:R-:W-:Y:S01]  /*c1110*/  HMMA.16816.F32.BF16 R12, R16, R22, R12 ;  /* 0x00000016100c723c */ /* 0x008fe2000004180c */
        /* <DEDUP_REMOVED lines=19> */
[----:B0-----:R-:W3:Y:S01]  /*c1250*/  LDL.LU.64 R14, [R1+0x128] ;  /* 0x00012800010e7983 */ /* 0x001ee20000300a00 */
[----:B------:R-:W-:-:S02]  /*c1260*/  IMAD.MOV.U32 R0, RZ, RZ, R22 ;  /* 0x000000ffff007224 */ /* 0x000fc400078e0016 */
[----:B------:R-:W-:Y:S01]  /*c1270*/  IMAD.MOV.U32 R8, RZ, RZ, R23 ;  /* 0x000000ffff087224 */ /* 0x000fe200078e0017 */
[----:B---3--:R0:W-:Y:S04]  /*c1280*/  STL.64 [R1+0x3f78], R14 ;  /* 0x003f780e01007387 */ /* 0x0081e80000100a00 */
[----:B0-----:R-:W3:Y:S04]  /*c1290*/  LDL.LU.64 R14, [R1+0x138] ;  /* 0x00013800010e7983 */ /* 0x001ee80000300a00 */
[----:B------:R-:W4:Y:S04]  /*c12a0*/  LDL.LU.64 R22, [R1+0xf8] ;  /* 0x0000f80001167983 */ /* 0x000f280000300a00 */
[----:B----4-:R0:W-:Y:S04]  /*c12b0*/  STL.64 [R1+0x3f40], R22 ;  /* 0x003f401601007387 */ /* 0x0101e80000100a00 */
[----:B0-----:R-:W4:Y:S04]  /*c12c0*/  LDL.LU.64 R22, [R1+0x108] ;  /* 0x0001080001167983 */ /* 0x001f280000300a00 */
[----:B----4-:R0:W-:Y:S04]  /*c12d0*/  STL.64 [R1+0x3f58], R22 ;  /* 0x003f581601007387 */ /* 0x0101e80000100a00 */
[----:B0-----:R-:W4:Y:S01]  /*c12e0*/  LDL.LU.64 R22, [R1+0x118] ;  /* 0x0001180001167983 */ /* 0x001f220000300a00 */
[----:B--2---:R-:W-:Y:S03]  /*c12f0*/  HMMA.16816.F32.BF16 R4, R16, R26, R4 ;  /* 0x0000001a1004723c */ /* 0x004fe60000041804 */
[----:B----4-:R0:W-:Y:S04]  /*c1300*/  STL.64 [R1+0x3f70], R22 ;  /* 0x003f701601007387 */ /* 0x0101e80000100a00 */
        /* <DEDUP_REMOVED lines=8> */
[----:B------:R-:W2:Y:S04]  /*c1390*/  LDL.LU R22, [R1+0x568] ;  /* 0x0005680001167983 */ /* 0x000ea80000300800 */
[----:B------:R-:W2:Y:S04]  /*c13a0*/  LDL.LU R23, [R1+0x56c] ;  /* 0x00056c0001177983 */ /* 0x000ea80000300800 */
[----:B------:R-:W-:Y:S04]  /*c13b0*/  STL [R1+0x3d9c], R8 ;  /* 0x003d9c0801007387 */ /* 0x000fe80000100800 */
[----:B------:R-:W-:Y:S04]  /*c13c0*/  STL [R1+0x3d98], R0 ;  /* 0x003d980001007387 */ /* 0x000fe80000100800 */
[----:B------:R0:W-:Y:S04]  /*c13d0*/  STL.64 [R1+0xfa0], R4 ;  /* 0x000fa00401007387 */ /* 0x0001e80000100a00 */
[----:B------:R1:W-:Y:S04]  /*c13e0*/  STL.64 [R1+0xfa8], R6 ;  /* 0x000fa80601007387 */ /* 0x0003e80000100a00 */
[----:B0-----:R-:W4:Y:S04]  /*c13f0*/  LDL.LU R4, [R1+0x510] ;  /* 0x0005100001047983 */ /* 0x001f280000300800 */
[----:B------:R-:W4:Y:S04]  /*c1400*/  LDL.LU R5, [R1+0x514] ;  /* 0x0005140001057983 */ /* 0x000f280000300800 */
[----:B-1----:R-:W4:Y:S04]  /*c1410*/  LDL.LU R6, [R1+0x518] ;  /* 0x0005180001067983 */ /* 0x002f280000300800 */
[----:B------:R-:W4:Y:S01]  /*c1420*/  LDL.LU R7, [R1+0x51c] ;  /* 0x00051c0001077983 */ /* 0x000f220000300800 */
[----:B------:R-:W-:-:S02]  /*c1430*/  IMAD.MOV.U32 R29, RZ, RZ, R27 ;  /* 0x000000ffff1d7224 */ /* 0x000fc400078e001b */
[----:B------:R-:W-:Y:S02]  /*c1440*/  IMAD.MOV.U32 R28, RZ, RZ, R26 ;  /* 0x000000ffff1c7224 */ /* 0x000fe400078e001a */
[----:B---3--:R-:W-:Y:S02]  /*c1450*/  IMAD.MOV.U32 R9, RZ, RZ, R14 ;  /* 0x000000ffff097224 */ /* 0x008fe400078e000e */
[----:B------:R-:W-:Y:S01]  /*c1460*/  IMAD.MOV.U32 R3, RZ, RZ, R15 ;  /* 0x000000ffff037224 */ /* 0x000fe200078e000f */
[C---:B--2---:R-:W-:Y:S01]  /*c1470*/  HMMA.16816.F32.BF16 R20, R16.reuse, R14, R20 ;  /* 0x0000000e1014723c */ /* 0x044fe20000041814 */
[----:B----4-:R-:W-:Y:S04]  /*c1480*/  STL.64 [R1+0x3f50], R6 ;  /* 0x003f500601007387 */ /* 0x010fe80000100a00 */
[----:B------:R0:W-:Y:S04]  /*c1490*/  STL.64 [R1+0x3f48], R4 ;  /* 0x003f480401007387 */ /* 0x0001e80000100a00 */
[----:B0-----:R-:W2:Y:S04]  /*c14a0*/  LDL.LU R4, [R1+0x530] ;  /* 0x0005300001047983 */ /* 0x001ea80000300800 */
[----:B------:R-:W2:Y:S04]  /*c14b0*/  LDL.LU R5, [R1+0x534] ;  /* 0x0005340001057983 */ /* 0x000ea80000300800 */
[----:B------:R-:W2:Y:S04]  /*c14c0*/  LDL.LU R6, [R1+0x538] ;  /* 0x0005380001067983 */ /* 0x000ea80000300800 */
[----:B------:R-:W2:Y:S04]  /*c14d0*/  LDL.LU R7, [R1+0x53c] ;  /* 0x00053c0001077983 */ /* 0x000ea80000300800 */
        /* <DEDUP_REMOVED lines=71> */
[----:B------:R-:W4:Y:S01]  /*c1950*/  LDL.LU.64 R26, [R1+0x88] ;  /* 0x00008800011a7983 */ /* 0x000f220000300a00 */
[----:B--2---:R-:W-:Y:S03]  /*c1960*/  HMMA.16816.F32.BF16 R12, R16, R22, R12 ;  /* 0x00000016100c723c */ /* 0x004fe6000004180c */
[----:B----4-:R0:W-:Y:S04]  /*c1970*/  STL.64 [R1+0x3ef8], R26 ;  /* 0x003ef81a01007387 */ /* 0x0101e80000100a00 */
[----:B------:R-:W2:Y:S04]  /*c1980*/  LDL.LU R24, [R1+0x4c0] ;  /* 0x0004c00001187983 */ /* 0x000ea80000300800 */
[----:B------:R-:W2:Y:S04]  /*c1990*/  LDL.LU R25, [R1+0x4c4] ;  /* 0x0004c40001197983 */ /* 0x000ea80000300800 */
[----:B0-----:R-:W4:Y:S04]  /*c19a0*/  LDL.LU R26, [R1+0x4c8] ;  /* 0x0004c800011a7983 */ /* 0x001f280000300800 */
[----:B------:R-:W4:Y:S04]  /*c19b0*/  LDL.LU R27, [R1+0x4cc] ;  /* 0x0004cc00011b7983 */ /* 0x000f280000300800 */
[----:B------:R-:W3:Y:S04]  /*c19c0*/  LDL.LU R8, [R1+0x4d0] ;  /* 0x0004d00001087983 */ /* 0x000ee80000300800 */
[----:B------:R-:W3:Y:S04]  /*c19d0*/  LDL.LU R9, [R1+0x4d4] ;  /* 0x0004d40001097983 */ /* 0x000ee80000300800 */
[----:B------:R-:W2:Y:S04]  /*c19e0*/  LDL.LU R10, [R1+0x4d8] ;  /* 0x0004d800010a7983 */ /* 0x000ea80000300800 */
[----:B------:R-:W2:Y:S01]  /*c19f0*/  LDL.LU R11, [R1+0x4dc] ;  /* 0x0004dc00010b7983 */ /* 0x000ea20000300800 */
[----:B------:R-:W-:-:S03]  /*c1a00*/  IMAD.MOV.U32 R2, RZ, RZ, R23 ;  /* 0x000000ffff027224 */ /* 0x000fc600078e0017 */
[----:B--2---:R0:W-:Y:S04]  /*c1a10*/  STL.64 [R1+0x3f20], R10 ;  /* 0x003f200a01007387 */ /* 0x0041e80000100a00 */
[----:B---3--:R-:W-:Y:S04]  /*c1a20*/  STL.64 [R1+0x3f18], R8 ;  /* 0x003f180801007387 */ /* 0x008fe80000100a00 */
[----:B0-----:R-:W2:Y:S04]  /*c1a30*/  LDL.LU.64 R10, [R1+0xb8] ;  /* 0x0000b800010a7983 */ /* 0x001ea80000300a00 */
[----:B----4-:R0:W-:Y:S04]  /*c1a40*/  STL.64 [R1+0x3f08], R26 ;  /* 0x003f081a01007387 */ /* 0x0101e80000100a00 */
[----:B------:R-:W-:Y:S04]  /*c1a50*/  STL.64 [R1+0x3f00], R24 ;  /* 0x003f001801007387 */ /* 0x000fe80000100a00 */
[----:B0-----:R-:W3:Y:S04]  /*c1a60*/  LDL.LU.64 R26, [R1+0xa8] ;  /* 0x0000a800011a7983 */ /* 0x001ee80000300a00 */
[----:B------:R-:W-:Y:S04]  /*c1a70*/  STL [R1+0x3dd4], R3 ;  /* 0x003dd40301007387 */ /* 0x000fe80000100800 */
[----:B------:R-:W-:Y:S04]  /*c1a80*/  STL [R1+0x3dd0], R0 ;  /* 0x003dd00001007387 */ /* 0x000fe80000100800 */
[----:B------:R-:W-:Y:S04]  /*c1a90*/  STL.64 [R1+0xe00], R12 ;  /* 0x000e000c01007387 */ /* 0x000fe80000100a00 */
[----:B------:R0:W-:Y:S02]  /*c1aa0*/  STL.64 [R1+0xe08], R14 ;  /* 0x000e080e01007387 */ /* 0x0001e40000100a00 */
[----:B0-----:R-:W-:-:S02]  /*c1ab0*/  IMAD.MOV.U32 R14, RZ, RZ, R22 ;  /* 0x000000ffff0e7224 */ /* 0x001fc400078e0016 */
[----:B------:R-:W4:Y:S04]  /*c1ac0*/  LDL.LU.64 R22, [R1+0x78] ;  /* 0x0000780001167983 */ /* 0x000f280000300a00 */
[----:B------:R-:W-:Y:S04]  /*c1ad0*/  STL [R1+0x3ddc], R2 ;  /* 0x003ddc0201007387 */ /* 0x000fe80000100800 */
[----:B------:R0:W-:Y:S04]  /*c1ae0*/  STL [R1+0x3dd8], R14 ;  /* 0x003dd80e01007387 */ /* 0x0001e80000100800 */
[----:B0-----:R-:W2:Y:S02]  /*c1af0*/  LDL.LU.64 R14, [R1+0xc8] ;  /* 0x0000c800010e7983 */ /* 0x001ea40000300a00 */
[----:B--2---:R-:W-:-:S15]  /*c1b00*/  HMMA.16816.F32.BF16 R4, R16, R14, R4 ;  /* 0x0000000e1004723c */ /* 0x004fde0000041804 */
[----:B------:R-:W-:-:S08]  /*c1b10*/  NOP ;  /* 0x0000000000007918 */ /* 0x000fd00000000000 */
[----:B------:R-:W-:Y:S04]  /*c1b20*/  STL.64 [R1+0xdd0], R4 ;  /* 0x000dd00401007387 */ /* 0x000fe80000100a00 */
[----:B------:R0:W-:Y:S04]  /*c1b30*/  STL.64 [R1+0xdd8], R6 ;  /* 0x000dd80601007387 */ /* 0x0001e80000100a00 */
[----:B0-----:R-:W2:Y:S04]  /*c1b40*/  LDL.LU.64 R6, [R1+0x3f38] ;  /* 0x003f380001067983 */ /* 0x001ea80000300a00 */
[----:B------:R-:W2:Y:S01]  /*c1b50*/  LDL.LU.64 R4, [R1+0x3f30] ;  /* 0x003f300001047983 */ /* 0x000ea20000300a00 */
[----:B------:R-:W-:-:S03]  /*c1b60*/  IMAD.MOV.U32 R28, RZ, RZ, R14 ;  /* 0x000000ffff1c7224 */ /* 0x000fc600078e000e */
[----:B------:R0:W-:Y:S04]  /*c1b70*/  STL [R1+0x3de4], R15 ;  /* 0x003de40f01007387 */ /* 0x0001e80000100800 */
[----:B------:R-:W4:Y:S04]  /*c1b80*/  LDL.LU R12, [R1+0x4b0] ;  /* 0x0004b000010c7983 */ /* 0x000f280000300800 */
[----:B------:R-:W4:Y:S04]  /*c1b90*/  LDL.LU R13, [R1+0x4b4] ;  /* 0x0004b400010d7983 */ /* 0x000f280000300800 */
[----:B------:R-:W4:Y:S04]  /*c1ba0*/  LDL.LU R14, [R1+0x4b8] ;  /* 0x0004b800010e7983 */ /* 0x000f280000300800 */
[----:B0-----:R-:W4:Y:S04]  /*c1bb0*/  LDL.LU R15, [R1+0x4bc] ;  /* 0x0004bc00010f7983 */ /* 0x001f280000300800 */
[----:B------:R-:W-:Y:S01]  /*c1bc0*/  STL [R1+0x3de0], R28 ;  /* 0x003de01c01007387 */ /* 0x000fe20000100800 */
[----:B--2---:R-:W-:-:S15]  /*c1bd0*/  HMMA.16816.F32.BF16 R4, R16, R10, R4 ;  /* 0x0000000a1004723c */ /* 0x004fde0000041804 */
[----:B------:R-:W-:-:S08]  /*c1be0*/  NOP ;  /* 0x0000000000007918 */ /* 0x000fd00000000000 */
[----:B------:R0:W-:Y:S04]  /*c1bf0*/  STL.64 [R1+0xd90], R4 ;  /* 0x000d900401007387 */ /* 0x0001e80000100a00 */
[----:B------:R1:W-:Y:S01]  /*c1c00*/  STL.64 [R1+0xd98], R6 ;  /* 0x000d980601007387 */ /* 0x0003e20000100a00 */
[----:B0-----:R-:W-:-:S03]  /*c1c10*/  IMAD.MOV.U32 R5, RZ, RZ, R10 ;  /* 0x000000ffff057224 */ /* 0x001fc600078e000a */
[----:B-1----:R-:W2:Y:S01]  /*c1c20*/  LDL.LU.64 R6, [R1+0x3f28] ;  /* 0x003f280001067983 */ /* 0x002ea20000300a00 */
[----:B------:R-:W-:-:S03]  /*c1c30*/  IMAD.MOV.U32 R4, RZ, RZ, R11 ;  /* 0x000000ffff047224 */ /* 0x000fc600078e000b */
[----:B------:R-:W3:Y:S04]  /*c1c40*/  LDL.LU.64 R10, [R1+0x3f20] ;  /* 0x003f2000010a7983 */ /* 0x000ee80000300a00 */
[----:B------:R-:W3:Y:S04]  /*c1c50*/  LDL.LU.64 R8, [R1+0x3f18] ;  /* 0x003f180001087983 */ /* 0x000ee80000300a00 */
[----:B------:R0:W-:Y:S04]  /*c1c60*/  STL [R1+0x3dec], R4 ;  /* 0x003dec0401007387 */ /* 0x0001e80000100800 */
[----:B------:R1:W-:Y:S01]  /*c1c70*/  STL [R1+0x3de8], R5 ;  /* 0x003de80501007387 */ /* 0x0003e20000100800 */
[----:B---3--:R-:W-:Y:S03]  /*c1c80*/  HMMA.16816.F32.BF16 R8, R16, R26, R8 ;  /* 0x0000001a1008723c */ /* 0x008fe60000041808 */
[----:B--2---:R2:W-:Y:S04]  /*c1c90*/  STL.64 [R1+0x3ef0], R6 ;  /* 0x003ef00601007387 */ /* 0x0045e80000100a00 */
[----:B0-----:R-:W3:Y:S04]  /*c1ca0*/  LDL.LU R4, [R1+0x4a0] ;  /* 0x0004a00001047983 */ /* 0x001ee80000300800 */
[----:B-1----:R-:W3:Y:S04]  /*c1cb0*/  LDL.LU R5, [R1+0x4a4] ;  /* 0x0004a40001057983 */ /* 0x002ee80000300800 */
[----:B--2---:R-:W3:Y:S04]  /*c1cc0*/  LDL.LU R6, [R1+0x4a8] ;  /* 0x0004a80001067983 */ /* 0x004ee80000300800 */
[----:B------:R-:W3:Y:S04]  /*c1cd0*/  LDL.LU R7, [R1+0x4ac] ;  /* 0x0004ac0001077983 */ /* 0x000ee80000300800 */
[----:B------:R-:W-:Y:S04]  /*c1ce0*/  STL.64 [R1+0xd50], R8 ;  /* 0x000d500801007387 */ /* 0x000fe80000100a00 */
[----:B------:R0:W-:Y:S04]  /*c1cf0*/  STL.64 [R1+0xd58], R10 ;  /* 0x000d580a01007387 */ /* 0x0001e80000100a00 */
[----:B0-----:R-:W2:Y:S01]  /*c1d00*/  LDL.LU.64 R10, [R1+0x3f10] ;  /* 0x003f1000010a7983 */ /* 0x001ea20000300a00 */
[----:B------:R-:W-:-:S02]  /*c1d10*/  IMAD.MOV.U32 R8, RZ, RZ, R27 ;  /* 0x000000ffff087224 */ /* 0x000fc400078e001b */
[----:B------:R-:W-:Y:S02]  /*c1d20*/  IMAD.MOV.U32 R9, RZ, RZ, R26 ;  /* 0x000000ffff097224 */ /* 0x000fe400078e001a */
[----:B------:R-:W4:Y:S04]  /*c1d30*/  LDL.LU.64 R26, [R1+0x3f08] ;  /* 0x003f0800011a7983 */ /* 0x000f280000300a00 */
[----:B------:R-:W4:Y:S04]  /*c1d40*/  LDL.LU.64 R24, [R1+0x3f00] ;  /* 0x003f000001187983 */ /* 0x000f280000300a00 */
[----:B------:R-:W-:Y:S04]  /*c1d50*/  STL [R1+0x3df4], R8 ;  /* 0x003df40801007387 */ /* 0x000fe80000100800 */
[----:B------:R-:W-:Y:S04]  /*c1d60*/  STL [R1+0x3df0], R9 ;  /* 0x003df00901007387 */ /* 0x000fe80000100800 */
[----:B--2---:R0:W-:Y:S04]  /*c1d70*/  STL.64 [R1+0x3ee8], R10 ;  /* 0x003ee80a01007387 */ /* 0x0041e80000100a00 */
[----:B0-----:R-:W4:Y:S02]  /*c1d80*/  LDL.LU.64 R10, [R1+0x98] ;  /* 0x00009800010a7983 */ /* 0x001f240000300a00 */
[----:B----4-:R-:W-:-:S15]  /*c1d90*/  HMMA.16816.F32.BF16 R24, R16, R10, R24 ;  /* 0x0000000a1018723c */ /* 0x010fde0000041818 */
[----:B------:R-:W-:-:S08]  /*c1da0*/  NOP ;  /* 0x0000000000007918 */ /* 0x000fd00000000000 */
[----:B------:R-:W-:Y:S04]  /*c1db0*/  STL.64 [R1+0xd20], R24 ;  /* 0x000d201801007387 */ /* 0x000fe80000100a00 */
[----:B------:R0:W-:Y:S04]  /*c1dc0*/  STL.64 [R1+0xd28], R26 ;  /* 0x000d281a01007387 */ /* 0x0001e80000100a00 */
[----:B0-----:R-:W2:Y:S01]  /*c1dd0*/  LDL.LU.64 R26, [R1+0x3ef8] ;  /* 0x003ef800011a7983 */ /* 0x001ea20000300a00 */
[----:B------:R-:W-:Y:S02]  /*c1de0*/  IMAD.MOV.U32 R0, RZ, RZ, R10 ;  /* 0x000000ffff007224 */ /* 0x000fe400078e000a */
[----:B------:R-:W-:-:S05]  /*c1df0*/  IMAD.MOV.U32 R29, RZ, RZ, R11 ;  /* 0x000000ffff1d7224 */ /* 0x000fca00078e000b */
[----:B------:R-:W-:Y:S04]  /*c1e00*/  STL [R1+0x3dfc], R29 ;  /* 0x003dfc1d01007387 */ /* 0x000fe80000100800 */
[----:B------:R-:W-:Y:S01]  /*c1e10*/  STL [R1+0x3df8], R0 ;  /* 0x003df80001007387 */ /* 0x000fe20000100800 */
[----:B--2---:R-:W-:Y:S06]  /*c1e20*/  HMMA.16816.F32.BF16 R8, R16, R26, R12 ;  /* 0x0000001a1008723c */ /* 0x004fec000004180c */
[----:B------:R-:W-:-:S02]  /*c1e30*/  IMAD.MOV.U32 R3, RZ, RZ, R27 ;  /* 0x000000ffff037224 */ /* 0x000fc400078e001b */
[----:B------:R-:W-:-:S15]  /*c1e40*/  IMAD.MOV.U32 R14, RZ, RZ, R26 ;  /* 0x000000ffff0e7224 */ /* 0x000fde00078e001a */
[----:B------:R-:W-:Y:S04]  /*c1e50*/  STL.64 [R1+0xce0], R8 ;  /* 0x000ce00801007387 */ /* 0x000fe80000100a00 */
[----:B------:R-:W-:Y:S04]  /*c1e60*/  STL.64 [R1+0xce8], R10 ;  /* 0x000ce80a01007387 */ /* 0x000fe80000100a00 */
[----:B------:R-:W2:Y:S01]  /*c1e70*/  LDL.LU.64 R26, [R1+0x18] ;  /* 0x00001800011a7983 */ /* 0x000ea20000300a00 */
[----:B---3--:R-:W-:Y:S03]  /*c1e80*/  HMMA.16816.F32.BF16 R4, R16, R22, R4 ;  /* 0x000000161004723c */ /* 0x008fe60000041804 */
[----:B--2---:R0:W-:Y:S04]  /*c1e90*/  STL.64 [R1+0x3e98], R26 ;  /* 0x003e981a01007387 */ /* 0x0041e80000100a00 */
[----:B0-----:R-:W2:Y:S04]  /*c1ea0*/  LDL.LU.64 R26, [R1+0x28] ;  /* 0x00002800011a7983 */ /* 0x001ea80000300a00 */
[----:B--2---:R-:W-:Y:S04]  /*c1eb0*/  STL.64 [R1+0x3eb0], R26 ;  /* 0x003eb01a01007387 */ /* 0x004fe80000100a00 */
[----:B------:R-:W-:Y:S04]  /*c1ec0*/  STL [R1+0x3e04], R3 ;  /* 0x003e040301007387 */ /* 0x000fe80000100800 */
[----:B------:R-:W-:Y:S04]  /*c1ed0*/  STL [R1+0x3e00], R14 ;  /* 0x003e000e01007387 */ /* 0x000fe80000100800 */
[----:B------:R0:W-:Y:S04]  /*c1ee0*/  STL.64 [R1+0xca0], R4 ;  /* 0x000ca00401007387 */ /* 0x0001e80000100a00 */
[----:B------:R1:W-:Y:S04]  /*c1ef0*/  STL.64 [R1+0xca8], R6 ;  /* 0x000ca80601007387 */ /* 0x0003e80000100a00 */
[----:B------:R-:W2:Y:S04]  /*c1f00*/  LDL.LU R8, [R1+0x480] ;  /* 0x0004800001087983 */ /* 0x000ea80000300800 */
[----:B------:R-:W2:Y:S04]  /*c1f10*/  LDL.LU R9, [R1+0x484] ;  /* 0x0004840001097983 */ /* 0x000ea80000300800 */
[----:B------:R-:W2:Y:S04]  /*c1f20*/  LDL.LU R10, [R1+0x488] ;  /* 0x00048800010a7983 */ /* 0x000ea80000300800 */
[----:B------:R-:W2:Y:S04]  /*c1f30*/  LDL.LU R11, [R1+0x48c] ;  /* 0x00048c00010b7983 */ /* 0x000ea80000300800 */
[----:B0-----:R-:W3:Y:S04]  /*c1f40*/  LDL.LU R4, [R1+0x490] ;  /* 0x0004900001047983 */ /* 0x001ee80000300800 */
[----:B------:R-:W3:Y:S04]  /*c1f50*/  LDL.LU R5, [R1+0x494] ;  /* 0x0004940001057983 */ /* 0x000ee80000300800 */
[----:B-1----:R-:W3:Y:S04]  /*c1f60*/  LDL.LU R6, [R1+0x498] ;  /* 0x0004980001067983 */ /* 0x002ee80000300800 */
[----:B------:R-:W3:Y:S04]  /*c1f70*/  LDL.LU R7, [R1+0x49c] ;  /* 0x00049c0001077983 */ /* 0x000ee80000300800 */
[----:B------:R-:W3:Y:S04]  /*c1f80*/  LDL.LU.64 R14, [R1+0x68] ;  /* 0x00006800010e7983 */ /* 0x000ee80000300a00 */
[----:B------:R-:W4:Y:S04]  /*c1f90*/  LDL.LU.64 R26, [R1+0x38] ;  /* 0x00003800011a7983 */ /* 0x000f280000300a00 */
[----:B----4-:R0:W-:Y:S04]  /*c1fa0*/  STL.64 [R1+0x3ec8], R26 ;  /* 0x003ec81a01007387 */ /* 0x0101e80000100a00 */
[----:B0-----:R-:W4:Y:S01]  /*c1fb0*/  LDL.LU.64 R26, [R1+0x48] ;  /* 0x00004800011a7983 */ /* 0x001f220000300a00 */
[----:B------:R-:W-:-:S02]  /*c1fc0*/  IMAD.MOV.U32 R28, RZ, RZ, R22 ;  /* 0x000000ffff1c7224 */ /* 0x000fc400078e0016 */
[----:B------:R-:W-:Y:S01]  /*c1fd0*/  IMAD.MOV.U32 R2, RZ, RZ, R23 ;  /* 0x000000ffff027224 */ /* 0x000fe200078e0017 */
[----:B----4-:R0:W-:Y:S04]  /*c1fe0*/  STL.64 [R1+0x3ee0], R26 ;  /* 0x003ee01a01007387 */ /* 0x0101e80000100a00 */
[----:B0-----:R-:W2:Y:S04]  /*c1ff0*/  LDL.LU.64 R26, [R1+0x58] ;  /* 0x00005800011a7983 */ /* 0x001ea80000300a00 */
[----:B------:R-:W4:Y:S04]  /*c2000*/  LDL.LU.64 R22, [R1+0x8] ;  /* 0x0000080001167983 */ /* 0x000f280000300a00 */
[----:B----4-:R0:W-:Y:S04]  /*c2010*/  STL.64 [R1+0x3e88], R22 ;  /* 0x003e881601007387 */ /* 0x0101e80000100a00 */
[----:B------:R-:W4:Y:S04]  /*c2020*/  LDL.LU R20, [R1+0x440] ;  /* 0x0004400001147983 */ /* 0x000f280000300800 */
[----:B------:R-:W4:Y:S04]  /*c2030*/  LDL.LU R21, [R1+0x444] ;  /* 0x0004440001157983 */ /* 0x000f280000300800 */
[----:B0-----:R-:W3:Y:S04]  /*c2040*/  LDL.LU R22, [R1+0x448] ;  /* 0x0004480001167983 */ /* 0x001ee80000300800 */
[----:B------:R-:W3:Y:S04]  /*c2050*/  LDL.LU R23, [R1+0x44c] ;  /* 0x00044c0001177983 */ /* 0x000ee80000300800 */
[----:B---3--:R-:W-:Y:S04]  /*c2060*/  STL.64 [R1+0x3ea8], R22 ;  /* 0x003ea81601007387 */ /* 0x008fe80000100a00 */
[----:B----4-:R0:W-:Y:S04]  /*c2070*/  STL.64 [R1+0x3ea0], R20 ;  /* 0x003ea01401007387 */ /* 0x0101e80000100a00 */
[----:B0-----:R-:W3:Y:S04]  /*c2080*/  LDL.LU R20, [R1+0x450] ;  /* 0x0004500001147983 */ /* 0x001ee80000300800 */
[----:B------:R-:W3:Y:S04]  /*c2090*/  LDL.LU R21, [R1+0x454] ;  /* 0x0004540001157983 */ /* 0x000ee80000300800 */
[----:B------:R-:W4:Y:S04]  /*c20a0*/  LDL.LU R22, [R1+0x458] ;  /* 0x0004580001167983 */ /* 0x000f280000300800 */
[----:B------:R-:W4:Y:S01]  /*c20b0*/  LDL.LU R23, [R1+0x45c] ;  /* 0x00045c0001177983 */ /* 0x000f220000300800 */
[C---:B------:R-:W-:Y:S06]  /*c20c0*/  HMMA.16816.F32.BF16 R4, R16.reuse, R14, R4 ;  /* 0x0000000e1004723c */ /* 0x040fec0000041804 */
[----:B--2---:R-:W-:Y:S01]  /*c20d0*/  HMMA.16816.F32.BF16 R8, R16, R26, R8 ;  /* 0x0000001a1008723c */ /* 0x004fe20000041808 */
[----:B----4-:R-:W-:Y:S04]  /*c20e0*/  STL.64 [R1+0x3ec0], R22 ;  /* 0x003ec01601007387 */ /* 0x010fe80000100a00 */
        /* <DEDUP_REMOVED lines=14> */
[----:B------:R1:W-:Y:S01]  /*c21d0*/  STL.64 [R1+0xc78], R6 ;  /* 0x000c780601007387 */ /* 0x0003e20000100a00 */
[----:B0-----:R-:W-:-:S03]  /*c21e0*/  IMAD.MOV.U32 R5, RZ, RZ, R14 ;  /* 0x000000ffff057224 */ /* 0x001fc600078e000e */
[----:B-1----:R-:W3:Y:S01]  /*c21f0*/  LDL.LU.64 R6, [R1+0x3ef0] ;  /* 0x003ef00001067983 */ /* 0x002ee20000300a00 */
[----:B------:R-:W-:-:S03]  /*c2200*/  IMAD.MOV.U32 R4, RZ, RZ, R27 ;  /* 0x000000ffff047224 */ /* 0x000fc600078e001b */
[----:B------:R-:W-:Y:S04]  /*c2210*/  STL [R1+0x3e10], R5 ;  /* 0x003e100501007387 */ /* 0x000fe80000100800 */
[----:B------:R0:W-:Y:S04]  /*c2220*/  STL.64 [R1+0xc30], R8 ;  /* 0x000c300801007387 */ /* 0x0001e80000100a00 */
[----:B------:R1:W-:Y:S01]  /*c2230*/  STL.64 [R1+0xc38], R10 ;  /* 0x000c380a01007387 */ /* 0x0003e20000100a00 */
[----:B0-----:R-:W-:-:S03]  /*c2240*/  IMAD.MOV.U32 R9, RZ, RZ, R26 ;  /* 0x000000ffff097224 */ /* 0x001fc600078e001a */
[----:B-1----:R-:W4:Y:S04]  /*c2250*/  LDL.LU.64 R10, [R1+0x3ee8] ;  /* 0x003ee800010a7983 */ /* 0x002f280000300a00 */
        /* <DEDUP_REMOVED lines=9> */
[----:B----4-:R-:W-:Y:S04]  /*c22f0*/  STL.64 [R1+0x3e80], R10 ;  /* 0x003e800a01007387 */ /* 0x010fe80000100a00 */
[----:B------:R0:W-:Y:S04]  /*c2300*/  STL.64 [R1+0x3e78], R8 ;  /* 0x003e780801007387 */ /* 0x0001e80000100a00 */
[----:B0-----:R-:W4:Y:S04]  /*c2310*/  LDL.LU R8, [R1+0x420] ;  /* 0x0004200001087983 */ /* 0x001f280000300800 */
[----:B------:R-:W4:Y:S04]  /*c2320*/  LDL.LU R9, [R1+0x424] ;  /* 0x0004240001097983 */ /* 0x000f280000300800 */
[----:B------:R-:W4:Y:S04]  /*c2330*/  LDL.LU R10, [R1+0x428] ;  /* 0x00042800010a7983 */ /* 0x000f280000300800 */
[----:B------:R-:W4:Y:S01]  /*c2340*/  LDL.LU R11, [R1+0x42c] ;  /* 0x00042c00010b7983 */ /* 0x000f220000300800 */
        /* <DEDUP_REMOVED lines=18> */
[----:B------:R-:W-:Y:S02]  /*c2470*/  IMAD.MOV.U32 R2, RZ, RZ, R27 ;  /* 0x000000ffff027224 */ /* 0x000fe400078e001b */
[----:B------:R-:W4:-:S13]  /*c2480*/  LDL.LU.64 R26, [R1+0x3e90] ;  /* 0x003e9000011a7983 */ /* 0x000f1a0000300a00 */
[----:B------:R-:W-:Y:S01]  /*c2490*/  STL.64 [R1+0xb40], R20 ;  /* 0x000b401401007387 */ /* 0x000fe20000100a00 */
[----:B------:R-:W-:-:S03]  /*c24a0*/  IMAD.MOV.U32 R25, RZ, RZ, R22 ;  /* 0x000000ffff197224 */ /* 0x000fc600078e0016 */
[----:B------:R0:W-:Y:S04]  /*c24b0*/  STL.64 [R1+0xb48], R22 ;  /* 0x000b481601007387 */ /* 0x0001e80000100a00 */
[----:B0-----:R-:W2:Y:S04]  /*c24c0*/  LDL.LU.64 R22, [R1+0x3e88] ;  /* 0x003e880001167983 */ /* 0x001ea80000300a00 */
[----:B---3--:R-:W-:Y:S04]  /*c24d0*/  STL.64 [R1+0x3e68], R6 ;  /* 0x003e680601007387 */ /* 0x008fe80000100a00 */
[----:B------:R0:W-:Y:S04]  /*c24e0*/  STL.64 [R1+0x3e60], R4 ;  /* 0x003e600401007387 */ /* 0x0001e80000100a00 */
[----:B0-----:R-:W2:Y:S04]  /*c24f0*/  LDL.LU R4, [R1+0x430] ;  /* 0x0004300001047983 */ /* 0x001ea80000300800 */
[----:B------:R-:W2:Y:S04]  /*c2500*/  LDL.LU R5, [R1+0x434] ;  /* 0x0004340001057983 */ /* 0x000ea80000300800 */
[----:B------:R-:W2:Y:S04]  /*c2510*/  LDL.LU R6, [R1+0x438] ;  /* 0x0004380001067983 */ /* 0x000ea80000300800 */
[----:B------:R-:W2:Y:S01]  /*c2520*/  LDL.LU R7, [R1+0x43c] ;  /* 0x00043c0001077983 */ /* 0x000ea20000300800 */
[----:B------:R-:W-:-:S05]  /*c2530*/  IMAD.MOV.U32 R24, RZ, RZ, R20 ;  /* 0x000000ffff187224 */ /* 0x000fca00078e0014 */
[----:B------:R-:W-:Y:S04]  /*c2540*/  STL [R1+0x3ae4], R24 ;  /* 0x003ae41801007387 */ /* 0x000fe80000100800 */
[----:B------:R0:W-:Y:S01]  /*c2550*/  STL [R1+0x3ae0], R25 ;  /* 0x003ae01901007387 */ /* 0x0001e20000100800 */
[C---:B----4-:R-:W-:Y:S06]  /*c2560*/  HMMA.16816.F32.BF16 R8, R16.reuse, R26, R8 ;  /* 0x0000001a1008723c */ /* 0x050fec0000041808 */
[----:B--2---:R-:W-:Y:S06]  /*c2570*/  HMMA.16816.F32.BF16 R4, R16, R22, R4 ;  /* 0x000000161004723c */ /* 0x004fec0000041804 */
[----:B0-----:R-:W-:-:S02]  /*c2580*/  IMAD.MOV.U32 R25, RZ, RZ, R22 ;  /* 0x000000ffff197224 */ /* 0x001fc400078e0016 */
[----:B------:R-:W-:-:S10]  /*c2590*/  IMAD.MOV.U32 R24, RZ, RZ, R23 ;  /* 0x000000ffff187224 */ /* 0x000fd400078e0017 */
[----:B------:R-:W-:Y:S02]  /*c25a0*/  IMAD.MOV.U32 R13, RZ, RZ, R10 ;  /* 0x000000ffff0d7224 */ /* 0x000fe400078e000a */
[----:B------:R-:W-:-:S03]  /*c25b0*/  IMAD.MOV.U32 R12, RZ, RZ, R8 ;  /* 0x000000ffff0c7224 */ /* 0x000fc600078e0008 */
        /* <DEDUP_REMOVED lines=8> */
[----:B------:R-:W3:Y:S04]  /*c2640*/  LDL.LU R22, [R1+0x3d8] ;  /* 0x0003d80001167983 */ /* 0x000ee80000300800 */
[----:B------:R-:W3:Y:S04]  /*c2650*/  LDL.LU R23, [R1+0x3dc] ;  /* 0x0003dc0001177983 */ /* 0x000ee80000300800 */
[----:B------:R-:W-:Y:S04]  /*c2660*/  STL.64 [R1+0xad0], R8 ;  /* 0x000ad00801007387 */ /* 0x000fe80000100a00 */
[----:B------:R0:W-:Y:S04]  /*c2670*/  STL.64 [R1+0xad8], R10 ;  /* 0x000ad80a01007387 */ /* 0x0001e80000100a00 */
[----:B0-----:R-:W4:Y:S04]  /*c2680*/  LDL.LU.64 R10, [R1+0x3e80] ;  /* 0x003e8000010a7983 */ /* 0x001f280000300a00 */
[----:B------:R-:W3:Y:S04]  /*c2690*/  LDL.LU.64 R8, [R1+0x3e78] ;  /* 0x003e780001087983 */ /* 0x000ee80000300a00 */
        /* <DEDUP_REMOVED lines=8> */
[----:B0-----:R-:W2:Y:S04]  /*c2720*/  LDL.LU R26, [R1+0x1b8] ;  /* 0x0001b800011a7983 */ /* 0x001ea80000300800 */
[----:B------:R-:W2:Y:S04]  /*c2730*/  LDL.LU R27, [R1+0x1bc] ;  /* 0x0001bc00011b7983 */ /* 0x000ea80000300800 */
[----:B--2---:R0:W-:Y:S02]  /*c2740*/  STL.64 [R1+0x3e38], R26 ;  /* 0x003e381a01007387 */ /* 0x0041e40000100a00 */
[----:B0-----:R-:W-:-:S02]  /*c2750*/  IMAD.MOV.U32 R26, RZ, RZ, R10 ;  /* 0x000000ffff1a7224 */ /* 0x001fc400078e000a */
[----:B------:R-:W-:Y:S01]  /*c2760*/  IMAD.MOV.U32 R27, RZ, RZ, R11 ;  /* 0x000000ffff1b7224 */ /* 0x000fe200078e000b */
[----:B------:R-:W2:Y:S04]  /*c2770*/  LDL.LU R10, [R1+0x3e74] ;  /* 0x003e7400010a7983 */ /* 0x000ea80000300800 */
[----:B------:R-:W2:Y:S04]  /*c2780*/  LDL.LU R11, [R1+0x3e70] ;  /* 0x003e7000010b7983 */ /* 0x000ea80000300800 */
[----:B------:R0:W-:Y:S04]  /*c2790*/  STL [R1+0x3aec], R12 ;  /* 0x003aec0c01007387 */ /* 0x0001e80000100800 */
[----:B------:R1:W-:Y:S04]  /*c27a0*/  STL [R1+0x3ae8], R13 ;  /* 0x003ae80d01007387 */ /* 0x0003e80000100800 */
[----:B------:R4:W-:Y:S04]  /*c27b0*/  STL.64 [R1+0x3e30], R14 ;  /* 0x003e300e01007387 */ /* 0x0009e80000100a00 */
[----:B0-----:R-:W3:Y:S04]  /*c27c0*/  LDL.LU R12, [R1+0x3b0] ;  /* 0x0003b000010c7983 */ /* 0x001ee80000300800 */
[----:B-1----:R-:W3:Y:S04]  /*c27d0*/  LDL.LU R13, [R1+0x3b4] ;  /* 0x0003b400010d7983 */ /* 0x002ee80000300800 */
[----:B----4-:R-:W4:Y:S04]  /*c27e0*/  LDL.LU R14, [R1+0x3b8] ;  /* 0x0003b800010e7983 */ /* 0x010f280000300800 */
        /* <DEDUP_REMOVED lines=12> */
[----:B------:R-:W-:Y:S01]  /*c28b0*/  STL.64 [R1+0x3b28], R10 ;  /* 0x003b280a01007387 */ /* 0x000fe20000100a00 */
[----:B---3--:R-:W-:Y:S03]  /*c28c0*/  HMMA.16816.F32.BF16 R16, R16, R6, R20 ;  /* 0x000000061010723c */ /* 0x008fe60000041814 */
[----:B------:R-:W2:Y:S04]  /*c28d0*/  LDL.LU.64 R22, [R1+0x3e58] ;  /* 0x003e580001167983 */ /* 0x000ea80000300a00 */
[----:B------:R-:W2:-:S15]  /*c28e0*/  LDL.LU.64 R20, [R1+0x3e50] ;  /* 0x003e500001147983 */ /* 0x000e9e0000300a00 */
[----:B------:R-:W-:-:S01]  /*c28f0*/  NOP ;  /* 0x0000000000007918 */ /* 0x000fc20000000000 */
[----:B------:R-:W-:Y:S04]  /*c2900*/  STL.64 [R1+0xa70], R16 ;  /* 0x000a701001007387 */ /* 0x000fe80000100a00 */
[----:B------:R0:W-:Y:S04]  /*c2910*/  STL.64 [R1+0xa78], R18 ;  /* 0x000a781201007387 */ /* 0x0001e80000100a00 */
[----:B0-----:R-:W3:Y:S04]  /*c2920*/  LDL.LU R18, [R1+0x1a8] ;  /* 0x0001a80001127983 */ /* 0x001ee80000300800 */
[----:B------:R-:W3:Y:S04]  /*c2930*/  LDL.LU R19, [R1+0x1ac] ;  /* 0x0001ac0001137983 */ /* 0x000ee80000300800 */
[----:B------:R-:W-:Y:S01]  /*c2940*/  STL.64 [R1+0x3b30], R6 ;  /* 0x003b300601007387 */ /* 0x000fe20000100a00 */
        /* <DEDUP_REMOVED lines=12> */
[----:B0-----:R-:W3:Y:S04]  /*c2a10*/  LDL.LU.64 R26, [R1+0x3e28] ;  /* 0x003e2800011a7983 */ /* 0x001ee80000300a00 */
[----:B------:R-:W3:Y:S02]  /*c2a20*/  LDL.LU.64 R24, [R1+0x3e20] ;  /* 0x003e200001187983 */ /* 0x000ee40000300a00 */
[----:B---3--:R-:W-:Y:S02]  /*c2a30*/  HMMA.16816.F32.BF16 R16, R20, R18, R24 ;  /* 0x000000121410723c */ /* 0x008fe40000041818 */
[----:B------:R-:W3:Y:S01]  /*c2a40*/  LDL.LU.64 R24, [R1+0x3e18] ;  /* 0x003e180001187983 */ /* 0x000ee20000300a00 */
[----:B----4-:R-:W-:-:S02]  /*c2a50*/  IMAD.MOV.U32 R6, RZ, RZ, R5 ;  /* 0x000000ffff067224 */ /* 0x010fc400078e0005 */
[----:B------:R-:W-:-:S15]  /*c2a60*/  IMAD.MOV.U32 R7, RZ, RZ, R2 ;  /* 0x000000ffff077224 */ /* 0x000fde00078e0002 */
[----:B------:R-:W-:-:S03]  /*c2a70*/  NOP ;  /* 0x0000000000007918 */ /* 0x000fc60000000000 */
[----:B------:R-:W-:Y:S04]  /*c2a80*/  STL.64 [R1+0x1070], R16 ;  /* 0x0010701001007387 */ /* 0x000fe80000100a00 */
[----:B------:R3:W-:Y:S02]  /*c2a90*/  STL.64 [R1+0x1078], R18 ;  /* 0x0010781201007387 */ /* 0x0007e40000100a00 */
[----:B---3--:R-:W-:Y:S02]  /*c2aa0*/  IMAD.MOV.U32 R18, RZ, RZ, R25 ;  /* 0x000000ffff127224 */ /* 0x008fe400078e0019 */
[----:B------:R-:W-:-:S05]  /*c2ab0*/  IMAD.MOV.U32 R19, RZ, RZ, R24 ;  /* 0x000000ffff137224 */ /* 0x000fca00078e0018 */
[----:B------:R0:W-:Y:S04]  /*c2ac0*/  STL.64 [R1+0x3b38], R18 ;  /* 0x003b381201007387 */ /* 0x0001e80000100a00 */
[----:B------:R-:W3:Y:S04]  /*c2ad0*/  LDL.LU R5, [R1+0x3e10] ;  /* 0x003e100001057983 */ /* 0x000ee80000300800 */
[----:B------:R-:W4:Y:S04]  /*c2ae0*/  LDL.LU R2, [R1+0x3e0c] ;  /* 0x003e0c0001027983 */ /* 0x000f280000300800 */
[----:B------:R1:W-:Y:S04]  /*c2af0*/  STL.64 [R1+0x3b40], R6 ;  /* 0x003b400601007387 */ /* 0x0003e80000100a00 */
[----:B------:R-:W2:Y:S04]  /*c2b00*/  LDL.LU R16, [R1+0x210] ;  /* 0x0002100001107983 */ /* 0x000ea80000300800 */
[----:B------:R-:W2:Y:S04]  /*c2b10*/  LDL.LU R17, [R1+0x214] ;  /* 0x0002140001117983 */ /* 0x000ea80000300800 */
[----:B0-----:R-:W3:Y:S04]  /*c2b20*/  LDL.LU R18, [R1+0x218] ;  /* 0x0002180001127983 */ /* 0x001ee80000300800 */
        /* <DEDUP_REMOVED lines=23> */
[----:B-1----:R-:W-:Y:S01]  /*c2ca0*/  MOV R6, R0 ;  /* 0x0000000000067202 */ /* 0x002fe20000000f00 */
[----:B------:R-:W-:-:S02]  /*c2cb0*/  IMAD.MOV.U32 R7, RZ, RZ, R8 ;  /* 0x000000ffff077224 */ /* 0x000fc400078e0008 */
        /* <DEDUP_REMOVED lines=85> */
[----:B------:R-:W4:Y:S04]  /*c3210*/  LDL.LU R14, [R1+0x3db8] ;  /* 0x003db800010e7983 */ /* 0x000f280000300800 */
[----:B------:R-:W2:Y:S04]  /*c3220*/  LDL.LU R2, [R1+0x3db4] ;  /* 0x003db40001027983 */ /* 0x000ea80000300800 */
        /* <DEDUP_REMOVED lines=19> */
[----:B--2---:R-:W-:Y:S04]  /*c3360*/  STL.64 [R1+0x3c78], R4 ;  /* 0x003c780401007387 */ /* 0x004fe80000100a00 */
[----:B------:R-:W2:Y:S04]  /*c3370*/  LDL.LU R9, [R1+0x3da8] ;  /* 0x003da80001097983 */ /* 0x000ea80000300800 */
[----:B------:R-:W3:Y:S04]  /*c3380*/  LDL.LU R29, [R1+0x3da4] ;  /* 0x003da400011d7983 */ /* 0x000ee80000300800 */
[----:B------:R0:W-:Y:S02]  /*c3390*/  STL.64 [R1+0x3c88], R26 ;  /* 0x003c881a01007387 */ /* 0x0001e40000100a00 */
[----:B0-----:R-:W-:-:S02]  /*c33a0*/  IMAD.MOV.U32 R26, RZ, RZ, R28 ;  /* 0x000000ffff1a7224 */ /* 0x001fc400078e001c */
[----:B------:R-:W-:Y:S01]  /*c33b0*/  IMAD.MOV.U32 R27, RZ, RZ, R8 ;  /* 0x000000ffff1b7224 */ /* 0x000fe200078e0008 */
[----:B------:R-:W3:Y:S04]  /*c33c0*/  LDL.LU R28, [R1+0x3da0] ;  /* 0x003da000011c7983 */ /* 0x000ee80000300800 */
[----:B------:R-:W3:Y:S04]  /*c33d0*/  LDL.LU R8, [R1+0x3d9c] ;  /* 0x003d9c0001087983 */ /* 0x000ee80000300800 */
[----:B------:R-:W-:Y:S04]  /*c33e0*/  STL.64 [R1+0x3ca0], R26 ;  /* 0x003ca01a01007387 */ /* 0x000fe80000100a00 */
[----:B------:R-:W3:Y:S04]  /*c33f0*/  LDL.LU R4, [R1+0x2f0] ;  /* 0x0002f00001047983 */ /* 0x000ee80000300800 */
[----:B------:R-:W3:Y:S04]  /*c3400*/  LDL.LU R5, [R1+0x2f4] ;  /* 0x0002f40001057983 */ /* 0x000ee80000300800 */
[----:B------:R-:W3:Y:S04]  /*c3410*/  LDL.LU R6, [R1+0x2f8] ;  /* 0x0002f80001067983 */ /* 0x000ee80000300800 */
        /* <DEDUP_REMOVED lines=82> */
[----:B------:R-:W-:-:S03]  /*c3940*/  IMAD.MOV.U32 R14, RZ, RZ, R9 ;  /* 0x000000ffff0e7224 */ /* 0x000fc600078e0009 */
        /* <DEDUP_REMOVED lines=18> */
[----:B------:R-:W-:-:S07]  /*c3a70*/  IMAD.MOV.U32 R15, RZ, RZ, R8 ;  /* 0x000000ffff0f7224 */ /* 0x000fce00078e0008 */
[C---:B--2---:R-:W-:Y:S01]  /*c3a80*/  HMMA.16816.F32.BF16 R12, R20.reuse, R14, R24 ;  /* 0x0000000e140c723c */ /* 0x044fe20000041818 */
        /* <DEDUP_REMOVED lines=109> */
[----:B------:R-:W2:-:S15]  /*c4160*/  LDL.LU.64 R6, [R1+0x3c20] ;  /* 0x003c200001067983 */ /* 0x000e9e0000300a00 */
[----:B------:R-:W-:-:S06]  /*c4170*/  NOP ;  /* 0x0000000000007918 */ /* 0x000fcc0000000000 */
[----:B------:R-:W-:Y:S04]  /*c4180*/  STL.64 [R1+0xb60], R24 ;  /* 0x000b601801007387 */ /* 0x000fe80000100a00 */
[----:B------:R0:W-:Y:S04]  /*c4190*/  STL.64 [R1+0xb68], R26 ;  /* 0x000b681a01007387 */ /* 0x0001e80000100a00 */
[----:B0-----:R-:W4:Y:S04]  /*c41a0*/  LDL.LU.64 R26, [R1+0x3c18] ;  /* 0x003c1800011a7983 */ /* 0x001f280000300a00 */
        /* <DEDUP_REMOVED lines=69> */
[----:B0-----:R-:W2:Y:S01]  /*c4600*/  LDL.LU.64 R6, [R1+0x3b30] ;  /* 0x003b300001067983 */ /* 0x001ea20000300a00 */
[----:B---3--:R-:W-:Y:S03]  /*c4610*/  HMMA.16816.F32.BF16 R16, R20, R18, R8 ;  /* 0x000000121410723c */ /* 0x008fe60000041808 */
[----:B------:R-:W3:Y:S04]  /*c4620*/  LDL.LU.64 R10, [R1+0x3b28] ;  /* 0x003b2800010a7983 */ /* 0x000ee80000300a00 */
[----:B------:R-:W3:Y:S04]  /*c4630*/  LDL.LU R24, [R1+0x3678] ;  /* 0x0036780001187983 */ /* 0x000ee80000300800 */
[----:B------:R-:W4:-:S12]  /*c4640*/  LDL.LU R5, [R1+0x3670] ;  /* 0x0036700001057983 */ /* 0x000f180000300800 */
[----:B------:R-:W-:Y:S04]  /*c4650*/  STL.64 [R1+0x9e0], R16 ;  /* 0x0009e01001007387 */ /* 0x000fe80000100a00 */
[----:B------:R-:W-:Y:S04]  /*c4660*/  STL.64 [R1+0x9e8], R18 ;  /* 0x0009e81201007387 */ /* 0x000fe80000100a00 */
[----:B------:R-:W4:Y:S04]  /*c4670*/  LDL.LU R4, [R1+0x3668] ;  /* 0x0036680001047983 */ /* 0x000f280000300800 */
[----:B--2---:R-:W-:Y:S04]  /*c4680*/  STL.64 [R1+0x3b08], R6 ;  /* 0x003b080601007387 */ /* 0x004fe80000100a00 */
[----:B----4-:R0:W-:Y:S04]  /*c4690*/  STL.64 [R1+0x3b00], R4 ;  /* 0x003b000401007387 */ /* 0x0101e80000100a00 */
[----:B0-----:R-:W2:Y:S04]  /*c46a0*/  LDL.LU R4, [R1+0x1e0] ;  /* 0x0001e00001047983 */ /* 0x001ea80000300800 */
[----:B------:R-:W2:Y:S04]  /*c46b0*/  LDL.LU R5, [R1+0x1e4] ;  /* 0x0001e40001057983 */ /* 0x000ea80000300800 */
[----:B------:R-:W4:Y:S04]  /*c46c0*/  LDL.LU R6, [R1+0x1e8] ;  /* 0x0001e80001067983 */ /* 0x000f280000300800 */
[----:B------:R-:W4:Y:S04]  /*c46d0*/  LDL.LU R7, [R1+0x1ec] ;  /* 0x0001ec0001077983 */ /* 0x000f280000300800 */
[----:B----4-:R-:W-:Y:S04]  /*c46e0*/  STL.64 [R1+0x3b20], R6 ;  /* 0x003b200601007387 */ /* 0x010fe80000100a00 */
[----:B--2---:R0:W-:Y:S04]  /*c46f0*/  STL.64 [R1+0x3b18], R4 ;  /* 0x003b180401007387 */ /* 0x0041e80000100a00 */
[----:B------:R-:W2:Y:S01]  /*c4700*/  LDL.LU R9, [R1+0x3660] ;  /* 0x0036600001097983 */ /* 0x000ea20000300800 */
[----:B0-----:R-:W-:-:S15]  /*c4710*/  HMMA.16816.F32.BF16 R4, R20, R26, R12 ;  /* 0x0000001a1404723c */ /* 0x001fde000004180c */
[----:B------:R-:W-:-:S08]  /*c4720*/  NOP ;  /* 0x0000000000007918 */ /* 0x000fd00000000000 */
[----:B------:R-:W-:Y:S01]  /*c4730*/  STL.64 [R1+0x9d0], R4 ;  /* 0x0009d00401007387 */ /* 0x000fe20000100a00 */
[----:B------:R-:W-:Y:S02]  /*c4740*/  IMAD.MOV.U32 R17, RZ, RZ, R7 ;  /* 0x000000ffff117224 */ /* 0x000fe400078e0007 */
[----:B------:R-:W-:Y:S01]  /*c4750*/  IMAD.MOV.U32 R15, RZ, RZ, R6 ;  /* 0x000000ffff0f7224 */ /* 0x000fe200078e0006 */
[----:B------:R0:W-:Y:S01]  /*c4760*/  STL.64 [R1+0x9d8], R6 ;  /* 0x0009d80601007387 */ /* 0x0001e20000100a00 */
[----:B------:R-:W-:Y:S02]  /*c4770*/  IMAD.MOV.U32 R16, RZ, RZ, R5 ;  /* 0x000000ffff107224 */ /* 0x000fe400078e0005 */
[----:B------:R-:W-:Y:S01]  /*c4780*/  IMAD.MOV.U32 R14, RZ, RZ, R4 ;  /* 0x000000ffff0e7224 */ /* 0x000fe200078e0004 */
[----:B0-----:R-:W4:Y:S04]  /*c4790*/  LDL.LU.64 R6, [R1+0x3b20] ;  /* 0x003b200001067983 */ /* 0x001f280000300a00 */
[----:B------:R-:W4:Y:S04]  /*c47a0*/  LDL.LU.64 R4, [R1+0x3b18] ;  /* 0x003b180001047983 */ /* 0x000f280000300a00 */
[----:B---3--:R0:W-:Y:S02]  /*c47b0*/  STL.64 [R1+0x3af8], R24 ;  /* 0x003af81801007387 */ /* 0x0081e40000100a00 */
[----:B0-----:R-:W-:-:S02]  /*c47c0*/  IMAD.MOV.U32 R24, RZ, RZ, R0 ;  /* 0x000000ffff187224 */ /* 0x001fc400078e0000 */
[----:B------:R-:W3:Y:S04]  /*c47d0*/  LDL.LU R0, [R1+0x3b10] ;  /* 0x003b100001007983 */ /* 0x000ee80000300800 */
[----:B------:R-:W3:Y:S04]  /*c47e0*/  LDL.LU R8, [R1+0x3658] ;  /* 0x0036580001087983 */ /* 0x000ee80000300800 */
[----:B------:R-:W3:Y:S04]  /*c47f0*/  LDL.LU R29, [R1+0x3650] ;  /* 0x00365000011d7983 */ /* 0x000ee80000300800 */
[----:B------:R-:W-:Y:S01]  /*c4800*/  STL [R1+0x3af0], R17 ;  /* 0x003af01101007387 */ /* 0x000fe20000100800 */
[----:B----4-:R-:W-:-:S15]  /*c4810*/  HMMA.16816.F32.BF16 R4, R20, R10, R4 ;  /* 0x0000000a1404723c */ /* 0x010fde0000041804 */
[----:B------:R-:W-:-:S08]  /*c4820*/  NOP ;  /* 0x0000000000007918 */ /* 0x000fd00000000000 */
[----:B------:R-:W-:Y:S04]  /*c4830*/  STL.64 [R1+0x9c0], R4 ;  /* 0x0009c00401007387 */ /* 0x000fe80000100a00 */
[----:B------:R0:W-:Y:S04]  /*c4840*/  STL.64 [R1+0x9c8], R6 ;  /* 0x0009c80601007387 */ /* 0x0001e80000100a00 */
[----:B0-----:R-:W4:Y:S01]  /*c4850*/  LDL.LU.64 R6, [R1+0x3b08] ;  /* 0x003b080001067983 */ /* 0x001f220000300a00 */
[----:B------:R-:W-:Y:S01]  /*c4860*/  MOV R25, R3 ;  /* 0x0000000300197202 */ /* 0x000fe20000000f00 */
[----:B------:R-:W-:-:S02]  /*c4870*/  IMAD.MOV.U32 R26, RZ, RZ, R28 ;  /* 0x000000ffff1a7224 */ /* 0x000fc400078e001c */
[----:B------:R-:W-:Y:S01]  /*c4880*/  IMAD.MOV.U32 R27, RZ, RZ, R2 ;  /* 0x000000ffff1b7224 */ /* 0x000fe200078e0002 */
[----:B------:R-:W4:Y:S04]  /*c4890*/  LDL.LU.64 R4, [R1+0x3b00] ;  /* 0x003b000001047983 */ /* 0x000f280000300a00 */
[----:B------:R-:W4:Y:S04]  /*c48a0*/  LDL.LU R28, [R1+0x9f8] ;  /* 0x0009f800011c7983 */ /* 0x000f280000300800 */
[----:B------:R-:W4:Y:S04]  /*c48b0*/  LDL.LU R2, [R1+0x3648] ;  /* 0x0036480001027983 */ /* 0x000f280000300800 */
[----:B------:R-:W4:Y:S01]  /*c48c0*/  LDL.LU R12, [R1+0x3674] ;  /* 0x00367400010c7983 */ /* 0x000f220000300800 */
[----:B--2---:R-:W-:-:S02]  /*c48d0*/  IADD3 R9, P3, R9, UR7, RZ ;  /* 0x0000000709097c10 */ /* 0x004fc4000ff7e0ff */
[----:B---3--:R-:W-:Y:S02]  /*c48e0*/  IADD3 R8, P2, R8, UR7, RZ ;  /* 0x0000000708087c10 */ /* 0x008fe4000ff5e0ff */
[----:B------:R-:W-:Y:S01]  /*c48f0*/  IADD3 R29, P1, R29, UR7, RZ ;  /* 0x000000071d1d7c10 */ /* 0x000fe2000ff3e0ff */
[----:B------:R-:W0:Y:S01]  /*c4900*/  LDC R3, c[0x0][0x23c] ;  /* 0x00008f00ff037b82 */ /* 0x000e220000000800 */
[----:B----4-:R-:W-:Y:S01]  /*c4910*/  HMMA.16816.F32.BF16 R20, R20, R6, R24 ;  /* 0x000000061414723c */ /* 0x010fe20000041818 */
[----:B------:R-:W2:-:S15]  /*c4920*/  LDL.LU.64 R24, [R1+0x3af8] ;  /* 0x003af80001187983 */ /* 0x000e9e0000300a00 */
[----:B------:R-:W-:-:S07]  /*c4930*/  NOP ;  /* 0x0000000000007918 */ /* 0x000fce0000000000 */
[----:B------:R1:W-:Y:S04]  /*c4940*/  STL.64 [R1+0x9b0], R20 ;  /* 0x0009b01401007387 */ /* 0x0003e80000100a00 */
[----:B------:R3:W-:Y:S01]  /*c4950*/  STL.64 [R1+0x9b8], R22 ;  /* 0x0009b81601007387 */ /* 0x0007e20000100a00 */
[----:B------:R-:W-:Y:S02]  /*c4960*/  IMAD.MOV.U32 R7, RZ, RZ, R22 ;  /* 0x000000ffff077224 */ /* 0x000fe400078e0016 */
[----:B------:R-:W-:Y:S01]  /*c4970*/  IMAD.MOV.U32 R6, RZ, RZ, R23 ;  /* 0x000000ffff067224 */ /* 0x000fe200078e0017 */
[----:B-1----:R-:W4:Y:S04]  /*c4980*/  LDL.LU R20, [R1+0x3640] ;  /* 0x0036400001147983 */ /* 0x002f280000300800 */
[----:B------:R-:W4:Y:S04]  /*c4990*/  LDL.LU R21, [R1+0x366c] ;  /* 0x00366c0001157983 */ /* 0x000f280000300800 */
[----:B---3--:R-:W3:Y:S01]  /*c49a0*/  LDL.LU R22, [R1+0x3638] ;  /* 0x0036380001167983 */ /* 0x008ee20000300800 */
[----:B------:R-:W-:-:S02]  /*c49b0*/  IADD3 R5, P6, R5, UR7, RZ ;  /* 0x0000000705057c10 */ /* 0x000fc4000ffde0ff */
[----:B------:R-:W-:Y:S02]  /*c49c0*/  IADD3 R4, P5, R4, UR7, RZ ;  /* 0x0000000704047c10 */ /* 0x000fe4000ffbe0ff */
[----:B--2---:R-:W-:-:S05]  /*c49d0*/  IADD3 R25, P0, R25, UR7, RZ ;  /* 0x0000000719197c10 */ /* 0x004fca000ff1e0ff */
[----:B------:R1:W-:Y:S04]  /*c49e0*/  STL [R1+0x9fc], R25 ;  /* 0x0009fc1901007387 */ /* 0x0003e80000100800 */
        /* <DEDUP_REMOVED lines=8> */
[----:B-1----:R-:W2:Y:S01]  /*c4a70*/  LDL.LU R25, [R1+0x3644] ;  /* 0x0036440001197983 */ /* 0x002ea20000300800 */
[----:B------:R-:W-:-:S05]  /*c4a80*/  IADD3 R24, P4, R24, UR7, RZ ;  /* 0x0000000718187c10 */ /* 0x000fca000ff9e0ff */
[----:B------:R1:W-:Y:S04]  /*c4a90*/  STL [R1+0x3678], R24 ;  /* 0x0036781801007387 */ /* 0x0003e80000100800 */
[----:B-1----:R-:W2:Y:S04]  /*c4aa0*/  LDL.LU R24, [R1+0x3610] ;  /* 0x0036100001187983 */ /* 0x002ea80000300800 */
[----:B------:R1:W-:Y:S04]  /*c4ab0*/  STL [R1+0x3670], R5 ;  /* 0x0036700501007387 */ /* 0x0003e80000100800 */
[----:B-1----:R-:W2:Y:S04]  /*c4ac0*/  LDL.LU R5, [R1+0x363c] ;  /* 0x00363c0001057983 */ /* 0x002ea80000300800 */
[----:B------:R1:W-:Y:S04]  /*c4ad0*/  STL [R1+0x3668], R4 ;  /* 0x0036680401007387 */ /* 0x0003e80000100800 */
[----:B-1----:R-:W2:Y:S04]  /*c4ae0*/  LDL.LU R4, [R1+0x3608] ;  /* 0x0036080001047983 */ /* 0x002ea80000300800 */
[----:B------:R1:W-:Y:S04]  /*c4af0*/  STL [R1+0x3660], R9 ;  /* 0x0036600901007387 */ /* 0x0003e80000100800 */
[----:B-1----:R-:W2:Y:S04]  /*c4b00*/  LDL.LU R9, [R1+0x3634] ;  /* 0x0036340001097983 */ /* 0x002ea80000300800 */
[----:B------:R1:W-:Y:S01]  /*c4b10*/  STL [R1+0x3658], R8 ;  /* 0x0036580801007387 */ /* 0x0003e20000100800 */
[----:B------:R-:W-:-:S03]  /*c4b20*/  IADD3.X R28, R28, UR6, RZ, P0, !PT ;  /* 0x000000061c1c7c10 */ /* 0x000fc600087fe4ff */
[----:B-1----:R-:W2:Y:S04]  /*c4b30*/  LDL.LU R8, [R1+0x3600] ;  /* 0x0036000001087983 */ /* 0x002ea80000300800 */
[----:B------:R1:W-:Y:S01]  /*c4b40*/  STL [R1+0x3650], R29 ;  /* 0x0036501d01007387 */ /* 0x0003e20000100800 */
[----:B------:R-:W-:-:S03]  /*c4b50*/  IADD3 R2, P0, R2, UR7, RZ ;  /* 0x0000000702027c10 */ /* 0x000fc6000ff1e0ff */
[----:B-1----:R-:W2:Y:S04]  /*c4b60*/  LDL.LU R29, [R1+0x362c] ;  /* 0x00362c00011d7983 */ /* 0x002ea80000300800 */
[----:B------:R1:W-:Y:S04]  /*c4b70*/  STL [R1+0x9f8], R28 ;  /* 0x0009f81c01007387 */ /* 0x0003e80000100800 */
[----:B-1----:R-:W2:Y:S04]  /*c4b80*/  LDL.LU R28, [R1+0x35f8] ;  /* 0x0035f800011c7983 */ /* 0x002ea80000300800 */
[----:B------:R1:W-:Y:S04]  /*c4b90*/  STL [R1+0x3648], R2 ;  /* 0x0036480201007387 */ /* 0x0003e80000100800 */
[----:B-1----:R-:W2:Y:S01]  /*c4ba0*/  LDL.LU R2, [R1+0x3624] ;  /* 0x0036240001027983 */ /* 0x002ea20000300800 */
[----:B------:R-:W-:-:S02]  /*c4bb0*/  IADD3.X R12, R12, UR6, RZ, P4, !PT ;  /* 0x000000060c0c7c10 */ /* 0x000fc4000a7fe4ff */
[----:B----4-:R-:W-:Y:S02]  /*c4bc0*/  IADD3 R20, P4, R20, UR7, RZ ;  /* 0x0000000714147c10 */ /* 0x010fe4000ff9e0ff */
[----:B------:R-:W-:Y:S01]  /*c4bd0*/  IADD3.X R21, R21, UR6, RZ, P6, !PT ;  /* 0x0000000615157c10 */ /* 0x000fe2000b7fe4ff */
[----:B------:R-:W4:Y:S01]  /*c4be0*/  LDL.LU R13, [R1+0x35f0] ;  /* 0x0035f000010d7983 */ /* 0x000f220000300800 */
[----:B---3--:R-:W-:-:S03]  /*c4bf0*/  IADD3 R22, P6, R22, UR7, RZ ;  /* 0x0000000716167c10 */ /* 0x008fc6000ffde0ff */
[----:B------:R1:W-:Y:S04]  /*c4c00*/  STL [R1+0x3674], R12 ;  /* 0x0036740c01007387 */ /* 0x0003e80000100800 */
[----:B-1----:R-:W3:Y:S04]  /*c4c10*/  LDL.LU R12, [R1+0x361c] ;  /* 0x00361c00010c7983 */ /* 0x002ee80000300800 */
[----:B------:R-:W-:Y:S04]  /*c4c20*/  STL [R1+0x3640], R20 ;  /* 0x0036401401007387 */ /* 0x000fe80000100800 */
[----:B------:R-:W-:Y:S04]  /*c4c30*/  STL [R1+0x366c], R21 ;  /* 0x00366c1501007387 */ /* 0x000fe80000100800 */
[----:B------:R-:W-:Y:S01]  /*c4c40*/  STL [R1+0x3638], R22 ;  /* 0x0036381601007387 */ /* 0x000fe20000100800 */
[----:B--2---:R-:W-:-:S02]  /*c4c50*/  IADD3.X R23, R23, UR6, RZ, P5, !PT ;  /* 0x0000000617177c10 */ /* 0x004fc4000affe4ff */
[----:B------:R-:W-:Y:S02]  /*c4c60*/  IADD3 R10, P5, R10, UR7, RZ ;  /* 0x000000070a0a7c10 */ /* 0x000fe4000ffbe0ff */
[----:B------:R-:W-:Y:S02]  /*c4c70*/  IADD3.X R11, R11, UR6, RZ, P3, !PT ;  /* 0x000000060b0b7c10 */ /* 0x000fe40009ffe4ff */
[----:B------:R-:W-:Y:S02]  /*c4c80*/  IADD3 R17, P3, R17, UR7, RZ ;  /* 0x0000000711117c10 */ /* 0x000fe4000ff7e0ff */
[----:B------:R-:W-:Y:S01]  /*c4c90*/  IADD3.X R26, R26, UR6, RZ, P2, !PT ;  /* 0x000000061a1a7c10 */ /* 0x000fe200097fe4ff */
[----:B------:R-:W-:Y:S01]  /*c4ca0*/  STL [R1+0x3664], R23 ;  /* 0x0036641701007387 */ /* 0x000fe20000100800 */
[----:B------:R-:W-:-:S03]  /*c4cb0*/  IADD3 R27, P2, R27, UR7, RZ ;  /* 0x000000071b1b7c10 */ /* 0x000fc6000ff5e0ff */
[----:B------:R-:W-:Y:S01]  /*c4cc0*/  STL [R1+0x3630], R10 ;  /* 0x0036300a01007387 */ /* 0x000fe20000100800 */
[----:B------:R-:W-:-:S03]  /*c4cd0*/  IADD3.X R25, R25, UR6, RZ, P0, !PT ;  /* 0x0000000619197c10 */ /* 0x000fc600087fe4ff */
[----:B------:R-:W-:Y:S01]  /*c4ce0*/  STL [R1+0x365c], R11 ;  /* 0x00365c0b01007387 */ /* 0x000fe20000100800 */
[----:B------:R-:W-:-:S03]  /*c4cf0*/  IADD3.X R18, R18, UR6, RZ, P1, !PT ;  /* 0x0000000612127c10 */ /* 0x000fc60008ffe4ff */
[----:B------:R-:W-:Y:S04]  /*c4d00*/  STL [R1+0x3628], R17 ;  /* 0x0036281101007387 */ /* 0x000fe80000100800 */
[----:B------:R-:W-:Y:S04]  /*c4d10*/  STL [R1+0x3654], R26 ;  /* 0x0036541a01007387 */ /* 0x000fe80000100800 */
[----:B------:R-:W-:Y:S04]  /*c4d20*/  STL [R1+0x3620], R27 ;  /* 0x0036201b01007387 */ /* 0x000fe80000100800 */
[----:B------:R1:W-:Y:S01]  /*c4d30*/  STL [R1+0x3644], R25 ;  /* 0x0036441901007387 */ /* 0x0003e20000100800 */
[----:B------:R-:W-:-:S03]  /*c4d40*/  IADD3 R19, P1, R19, UR7, RZ ;  /* 0x0000000713137c10 */ /* 0x000fc6000ff3e0ff */
[----:B------:R-:W-:Y:S04]  /*c4d50*/  STL [R1+0x364c], R18 ;  /* 0x00364c1201007387 */ /* 0x000fe80000100800 */
[----:B-1----:R-:W2:Y:S01]  /*c4d60*/  LDL.LU R25, [R1+0x35e8] ;  /* 0x0035e80001197983 */ /* 0x002ea20000300800 */
[----:B------:R-:W-:-:S03]  /*c4d70*/  IADD3 R24, P0, R24, UR7, RZ ;  /* 0x0000000718187c10 */ /* 0x000fc6000ff1e0ff */
[----:B------:R-:W-:Y:S04]  /*c4d80*/  STL [R1+0x3618], R19 ;  /* 0x0036181301007387 */ /* 0x000fe80000100800 */
[----:B------:R1:W-:Y:S01]  /*c4d90*/  STL [R1+0x3610], R24 ;  /* 0x0036101801007387 */ /* 0x0003e20000100800 */
[----:B------:R-:W-:-:S03]  /*c4da0*/  IADD3.X R5, R5, UR6, RZ, P4, !PT ;  /* 0x0000000605057c10 */ /* 0x000fc6000a7fe4ff */
[----:B-1----:R-:W2:Y:S04]  /*c4db0*/  LDL.LU R24, [R1+0x3614] ;  /* 0x0036140001187983 */ /* 0x002ea80000300800 */
[----:B------:R1:W-:Y:S01]  /*c4dc0*/  STL [R1+0x363c], R5 ;  /* 0x00363c0501007387 */ /* 0x0003e20000100800 */
[----:B------:R-:W-:-:S03]  /*c4dd0*/  IADD3 R4, P4, R4, UR7, RZ ;  /* 0x0000000704047c10 */ /* 0x000fc6000ff9e0ff */
[----:B-1----:R-:W2:Y:S04]  /*c4de0*/  LDL.LU R5, [R1+0x35e0] ;  /* 0x0035e00001057983 */ /* 0x002ea80000300800 */
        /* <DEDUP_REMOVED lines=15> */
[----:B------:R1:W-:Y:S04]  /*c4ee0*/  STL [R1+0x3624], R2 ;  /* 0x0036240201007387 */ /* 0x0003e80000100800 */
[----:B-1----:R-:W2:Y:S01]  /*c4ef0*/  LDL.LU R2, [R1+0x35c8] ;  /* 0x0035c80001027983 */ /* 0x002ea20000300800 */
[----:B----4-:R-:W-:Y:S02]  /*c4f00*/  IADD3 R13, P3, R13, UR7, RZ ;  /* 0x000000070d0d7c10 */ /* 0x010fe4000ff7e0ff */
[----:B---3--:R-:W-:Y:S01]  /*c4f10*/  IADD3.X R12, R12, UR6, RZ, P2, !PT ;  /* 0x000000060c0c7c10 */ /* 0x008fe200097fe4ff */
[----:B------:R-:W3:Y:S04]  /*c4f20*/  LDL.LU R20, [R1+0x35f4] ;  /* 0x0035f40001147983 */ /* 0x000ee80000300800 */
[----:B------:R-:W4:Y:S04]  /*c4f30*/  LDL.LU R21, [R1+0x35c0] ;  /* 0x0035c00001157983 */ /* 0x000f280000300800 */
[----:B------:R-:W-:Y:S04]  /*c4f40*/  STL [R1+0x35f0], R13 ;  /* 0x0035f00d01007387 */ /* 0x000fe80000100800 */
[----:B------:R-:W4:Y:S04]  /*c4f50*/  LDL.LU R22, [R1+0x35ec] ;  /* 0x0035ec0001167983 */ /* 0x000f280000300800 */
[----:B------:R1:W-:Y:S04]  /*c4f60*/  STL [R1+0x361c], R12 ;  /* 0x00361c0c01007387 */ /* 0x0003e80000100800 */
        /* <DEDUP_REMOVED lines=8> */
[----:B-1----:R-:W4:Y:S01]  /*c4ff0*/  LDL.LU R12, [R1+0x3598] ;  /* 0x00359800010c7983 */ /* 0x002f220000300800 */
[----:B--2---:R-:W-:-:S05]  /*c5000*/  IADD3 R25, P2, R25, UR7, RZ ;  /* 0x0000000719197c10 */ /* 0x004fca000ff5e0ff */
[----:B------:R1:W-:Y:S04]  /*c5010*/  STL [R1+0x35e8], R25 ;  /* 0x0035e81901007387 */ /* 0x0003e80000100800 */
[----:B-1----:R-:W2:Y:S01]  /*c5020*/  LDL.LU R25, [R1+0x35c4] ;  /* 0x0035c40001197983 */ /* 0x002ea20000300800 */
[----:B------:R-:W-:-:S05]  /*c5030*/  IADD3.X R24, R24, UR6, RZ, P1, !PT ;  /* 0x0000000618187c10 */ /* 0x000fca0008ffe4ff */
        /* <DEDUP_REMOVED lines=21> */
[----:B------:R-:W2:Y:S04]  /*c5190*/  LDL.LU R13, [R1+0x35a4] ;  /* 0x0035a400010d7983 */ /* 0x000ea80000300800 */
[----:B------:R1:W-:Y:S04]  /*c51a0*/  STL [R1+0x35c8], R2 ;  /* 0x0035c80201007387 */ /* 0x0003e80000100800 */
[----:B-1----:R-:W2:Y:S01]  /*c51b0*/  LDL.LU R2, [R1+0x3570] ;  /* 0x0035700001027983 */ /* 0x002ea20000300800 */
[----:B---3--:R-:W-:-:S02]  /*c51c0*/  IADD3.X R20, R20, UR6, RZ, P5, !PT ;  /* 0x0000000614147c10 */ /* 0x008fc4000affe4ff */
[----:B----4-:R-:W-:Y:S02]  /*c51d0*/  IADD3 R21, P5, R21, UR7, RZ ;  /* 0x0000000715157c10 */ /* 0x010fe4000ffbe0ff */
        /* <DEDUP_REMOVED lines=8> */
[----:B------:R-:W-:-:S03]  /*c5260*/  IADD3 R26, P1, R26, UR7, RZ ;  /* 0x000000071a1a7c10 */ /* 0x000fc6000ff3e0ff */
[----:B------:R-:W-:Y:S01]  /*c5270*/  STL [R1+0x35b8], R23 ;  /* 0x0035b81701007387 */ /* 0x000fe20000100800 */
[----:B------:R-:W-:Y:S02]  /*c5280*/  IADD3.X R27, R27, UR6, RZ, P0, !PT ;  /* 0x000000061b1b7c10 */ /* 0x000fe400087fe4ff */
[----:B------:R-:W-:Y:S01]  /*c5290*/  IADD3.X R19, R19, UR6, RZ, P4, !PT ;  /* 0x0000000613137c10 */ /* 0x000fe2000a7fe4ff */
[----:B------:R-:W-:Y:S01]  /*c52a0*/  STL [R1+0x35e4], R10 ;  /* 0x0035e40a01007387 */ /* 0x000fe20000100800 */
[----:B------:R-:W-:-:S03]  /*c52b0*/  IADD3 R12, P4, R12, UR7, RZ ;  /* 0x000000070c0c7c10 */ /* 0x000fc6000ff9e0ff */
[----:B------:R-:W-:Y:S01]  /*c52c0*/  STL [R1+0x35b0], R11 ;  /* 0x0035b00b01007387 */ /* 0x000fe20000100800 */
[----:B------:R-:W-:-:S03]  /*c52d0*/  IADD3 R18, P0, R18, UR7, RZ ;  /* 0x0000000712127c10 */ /* 0x000fc6000ff1e0ff */
[----:B------:R-:W-:Y:S04]  /*c52e0*/  STL [R1+0x35dc], R17 ;  /* 0x0035dc1101007387 */ /* 0x000fe80000100800 */
[----:B------:R-:W-:Y:S04]  /*c52f0*/  STL [R1+0x35a8], R26 ;  /* 0x0035a81a01007387 */ /* 0x000fe80000100800 */
[----:B------:R-:W-:Y:S04]  /*c5300*/  STL [R1+0x35d4], R27 ;  /* 0x0035d41b01007387 */ /* 0x000fe80000100800 */
[----:B------:R1:W-:Y:S04]  /*c5310*/  STL [R1+0x3598], R12 ;  /* 0x0035980c01007387 */ /* 0x0003e80000100800 */
[----:B------:R-:W-:Y:S04]  /*c5320*/  STL [R1+0x35a0], R18 ;  /* 0x0035a01201007387 */ /* 0x000fe80000100800 */
[----:B-1----:R-:W3:Y:S04]  /*c5330*/  LDL.LU R12, [R1+0x359c] ;  /* 0x00359c00010c7983 */ /* 0x002ee80000300800 */
[----:B------:R-:W-:Y:S01]  /*c5340*/  STL [R1+0x35cc], R19 ;  /* 0x0035cc1301007387 */ /* 0x000fe20000100800 */
[----:B--2---:R-:W-:-:S05]  /*c5350*/  IADD3.X R25, R25, UR6, RZ, P6, !PT ;  /* 0x0000000619197c10 */ /* 0x004fca000b7fe4ff */
[----:B------:R1:W-:Y:S04]  /*c5360*/  STL [R1+0x35c4], R25 ;  /* 0x0035c41901007387 */ /* 0x0003e80000100800 */
[----:B-1----:R-:W2:Y:S01]  /*c5370*/  LDL.LU R25, [R1+0x3568] ;  /* 0x0035680001197983 */ /* 0x002ea20000300800 */
[----:B------:R-:W-:-:S05]  /*c5380*/  IADD3 R24, P6, R24, UR7, RZ ;  /* 0x0000000718187c10 */ /* 0x000fca000ffde0ff */
[----:B------:R1:W-:Y:S01]  /*c5390*/  STL [R1+0x3590], R24 ;  /* 0x0035901801007387 */ /* 0x0003e20000100800 */
[----:B------:R-:W-:-:S03]  /*c53a0*/  IADD3.X R5, R5, UR6, RZ, P5, !PT ;  /* 0x0000000605057c10 */ /* 0x000fc6000affe4ff */
[----:B-1----:R-:W4:Y:S04]  /*c53b0*/  LDL.LU R24, [R1+0x3594] ;  /* 0x0035940001187983 */ /* 0x002f280000300800 */
[----:B------:R1:W-:Y:S01]  /*c53c0*/  STL [R1+0x35bc], R5 ;  /* 0x0035bc0501007387 */ /* 0x0003e20000100800 */
[----:B------:R-:W-:-:S03]  /*c53d0*/  IADD3 R4, P5, R4, UR7, RZ ;  /* 0x0000000704047c10 */ /* 0x000fc6000ffbe0ff */
[----:B-1----:R-:W4:Y:S04]  /*c53e0*/  LDL.LU R5, [R1+0x3560] ;  /* 0x0035600001057983 */ /* 0x002f280000300800 */
        /* <DEDUP_REMOVED lines=11> */
[----:B-1----:R-:W4:Y:S01]  /*c54a0*/  LDL.LU R29, [R1+0x3550] ;  /* 0x00355000011d7983 */ /* 0x002f220000300800 */
[----:B------:R-:W-:-:S03]  /*c54b0*/  IADD3.X R13, R13, UR6, RZ, P1, !PT ;  /* 0x000000060d0d7c10 */ /* 0x000fc60008ffe4ff */
[----:B------:R1:W-:Y:S01]  /*c54c0*/  STL [R1+0x3578], R28 ;  /* 0x0035781c01007387 */ /* 0x0003e20000100800 */
[----:B------:R-:W-:-:S03]  /*c54d0*/  IADD3 R2, P1, R2, UR7, RZ ;  /* 0x0000000702027c10 */ /* 0x000fc6000ff3e0ff */
[----:B-1----:R-:W4:Y:S04]  /*c54e0*/  LDL.LU R28, [R1+0x357c] ;  /* 0x00357c00011c7983 */ /* 0x002f280000300800 */
[----:B------:R-:W4:Y:S04]  /*c54f0*/  LDL.LU R20, [R1+0x3548] ;  /* 0x0035480001147983 */ /* 0x000f280000300800 */
        /* <DEDUP_REMOVED lines=13> */
[----:B---3--:R-:W-:-:S05]  /*c55d0*/  IADD3.X R12, R12, UR6, RZ, P0, !PT ;  /* 0x000000060c0c7c10 */ /* 0x008fca00087fe4ff */
[----:B------:R1:W-:Y:S04]  /*c55e0*/  STL [R1+0x359c], R12 ;  /* 0x00359c0c01007387 */ /* 0x0003e80000100800 */
[----:B-1----:R-:W3:Y:S01]  /*c55f0*/  LDL.LU R12, [R1+0x3518] ;  /* 0x00351800010c7983 */ /* 0x002ee20000300800 */
[----:B--2---:R-:W-:-:S05]  /*c5600*/  IADD3 R25, P0, R25, UR7, RZ ;  /* 0x0000000719197c10 */ /* 0x004fca000ff1e0ff */
[----:B------:R1:W-:Y:S04]  /*c5610*/  STL [R1+0x3568], R25 ;  /* 0x0035681901007387 */ /* 0x0003e80000100800 */
[----:B-1----:R-:W2:Y:S01]  /*c5620*/  LDL.LU R25, [R1+0x3544] ;  /* 0x0035440001197983 */ /* 0x002ea20000300800 */
[----:B----4-:R-:W-:-:S05]  /*c5630*/  IADD3.X R24, R24, UR6, RZ, P4, !PT ;  /* 0x0000000618187c10 */ /* 0x010fca000a7fe4ff */
        /* <DEDUP_REMOVED lines=18> */
[----:B------:R-:W4:Y:S04]  /*c5760*/  LDL.LU R13, [R1+0x34f8] ;  /* 0x0034f800010d7983 */ /* 0x000f280000300800 */
[----:B------:R1:W-:Y:S01]  /*c5770*/  STL [R1+0x357c], R28 ;  /* 0x00357c1c01007387 */ /* 0x0003e20000100800 */
[----:B------:R-:W-:Y:S02]  /*c5780*/  IADD3 R20, P3, R20, UR7, RZ ;  /* 0x0000000714147c10 */ /* 0x000fe4000ff7e0ff */
[----:B------:R-:W-:-:S02]  /*c5790*/  IADD3.X R21, R21, UR6, RZ, P2, !PT ;  /* 0x0000000615157c10 */ /* 0x000fc400097fe4ff */
[----:B------:R-:W-:Y:S02]  /*c57a0*/  IADD3 R22, P2, R22, UR7, RZ ;  /* 0x0000000716167c10 */ /* 0x000fe4000ff5e0ff */
[----:B------:R-:W-:Y:S02]  /*c57b0*/  IADD3.X R23, R23, UR6, RZ, P1, !PT ;  /* 0x0000000617177c10 */ /* 0x000fe40008ffe4ff */
[----:B------:R-:W-:Y:S02]  /*c57c0*/  IADD3 R10, P1, R10, UR7, RZ ;  /* 0x000000070a0a7c10 */ /* 0x000fe4000ff3e0ff */
[----:B------:R-:W-:Y:S01]  /*c57d0*/  IADD3.X R11, R11, UR6, RZ, P0, !PT ;  /* 0x000000060b0b7c10 */ /* 0x000fe200087fe4ff */
[----:B-1----:R-:W4:Y:S04]  /*c57e0*/  LDL.LU R28, [R1+0x3524] ;  /* 0x00352400011c7983 */ /* 0x002f280000300800 */
[----:B------:R-:W-:Y:S04]  /*c57f0*/  STL [R1+0x3548], R20 ;  /* 0x0035481401007387 */ /* 0x000fe80000100800 */
[----:B------:R-:W-:Y:S01]  /*c5800*/  STL [R1+0x3574], R21 ;  /* 0x0035741501007387 */ /* 0x000fe20000100800 */
[----:B------:R-:W-:-:S03]  /*c5810*/  IADD3 R17, P0, R17, UR7, RZ ;  /* 0x0000000711117c10 */ /* 0x000fc6000ff1e0ff */
[----:B------:R-:W-:Y:S01]  /*c5820*/  STL [R1+0x3540], R22 ;  /* 0x0035401601007387 */ /* 0x000fe20000100800 */
[----:B------:R-:W-:-:S03]  /*c5830*/  IADD3.X R26, R26, UR6, RZ, P4, !PT ;  /* 0x000000061a1a7c10 */ /* 0x000fc6000a7fe4ff */
        /* <DEDUP_REMOVED lines=9> */
[----:B------:R1:W-:Y:S04]  /*c58d0*/  STL [R1+0x354c], R2 ;  /* 0x00354c0201007387 */ /* 0x0003e80000100800 */
[----:B------:R-:W-:Y:S04]  /*c58e0*/  STL [R1+0x3554], R18 ;  /* 0x0035541201007387 */ /* 0x000fe80000100800 */
[----:B-1----:R-:W4:Y:S01]  /*c58f0*/  LDL.LU R2, [R1+0x34f0] ;  /* 0x0034f00001027983 */ /* 0x002f220000300800 */
[----:B------:R-:W-:-:S02]  /*c5900*/  IADD3 R19, P6, R19, UR7, RZ ;  /* 0x0000000713137c10 */ /* 0x000fc4000ffde0ff */
[----:B---3--:R-:W-:-:S03]  /*c5910*/  IADD3 R12, P5, R12, UR7, RZ ;  /* 0x000000070c0c7c10 */ /* 0x008fc6000ffbe0ff */
[----:B------:R-:W-:Y:S04]  /*c5920*/  STL [R1+0x3520], R19 ;  /* 0x0035201301007387 */ /* 0x000fe80000100800 */
[----:B------:R1:W-:Y:S04]  /*c5930*/  STL [R1+0x3518], R12 ;  /* 0x0035180c01007387 */ /* 0x0003e80000100800 */
[----:B-1----:R-:W3:Y:S01]  /*c5940*/  LDL.LU R12, [R1+0x351c] ;  /* 0x00351c00010c7983 */ /* 0x002ee20000300800 */
[----:B--2---:R-:W-:-:S05]  /*c5950*/  IADD3.X R25, R25, UR6, RZ, P3, !PT ;  /* 0x0000000619197c10 */ /* 0x004fca0009ffe4ff */
[----:B------:R1:W-:Y:S04]  /*c5960*/  STL [R1+0x3544], R25 ;  /* 0x0035441901007387 */ /* 0x0003e80000100800 */
[----:B-1----:R-:W2:Y:S01]  /*c5970*/  LDL.LU R25, [R1+0x34e8] ;  /* 0x0034e80001197983 */ /* 0x002ea20000300800 */
[----:B----4-:R-:W-:-:S05]  /*c5980*/  IADD3 R24, P3, R24, UR7, RZ ;  /* 0x0000000718187c10 */ /* 0x010fca000ff7e0ff */
        /* <DEDUP_REMOVED lines=14> */
[----:B-1----:R-:W4:Y:S01]  /*c5a70*/  LDL.LU R8, [R1+0x3504] ;  /* 0x0035040001087983 */ /* 0x002f220000300800 */
[----:B------:R-:W-:-:S03]  /*c5a80*/  IADD3 R13, P0, R13, UR7, RZ ;  /* 0x000000070d0d7c10 */ /* 0x000fc6000ff1e0ff */
[----:B------:R1:W-:Y:S01]  /*c5a90*/  STL [R1+0x352c], R29 ;  /* 0x00352c1d01007387 */ /* 0x0003e20000100800 */
[----:B------:R-:W-:-:S03]  /*c5aa0*/  IADD3.X R28, R28, UR6, RZ, P4, !PT ;  /* 0x000000061c1c7c10 */ /* 0x000fc6000a7fe4ff */
        /* <DEDUP_REMOVED lines=15> */
[----:B------:R-:W-:-:S05]  /*c5ba0*/  IADD3 R2, P4, R2, UR7, RZ ;  /* 0x0000000702027c10 */ /* 0x000fca000ff9e0ff */
[----:B------:R1:W-:Y:S04]  /*c5bb0*/  STL [R1+0x34f0], R2 ;  /* 0x0034f00201007387 */ /* 0x0003e80000100800 */
        /* <DEDUP_REMOVED lines=23> */
[----:B------:R-:W4:Y:S04]  /*c5d30*/  LDL.LU R13, [R1+0x34ac] ;  /* 0x0034ac00010d7983 */ /* 0x000f280000300800 */
[----:B------:R1:W-:Y:S01]  /*c5d40*/  STL [R1+0x34d0], R29 ;  /* 0x0034d01d01007387 */ /* 0x0003e20000100800 */
[----:B------:R-:W-:Y:S02]  /*c5d50*/  IADD3.X R20, R20, UR6, RZ, P1, !PT ;  /* 0x0000000614147c10 */ /* 0x000fe40008ffe4ff */
[----:B------:R-:W-:-:S02]  /*c5d60*/  IADD3 R21, P1, R21, UR7, RZ ;  /* 0x0000000715157c10 */ /* 0x000fc4000ff3e0ff */
[----:B------:R-:W-:Y:S02]  /*c5d70*/  IADD3.X R22, R22, UR6, RZ, P0, !PT ;  /* 0x0000000616167c10 */ /* 0x000fe400087fe4ff */
[----:B------:R-:W-:Y:S02]  /*c5d80*/  IADD3 R23, P0, R23, UR7, RZ ;  /* 0x0000000717177c10 */ /* 0x000fe4000ff1e0ff */
[----:B------:R-:W-:Y:S02]  /*c5d90*/  IADD3.X R10, R10, UR6, RZ, P4, !PT ;  /* 0x000000060a0a7c10 */ /* 0x000fe4000a7fe4ff */
[----:B------:R-:W-:Y:S01]  /*c5da0*/  IADD3 R11, P4, R11, UR7, RZ ;  /* 0x000000070b0b7c10 */ /* 0x000fe2000ff9e0ff */
[----:B-1----:R-:W4:Y:S04]  /*c5db0*/  LDL.LU R29, [R1+0x3478] ;  /* 0x00347800011d7983 */ /* 0x002f280000300800 */
[----:B------:R-:W-:Y:S04]  /*c5dc0*/  STL [R1+0x34fc], R20 ;  /* 0x0034fc1401007387 */ /* 0x000fe80000100800 */
        /* <DEDUP_REMOVED lines=15> */
[----:B------:R-:W-:Y:S01]  /*c5ec0*/  STL [R1+0x34a8], R18 ;  /* 0x0034a81201007387 */ /* 0x000fe20000100800 */
[----:B------:R-:W-:-:S03]  /*c5ed0*/  IADD3.X R2, R2, UR6, RZ, P2, !PT ;  /* 0x0000000602027c10 */ /* 0x000fc600097fe4ff */
[----:B-1----:R-:W4:Y:S04]  /*c5ee0*/  LDL.LU R28, [R1+0x34a4] ;  /* 0x0034a400011c7983 */ /* 0x002f280000300800 */
[----:B------:R-:W-:Y:S04]  /*c5ef0*/  STL [R1+0x34d4], R19 ;  /* 0x0034d41301007387 */ /* 0x000fe80000100800 */
[----:B------:R1:W-:Y:S04]  /*c5f00*/  STL [R1+0x34cc], R2 ;  /* 0x0034cc0201007387 */ /* 0x0003e80000100800 */
[----:B-1----:R-:W4:Y:S01]  /*c5f10*/  LDL.LU R2, [R1+0x3470] ;  /* 0x0034700001027983 */ /* 0x002f220000300800 */
[----:B---3--:R-:W-:-:S05]  /*c5f20*/  IADD3 R12, P2, R12, UR7, RZ ;  /* 0x000000070c0c7c10 */ /* 0x008fca000ff5e0ff */
        /* <DEDUP_REMOVED lines=36> */
[----:B------:R-:W-:-:S05]  /*c6170*/  IADD3.X R28, R28, UR6, RZ, P5, !PT ;  /* 0x000000061c1c7c10 */ /* 0x000fca000affe4ff */
[----:B------:R1:W-:Y:S01]  /*c6180*/  STL [R1+0x34a4], R28 ;  /* 0x0034a41c01007387 */ /* 0x0003e20000100800 */
[----:B------:R-:W-:-:S03]  /*c6190*/  IADD3 R2, P5, R2, UR7, RZ ;  /* 0x0000000702027c10 */ /* 0x000fc6000ffbe0ff */
[----:B-1----:R-:W4:Y:S04]  /*c61a0*/  LDL.LU R28, [R1+0x3420] ;  /* 0x00342000011c7983 */ /* 0x002f280000300800 */
        /* <DEDUP_REMOVED lines=46> */
[----:B------:R-:W-:Y:S01]  /*c6490*/  STL [R1+0x345c], R18 ;  /* 0x00345c1201007387 */ /* 0x000fe20000100800 */
[----:B------:R-:W-:-:S03]  /*c64a0*/  IADD3 R28, P1, R28, UR7, RZ ;  /* 0x000000071c1c7c10 */ /* 0x000fc6000ff3e0ff */
[----:B-1----:R-:W4:Y:S04]  /*c64b0*/  LDL.LU R29, [R1+0x33f8] ;  /* 0x0033f800011d7983 */ /* 0x002f280000300800 */
[----:B------:R-:W-:Y:S04]  /*c64c0*/  STL [R1+0x3428], R19 ;  /* 0x0034281301007387 */ /* 0x000fe80000100800 */
[----:B------:R1:W-:Y:S01]  /*c64d0*/  STL [R1+0x3420], R28 ;  /* 0x0034201c01007387 */ /* 0x0003e20000100800 */
[----:B------:R-:W-:-:S03]  /*c64e0*/  IADD3.X R2, R2, UR6, RZ, P0, !PT ;  /* 0x0000000602027c10 */ /* 0x000fc600087fe4ff */
[----:B-1----:R-:W4:Y:S04]  /*c64f0*/  LDL.LU R28, [R1+0x3424] ;  /* 0x00342400011c7983 */ /* 0x002f280000300800 */
        /* <DEDUP_REMOVED lines=37> */
[----:B------:R1:W-:Y:S01]  /*c6750*/  STL [R1+0x33f8], R29 ;  /* 0x0033f81d01007387 */ /* 0x0003e20000100800 */
[----:B------:R-:W-:-:S03]  /*c6760*/  IADD3.X R28, R28, UR6, RZ, P2, !PT ;  /* 0x000000061c1c7c10 */ /* 0x000fc600097fe4ff */
[----:B-1----:R-:W4:Y:S04]  /*c6770*/  LDL.LU R29, [R1+0x33d4] ;  /* 0x0033d400011d7983 */ /* 0x002f280000300800 */
        /* <DEDUP_REMOVED lines=50> */
[----:B------:R1:W-:Y:S01]  /*c6aa0*/  STL [R1+0x33d4], R29 ;  /* 0x0033d41d01007387 */ /* 0x0003e20000100800 */
[----:B------:R-:W-:-:S03]  /*c6ab0*/  IADD3 R28, P4, R28, UR7, RZ ;  /* 0x000000071c1c7c10 */ /* 0x000fc6000ff9e0ff */
[----:B-1----:R-:W4:Y:S04]  /*c6ac0*/  LDL.LU R29, [R1+0x3378] ;  /* 0x00337800011d7983 */ /* 0x002f280000300800 */
        /* <DEDUP_REMOVED lines=200> */
[----:B0-----:R-:W-:-:S04]  /*c7750*/  IMAD.SHL.U32 R3, R3, 0x80, RZ ;  /* 0x0000008003037824 */ /* 0x001fc800078e00ff */
[----:B------:R-:W-:Y:S01]  /*c7760*/  IMAD.SHL.U32 R3, R3, 0x2, RZ ;  /* 0x0000000203037824 */ /* 0x000fe200078e00ff */
[----:B--2---:R-:W-:-:S05]  /*c7770*/  IADD3.X R25, R25, UR6, RZ, P0, !PT ;  /* 0x0000000619197c10 */ /* 0x004fca00087fe4ff */
[----:B------:R0:W-:Y:S04]  /*c7780*/  STL [R1+0x32c4], R25 ;  /* 0x0032c41901007387 */ /* 0x0001e80000100800 */
[----:B0-----:R-:W2:Y:S01]  /*c7790*/  LDL.LU R25, [R1+0x3268] ;  /* 0x0032680001197983 */ /* 0x001ea20000300800 */
[----:B----4-:R-:W-:Y:S02]  /*c77a0*/  IADD3 R24, P0, R24, UR7, RZ ;  /* 0x0000000718187c10 */ /* 0x010fe4000ff1e0ff */
[----:B------:R-:W-:-:S03]  /*c77b0*/  IADD3.X R13, R13, UR6, RZ, P4, !PT ;  /* 0x000000060d0d7c10 */ /* 0x000fc6000a7fe4ff */
[----:B------:R0:W-:Y:S01]  /*c77c0*/  STL [R1+0x3290], R24 ;  /* 0x0032901801007387 */ /* 0x0001e20000100800 */
[----:B------:R-:W-:-:S03]  /*c77d0*/  IADD3 R5, P4, R5, UR7, RZ ;  /* 0x0000000705057c10 */ /* 0x000fc6000ff9e0ff */
[----:B0-----:R-:W4:Y:S04]  /*c77e0*/  LDL.LU R24, [R1+0x3294] ;  /* 0x0032940001187983 */ /* 0x001f280000300800 */
        /* <DEDUP_REMOVED lines=13> */
[----:B0-----:R-:W4:Y:S01]  /*c78c0*/  LDL.LU R5, [R1+0x3264] ;  /* 0x0032640001057983 */ /* 0x001f220000300800 */
[----:B------:R-:W-:-:S05]  /*c78d0*/  IADD3.X R4, R4, UR6, RZ, P6, !PT ;  /* 0x0000000604047c10 */ /* 0x000fca000b7fe4ff */
[----:B------:R0:W-:Y:S01]  /*c78e0*/  STL [R1+0x32b4], R4 ;  /* 0x0032b40401007387 */ /* 0x0001e20000100800 */
[----:B------:R-:W-:-:S03]  /*c78f0*/  IADD3 R9, P6, R9, R3, RZ ;  /* 0x0000000309097210 */ /* 0x000fc60007fde0ff */
[----:B0-----:R-:W4:Y:S04]  /*c7900*/  LDL.LU R4, [R1+0x3230] ;  /* 0x0032300001047983 */ /* 0x001f280000300800 */
[----:B------:R0:W-:Y:S01]  /*c7910*/  STL [R1+0x3280], R9 ;  /* 0x0032800901007387 */ /* 0x0001e20000100800 */
[----:B------:R-:W-:-:S03]  /*c7920*/  IADD3.X R8, R8, UR6, RZ, P5, !PT ;  /* 0x0000000608087c10 */ /* 0x000fc6000affe4ff */
[----:B0-----:R-:W4:Y:S04]  /*c7930*/  LDL.LU R9, [R1+0x325c] ;  /* 0x00325c0001097983 */ /* 0x001f280000300800 */
        /* <DEDUP_REMOVED lines=9> */
[----:B------:R0:W-:Y:S04]  /*c79d0*/  STL [R1+0x3270], R2 ;  /* 0x0032700201007387 */ /* 0x0001e80000100800 */
[----:B0-----:R-:W4:Y:S01]  /*c79e0*/  LDL.LU R2, [R1+0x324c] ;  /* 0x00324c0001027983 */ /* 0x001f220000300800 */
[----:B---3--:R-:W-:-:S05]  /*c79f0*/  IADD3.X R12, R12, UR6, RZ, P2, !PT ;  /* 0x000000060c0c7c10 */ /* 0x008fca00097fe4ff */
[----:B------:R0:W-:Y:S04]  /*c7a00*/  STL [R1+0x329c], R12 ;  /* 0x00329c0c01007387 */ /* 0x0001e80000100800 */
[----:B0-----:R-:W3:Y:S01]  /*c7a10*/  LDL.LU R12, [R1+0x3218] ;  /* 0x00321800010c7983 */ /* 0x001ee20000300800 */
[----:B--2---:R-:W-:-:S05]  /*c7a20*/  IADD3 R25, P2, R25, R3, RZ ;  /* 0x0000000319197210 */ /* 0x004fca0007f5e0ff */
[----:B------:R0:W-:Y:S04]  /*c7a30*/  STL [R1+0x3268], R25 ;  /* 0x0032681901007387 */ /* 0x0001e80000100800 */
[----:B0-----:R-:W2:Y:S01]  /*c7a40*/  LDL.LU R25, [R1+0x3244] ;  /* 0x0032440001197983 */ /* 0x001ea20000300800 */
[----:B----4-:R-:W-:-:S03]  /*c7a50*/  IADD3.X R24, R24, UR6, RZ, P1, !PT ;  /* 0x0000000618187c10 */ /* 0x010fc60008ffe4ff */
[----:B------:R-:W4:Y:S01]  /*c7a60*/  LDL.LU R13, [R1+0x3210] ;  /* 0x00321000010d7983 */ /* 0x000f220000300800 */
[-C--:B------:R-:W-:Y:S02]  /*c7a70*/  IADD3 R20, P1, R20, R3.reuse, RZ ;  /* 0x0000000314147210 */ /* 0x080fe40007f3e0ff */
[----:B------:R-:W-:Y:S01]  /*c7a80*/  IADD3.X R21, R21, UR6, RZ, P0, !PT ;  /* 0x0000000615157c10 */ /* 0x000fe200087fe4ff */
[----:B------:R0:W-:Y:S01]  /*c7a90*/  STL [R1+0x3294], R24 ;  /* 0x0032941801007387 */ /* 0x0001e20000100800 */
[-C--:B------:R-:W-:Y:S02]  /*c7aa0*/  IADD3 R22, P0, R22, R3.reuse, RZ ;  /* 0x0000000316167210 */ /* 0x080fe40007f1e0ff */
[----:B------:R-:W-:Y:S02]  /*c7ab0*/  IADD3.X R23, R23, UR6, RZ, P4, !PT ;  /* 0x0000000617177c10 */ /* 0x000fe4000a7fe4ff */
[-C--:B------:R-:W-:Y:S01]  /*c7ac0*/  IADD3 R10, P4, R10, R3.reuse, RZ ;  /* 0x000000030a0a7210 */ /* 0x080fe20007f9e0ff */
[--C-:B------:R-:W-:Y:S01]  /*c7ad0*/  IMAD.X R11, R11, 0x1, R0.reuse, P6 ;  /* 0x000000010b0b7824 */ /* 0x100fe200030e0600 */
[----:B------:R-:W-:Y:S01]  /*c7ae0*/  IADD3 R17, P6, R17, R3, RZ ;  /* 0x0000000311117210 */ /* 0x000fe20007fde0ff */
[----:B0-----:R-:W4:Y:S04]  /*c7af0*/  LDL.LU R24, [R1+0x323c] ;  /* 0x00323c0001187983 */ /* 0x001f280000300800 */
[----:B------:R-:W-:Y:S04]  /*c7b00*/  STL [R1+0x3260], R20 ;  /* 0x0032601401007387 */ /* 0x000fe80000100800 */
[----:B------:R-:W-:Y:S04]  /*c7b10*/  STL [R1+0x328c], R21 ;  /* 0x00328c1501007387 */ /* 0x000fe80000100800 */
[----:B------:R-:W-:Y:S01]  /*c7b20*/  STL [R1+0x3258], R22 ;  /* 0x0032581601007387 */ /* 0x000fe20000100800 */
[----:B------:R-:W-:-:S03]  /*c7b30*/  IMAD.X R26, R26, 0x1, R0, P5 ;  /* 0x000000011a1a7824 */ /* 0x000fc600028e0600 */
[----:B------:R-:W-:Y:S01]  /*c7b40*/  STL [R1+0x3284], R23 ;  /* 0x0032841701007387 */ /* 0x000fe20000100800 */
[----:B------:R-:W-:-:S03]  /*c7b50*/  IADD3 R27, P5, R27, R3, RZ ;  /* 0x000000031b1b7210 */ /* 0x000fc60007fbe0ff */
[----:B------:R-:W-:Y:S01]  /*c7b60*/  STL [R1+0x3250], R10 ;  /* 0x0032500a01007387 */ /* 0x000fe20000100800 */
[----:B------:R-:W-:-:S03]  /*c7b70*/  IMAD.X R5, R5, 0x1, R0, P2 ;  /* 0x0000000105057824 */ /* 0x000fc600010e0600 */
[----:B------:R-:W-:Y:S01]  /*c7b80*/  STL [R1+0x327c], R11 ;  /* 0x00327c0b01007387 */ /* 0x000fe20000100800 */
[----:B------:R-:W-:-:S03]  /*c7b90*/  IMAD.X R18, R18, 0x1, R0, P3 ;  /* 0x0000000112127824 */ /* 0x000fc600018e0600 */
[----:B------:R-:W-:Y:S04]  /*c7ba0*/  STL [R1+0x3248], R17 ;  /* 0x0032481101007387 */ /* 0x000fe80000100800 */
[----:B------:R-:W-:Y:S04]  /*c7bb0*/  STL [R1+0x3274], R26 ;  /* 0x0032741a01007387 */ /* 0x000fe80000100800 */
[----:B------:R-:W-:Y:S04]  /*c7bc0*/  STL [R1+0x3240], R27 ;  /* 0x0032401b01007387 */ /* 0x000fe80000100800 */
[----:B------:R0:W-:Y:S01]  /*c7bd0*/  STL [R1+0x3264], R5 ;  /* 0x0032640501007387 */ /* 0x0001e20000100800 */
[----:B------:R-:W-:-:S03]  /*c7be0*/  IADD3 R19, P3, R19, R3, RZ ;  /* 0x0000000313137210 */ /* 0x000fc60007f7e0ff */
[----:B------:R-:W-:Y:S01]  /*c7bf0*/  STL [R1+0x326c], R18 ;  /* 0x00326c1201007387 */ /* 0x000fe20000100800 */
[----:B------:R-:W-:-:S03]  /*c7c00*/  IADD3 R4, P2, R4, R3, RZ ;  /* 0x0000000304047210 */ /* 0x000fc60007f5e0ff */
[----:B0-----:R-:W4:Y:S04]  /*c7c10*/  LDL.LU R5, [R1+0x3208] ;  /* 0x0032080001057983 */ /* 0x001f280000300800 */
[----:B------:R-:W-:Y:S04]  /*c7c20*/  STL [R1+0x3238], R19 ;  /* 0x0032381301007387 */ /* 0x000fe80000100800 */
[----:B------:R0:W-:Y:S01]  /*c7c30*/  STL [R1+0x3230], R4 ;  /* 0x0032300401007387 */ /* 0x0001e20000100800 */
[----:B------:R-:W-:-:S03]  /*c7c40*/  IMAD.X R9, R9, 0x1, R0, P1 ;  /* 0x0000000109097824 */ /* 0x000fc600008e0600 */
[----:B0-----:R-:W4:Y:S04]  /*c7c50*/  LDL.LU R4, [R1+0x3234] ;  /* 0x0032340001047983 */ /* 0x001f280000300800 */
[----:B------:R0:W-:Y:S01]  /*c7c60*/  STL [R1+0x325c], R9 ;  /* 0x00325c0901007387 */ /* 0x0001e20000100800 */
[----:B------:R-:W-:-:S03]  /*c7c70*/  IADD3 R8, P1, R8, R3, RZ ;  /* 0x0000000308087210 */ /* 0x000fc60007f3e0ff */
[----:B0-----:R-:W4:Y:S04]  /*c7c80*/  LDL.LU R9, [R1+0x3200] ;  /* 0x0032000001097983 */ /* 0x001f280000300800 */
        /* <DEDUP_REMOVED lines=9> */
[----:B------:R0:W-:Y:S04]  /*c7d20*/  STL [R1+0x324c], R2 ;  /* 0x00324c0201007387 */ /* 0x0001e80000100800 */
[----:B0-----:R-:W4:Y:S01]  /*c7d30*/  LDL.LU R2, [R1+0x31f0] ;  /* 0x0031f00001027983 */ /* 0x001f220000300800 */
[----:B---3--:R-:W-:-:S05]  /*c7d40*/  IADD3 R12, P4, R12, R3, RZ ;  /* 0x000000030c0c7210 */ /* 0x008fca0007f9e0ff */
[----:B------:R0:W-:Y:S04]  /*c7d50*/  STL [R1+0x3218], R12 ;  /* 0x0032180c01007387 */ /* 0x0001e80000100800 */
[----:B0-----:R-:W3:Y:S01]  /*c7d60*/  LDL.LU R12, [R1+0x321c] ;  /* 0x00321c00010c7983 */ /* 0x001ee20000300800 */
[----:B--2---:R-:W-:Y:S01]  /*c7d70*/  IMAD.X R25, R25, 0x1, R0, P6 ;  /* 0x0000000119197824 */ /* 0x004fe200030e0600 */
[----:B----4-:R-:W-:-:S04]  /*c7d80*/  IADD3 R13, P6, R13, R3, RZ ;  /* 0x000000030d0d7210 */ /* 0x010fc80007fde0ff */
[----:B------:R0:W-:Y:S04]  /*c7d90*/  STL [R1+0x3244], R25 ;  /* 0x0032441901007387 */ /* 0x0001e80000100800 */
[----:B0-----:R-:W2:Y:S01]  /*c7da0*/  LDL.LU R25, [R1+0x31e8] ;  /* 0x0031e80001197983 */ /* 0x001ea20000300800 */
[----:B------:R-:W-:-:S03]  /*c7db0*/  IMAD.X R24, R24, 0x1, R0, P5 ;  /* 0x0000000118187824 */ /* 0x000fc600028e0600 */
        /* <DEDUP_REMOVED lines=14> */
[----:B------:R-:W-:-:S05]  /*c7ea0*/  IADD3 R5, P5, R5, R3, RZ ;  /* 0x0000000305057210 */ /* 0x000fca0007fbe0ff */
        /* <DEDUP_REMOVED lines=18> */
[----:B------:R0:W-:Y:S04]  /*c7fd0*/  STL [R1+0x31f0], R2 ;  /* 0x0031f00201007387 */ /* 0x0001e80000100800 */
[----:B0-----:R-:W4:Y:S01]  /*c7fe0*/  LDL.LU R2, [R1+0x31cc] ;  /* 0x0031cc0001027983 */ /* 0x001f220000300800 */
[----:B---3--:R-:W-:-:S05]  /*c7ff0*/  IMAD.X R12, R12, 0x1, R0, P0 ;  /* 0x000000010c0c7824 */ /* 0x008fca00000e0600 */
[----:B------:R0:W-:Y:S04]  /*c8000*/  STL [R1+0x321c], R12 ;  /* 0x00321c0c01007387 */ /* 0x0001e80000100800 */
[----:B0-----:R-:W3:Y:S04]  /*c8010*/  LDL.LU R12, [R1+0x31b0] ;  /* 0x0031b000010c7983 */ /* 0x001ee80000300800 */
[----:B------:R-:W3:Y:S01]  /*c8020*/  LDL.LU R13, [R1+0x31c4] ;  /* 0x0031c400010d7983 */ /* 0x000ee20000300800 */
[-C--:B--2---:R-:W-:Y:S01]  /*c8030*/  IADD3 R25, P0, R25, R3.reuse, RZ ;  /* 0x0000000319197210 */ /* 0x084fe20007f1e0ff */
[--C-:B----4-:R-:W-:Y:S01]  /*c8040*/  IMAD.X R20, R20, 0x1, R0.reuse, P4 ;  /* 0x0000000114147824 */ /* 0x110fe200020e0600 */
[----:B------:R-:W-:Y:S01]  /*c8050*/  IADD3 R21, P4, R21, R3, RZ ;  /* 0x0000000315157210 */ /* 0x000fe20007f9e0ff */
[----:B------:R-:W-:-:S02]  /*c8060*/  IMAD.X R22, R22, 0x1, R0, P6 ;  /* 0x0000000116167824 */ /* 0x000fc400030e0600 */
[----:B------:R0:W-:Y:S01]  /*c8070*/  STL [R1+0x31e8], R25 ;  /* 0x0031e81901007387 */ /* 0x0001e20000100800 */
[-C--:B------:R-:W-:Y:S01]  /*c8080*/  IADD3 R23, P6, R23, R3.reuse, RZ ;  /* 0x0000000317177210 */ /* 0x080fe20007fde0ff */
[--C-:B------:R-:W-:Y:S01]  /*c8090*/  IMAD.X R10, R10, 0x1, R0.reuse, P5 ;  /* 0x000000010a0a7824 */ /* 0x100fe200028e0600 */
[-C--:B------:R-:W-:Y:S01]  /*c80a0*/  IADD3 R11, P5, R11, R3.reuse, RZ ;  /* 0x000000030b0b7210 */ /* 0x080fe20007fbe0ff */
[--C-:B------:R-:W-:Y:S01]  /*c80b0*/  IMAD.X R17, R17, 0x1, R0.reuse, P3 ;  /* 0x0000000111117824 */ /* 0x100fe200018e0600 */
[----:B------:R-:W-:Y:S01]  /*c80c0*/  IADD3 R26, P3, R26, R3, RZ ;  /* 0x000000031a1a7210 */ /* 0x000fe20007f7e0ff */
[--C-:B------:R-:W-:Y:S01]  /*c80d0*/  IMAD.X R27, R27, 0x1, R0.reuse, P2 ;  /* 0x000000011b1b7824 */ /* 0x100fe200010e0600 */
[----:B0-----:R-:W2:Y:S04]  /*c80e0*/  LDL.LU R25, [R1+0x31a8] ;  /* 0x0031a80001197983 */ /* 0x001ea80000300800 */
[----:B------:R-:W-:Y:S04]  /*c80f0*/  STL [R1+0x3214], R20 ;  /* 0x0032141401007387 */ /* 0x000fe80000100800 */
[----:B------:R-:W-:Y:S04]  /*c8100*/  STL [R1+0x31e0], R21 ;  /* 0x0031e01501007387 */ /* 0x000fe80000100800 */
[----:B------:R-:W-:Y:S04]  /*c8110*/  STL [R1+0x320c], R22 ;  /* 0x00320c1601007387 */ /* 0x000fe80000100800 */
[----:B------:R-:W-:Y:S01]  /*c8120*/  STL [R1+0x31d8], R23 ;  /* 0x0031d81701007387 */ /* 0x000fe20000100800 */
[----:B------:R-:W-:-:S03]  /*c8130*/  IMAD.X R19, R19, 0x1, R0, P1 ;  /* 0x0000000113137824 */ /* 0x000fc600008e0600 */
[----:B------:R-:W-:Y:S01]  /*c8140*/  STL [R1+0x3204], R10 ;  /* 0x0032040a01007387 */ /* 0x000fe20000100800 */
[----:B------:R-:W-:-:S03]  /*c8150*/  IADD3 R24, P1, R24, R3, RZ ;  /* 0x0000000318187210 */ /* 0x000fc60007f3e0ff */
[----:B------:R-:W-:Y:S01]  /*c8160*/  STL [R1+0x31d0], R11 ;  /* 0x0031d00b01007387 */ /* 0x000fe20000100800 */
[----:B------:R-:W-:-:S03]  /*c8170*/  IADD3 R18, P2, R18, R3, RZ ;  /* 0x0000000312127210 */ /* 0x000fc60007f5e0ff */
[----:B------:R-:W-:Y:S04]  /*c8180*/  STL [R1+0x31fc], R17 ;  /* 0x0031fc1101007387 */ /* 0x000fe80000100800 */
[----:B------:R-:W-:Y:S04]  /*c8190*/  STL [R1+0x31c8], R26 ;  /* 0x0031c81a01007387 */ /* 0x000fe80000100800 */
[----:B------:R-:W-:Y:S04]  /*c81a0*/  STL [R1+0x31f4], R27 ;  /* 0x0031f41b01007387 */ /* 0x000fe80000100800 */
[----:B------:R0:W-:Y:S04]  /*c81b0*/  STL [R1+0x3688], R24 ;  /* 0x0036881801007387 */ /* 0x0001e80000100800 */
[----:B------:R-:W-:Y:S04]  /*c81c0*/  STL [R1+0x3690], R18 ;  /* 0x0036901201007387 */ /* 0x000fe80000100800 */
[----:B0-----:R-:W4:Y:S01]  /*c81d0*/  LDL.LU R24, [R1+0x368c] ;  /* 0x00368c0001187983 */ /* 0x001f220000300800 */
[----:B------:R-:W-:-:S03]  /*c81e0*/  IMAD.X R5, R5, 0x1, R0, P0 ;  /* 0x0000000105057824 */ /* 0x000fc600000e0600 */
[----:B------:R-:W-:Y:S04]  /*c81f0*/  STL [R1+0x31ec], R19 ;  /* 0x0031ec1301007387 */ /* 0x000fe80000100800 */
        /* <DEDUP_REMOVED lines=20> */
[----:B---3--:R-:W-:Y:S01]  /*c8340*/  IADD3 R12, P5, R12, R3, RZ ;  /* 0x000000030c0c7210 */ /* 0x008fe20007fbe0ff */
[----:B------:R-:W-:-:S04]  /*c8350*/  IMAD.X R13, R13, 0x1, R0, P3 ;  /* 0x000000010d0d7824 */ /* 0x000fc800018e0600 */
[----:B------:R0:W-:Y:S04]  /*c8360*/  STL [R1+0x31b0], R12 ;  /* 0x0031b00c01007387 */ /* 0x0001e80000100800 */
[----:B0-----:R-:W3:Y:S04]  /*c8370*/  LDL.LU R12, [R1+0x31b4] ;  /* 0x0031b400010c7983 */ /* 0x001ee80000300800 */
[----:B------:R-:W3:Y:S04]  /*c8380*/  LDL.LU R20, [R1+0x3180] ;  /* 0x0031800001147983 */ /* 0x000ee80000300800 */
[----:B------:R-:W3:Y:S04]  /*c8390*/  LDL.LU R21, [R1+0x31ac] ;  /* 0x0031ac0001157983 */ /* 0x000ee80000300800 */
[----:B------:R-:W-:Y:S04]  /*c83a0*/  STL [R1+0x31c4], R13 ;  /* 0x0031c40d01007387 */ /* 0x000fe80000100800 */
[----:B------:R-:W3:Y:S01]  /*c83b0*/  LDL.LU R22, [R1+0x3178] ;  /* 0x0031780001167983 */ /* 0x000ee20000300800 */
[----:B--2---:R-:W-:-:S05]  /*c83c0*/  IADD3 R25, P3, R25, R3, RZ ;  /* 0x0000000319197210 */ /* 0x004fca0007f7e0ff */
        /* <DEDUP_REMOVED lines=9> */
[----:B0-----:R-:W2:Y:S01]  /*c8460*/  LDL.LU R25, [R1+0x3184] ;  /* 0x0031840001197983 */ /* 0x001ea20000300800 */
[----:B----4-:R-:W-:-:S05]  /*c8470*/  IMAD.X R24, R24, 0x1, R0, P2 ;  /* 0x0000000118187824 */ /* 0x010fca00010e0600 */
[----:B------:R0:W-:Y:S04]  /*c8480*/  STL [R1+0x368c], R24 ;  /* 0x00368c1801007387 */ /* 0x0001e80000100800 */
        /* <DEDUP_REMOVED lines=21> */
[----:B0-----:R-:W4:Y:S04]  /*c85e0*/  LDL.LU R2, [R1+0x3164] ;  /* 0x0031640001027983 */ /* 0x001f280000300800 */
[----:B------:R-:W4:Y:S01]  /*c85f0*/  LDL.LU R13, [R1+0x3130] ;  /* 0x00313000010d7983 */ /* 0x000f220000300800 */
[--C-:B---3--:R-:W-:Y:S01]  /*c8600*/  IMAD.X R12, R12, 0x1, R0.reuse, P6 ;  /* 0x000000010c0c7824 */ /* 0x108fe200030e0600 */
[-C--:B------:R-:W-:Y:S01]  /*c8610*/  IADD3 R20, P6, R20, R3.reuse, RZ ;  /* 0x0000000314147210 */ /* 0x080fe20007fde0ff */
[----:B------:R-:W-:Y:S01]  /*c8620*/  IMAD.X R21, R21, 0x1, R0, P5 ;  /* 0x0000000115157824 */ /* 0x000fe200028e0600 */
[----:B------:R-:W-:-:S02]  /*c8630*/  IADD3 R22, P5, R22, R3, RZ ;  /* 0x0000000316167210 */ /* 0x000fc40007fbe0ff */
[----:B------:R0:W-:Y:S04]  /*c8640*/  STL [R1+0x31b4], R12 ;  /* 0x0031b40c01007387 */ /* 0x0001e80000100800 */
[----:B0-----:R-:W3:Y:S04]  /*c8650*/  LDL.LU R12, [R1+0x315c] ;  /* 0x00315c00010c7983 */ /* 0x001ee80000300800 */
[----:B------:R-:W-:Y:S04]  /*c8660*/  STL [R1+0x3180], R20 ;  /* 0x0031801401007387 */ /* 0x000fe80000100800 */
[----:B------:R-:W-:Y:S04]  /*c8670*/  STL [R1+0x31ac], R21 ;  /* 0x0031ac1501007387 */ /* 0x000fe80000100800 */
[----:B------:R-:W-:Y:S01]  /*c8680*/  STL [R1+0x3178], R22 ;  /* 0x0031781601007387 */ /* 0x000fe20000100800 */
[--C-:B--2---:R-:W-:Y:S01]  /*c8690*/  IMAD.X R23, R23, 0x1, R0.reuse, P3 ;  /* 0x0000000117177824 */ /* 0x104fe200018e0600 */
[-C--:B------:R-:W-:Y:S01]  /*c86a0*/  IADD3 R10, P3, R10, R3.reuse, RZ ;  /* 0x000000030a0a7210 */ /* 0x080fe20007f7e0ff */
[--C-:B------:R-:W-:Y:S01]  /*c86b0*/  IMAD.X R11, R11, 0x1, R0.reuse, P2 ;  /* 0x000000010b0b7824 */ /* 0x100fe200010e0600 */
[-C--:B------:R-:W-:Y:S01]  /*c86c0*/  IADD3 R17, P2, R17, R3.reuse, RZ ;  /* 0x0000000311117210 */ /* 0x080fe20007f5e0ff */
[----:B------:R-:W-:Y:S01]  /*c86d0*/  IMAD.X R26, R26, 0x1, R0, P1 ;  /* 0x000000011a1a7824 */ /* 0x000fe200008e0600 */
[----:B------:R-:W-:Y:S01]  /*c86e0*/  STL [R1+0x31a4], R23 ;  /* 0x0031a41701007387 */ /* 0x000fe20000100800 */
[----:B------:R-:W-:-:S03]  /*c86f0*/  IADD3 R27, P1, R27, R3, RZ ;  /* 0x000000031b1b7210 */ /* 0x000fc60007f3e0ff */
[----:B------:R-:W-:Y:S01]  /*c8700*/  STL [R1+0x3170], R10 ;  /* 0x0031700a01007387 */ /* 0x000fe20000100800 */
[----:B------:R-:W-:-:S03]  /*c8710*/  IMAD.X R25, R25, 0x1, R0, P4 ;  /* 0x0000000119197824 */ /* 0x000fc600020e0600 */
[----:B------:R-:W-:Y:S01]  /*c8720*/  STL [R1+0x319c], R11 ;  /* 0x00319c0b01007387 */ /* 0x000fe20000100800 */
[----:B------:R-:W-:-:S03]  /*c8730*/  IMAD.X R18, R18, 0x1, R0, P0 ;  /* 0x0000000112127824 */ /* 0x000fc600000e0600 */
[----:B------:R-:W-:Y:S01]  /*c8740*/  STL [R1+0x3168], R17 ;  /* 0x0031681101007387 */ /* 0x000fe20000100800 */
[----:B------:R-:W-:-:S03]  /*c8750*/  IADD3 R19, P0, R19, R3, RZ ;  /* 0x0000000313137210 */ /* 0x000fc60007f1e0ff */
[----:B------:R-:W-:Y:S04]  /*c8760*/  STL [R1+0x3194], R26 ;  /* 0x0031941a01007387 */ /* 0x000fe80000100800 */
[----:B------:R-:W-:Y:S04]  /*c8770*/  STL [R1+0x3160], R27 ;  /* 0x0031601b01007387 */ /* 0x000fe80000100800 */
[----:B------:R0:W-:Y:S04]  /*c8780*/  STL [R1+0x3184], R25 ;  /* 0x0031841901007387 */ /* 0x0001e80000100800 */
[----:B------:R-:W-:Y:S04]  /*c8790*/  STL [R1+0x318c], R18 ;  /* 0x00318c1201007387 */ /* 0x000fe80000100800 */
[----:B0-----:R-:W2:Y:S04]  /*c87a0*/  LDL.LU R25, [R1+0x3128] ;  /* 0x0031280001197983 */ /* 0x001ea80000300800 */
[----:B------:R-:W-:Y:S01]  /*c87b0*/  STL [R1+0x3158], R19 ;  /* 0x0031581301007387 */ /* 0x000fe20000100800 */
[----:B----4-:R-:W-:-:S05]  /*c87c0*/  IADD3 R24, P4, R24, R3, RZ ;  /* 0x0000000318187210 */ /* 0x010fca0007f9e0ff */
[----:B------:R0:W-:Y:S04]  /*c87d0*/  STL [R1+0x3150], R24 ;  /* 0x0031501801007387 */ /* 0x0001e80000100800 */
[----:B0-----:R-:W4:Y:S01]  /*c87e0*/  LDL.LU R24, [R1+0x3154] ;  /* 0x0031540001187983 */ /* 0x001f220000300800 */
[----:B------:R-:W-:-:S05]  /*c87f0*/  IMAD.X R5, R5, 0x1, R0, P6 ;  /* 0x0000000105057824 */ /* 0x000fca00030e0600 */
        /* <DEDUP_REMOVED lines=20> */
[----:B------:R-:W-:Y:S01]  /*c8940*/  IADD3 R13, P2, R13, R3, RZ ;  /* 0x000000030d0d7210 */ /* 0x000fe20007f5e0ff */
[----:B---3--:R-:W-:-:S02]  /*c8950*/  IMAD.X R12, R12, 0x1, R0, P1 ;  /* 0x000000010c0c7824 */ /* 0x008fc400008e0600 */
[----:B------:R-:W3:Y:S04]  /*c8960*/  LDL.LU R20, [R1+0x3134] ;  /* 0x0031340001147983 */ /* 0x000ee80000300800 */
[----:B------:R-:W3:Y:S04]  /*c8970*/  LDL.LU R21, [R1+0x3100] ;  /* 0x0031000001157983 */ /* 0x000ee80000300800 */
[----:B------:R-:W-:Y:S04]  /*c8980*/  STL [R1+0x3130], R13 ;  /* 0x0031300d01007387 */ /* 0x000fe80000100800 */
[----:B------:R-:W3:Y:S04]  /*c8990*/  LDL.LU R22, [R1+0x312c] ;  /* 0x00312c0001167983 */ /* 0x000ee80000300800 */
        /* <DEDUP_REMOVED lines=10> */
[----:B--2---:R-:W-:-:S05]  /*c8a40*/  IADD3 R25, P1, R25, R3, RZ ;  /* 0x0000000319197210 */ /* 0x004fca0007f3e0ff */
[----:B------:R0:W-:Y:S04]  /*c8a50*/  STL [R1+0x3128], R25 ;  /* 0x0031281901007387 */ /* 0x0001e80000100800 */
[----:B0-----:R-:W2:Y:S01]  /*c8a60*/  LDL.LU R25, [R1+0x3104] ;  /* 0x0031040001197983 */ /* 0x001ea20000300800 */
[----:B----4-:R-:W-:-:S05]  /*c8a70*/  IADD3.X R24, R24, R0, RZ, P0, !PT ;  /* 0x0000000018187210 */ /* 0x010fca00007fe4ff */
        /* <DEDUP_REMOVED lines=21> */
[----:B------:R-:W4:Y:S04]  /*c8bd0*/  LDL.LU R13, [R1+0x30e4] ;  /* 0x0030e400010d7983 */ /* 0x000f280000300800 */
[----:B------:R0:W-:Y:S04]  /*c8be0*/  STL [R1+0x3108], R2 ;  /* 0x0031080201007387 */ /* 0x0001e80000100800 */
[----:B0-----:R-:W4:Y:S01]  /*c8bf0*/  LDL.LU R2, [R1+0x30b0] ;  /* 0x0030b00001027983 */ /* 0x001f220000300800 */
[--C-:B---3--:R-:W-:Y:S01]  /*c8c00*/  IMAD.X R20, R20, 0x1, R0.reuse, P3 ;  /* 0x0000000114147824 */ /* 0x108fe200018e0600 */
        /* <DEDUP_REMOVED lines=9> */
[----:B------:R-:W-:-:S03]  /*c8ca0*/  IADD3 R26, P0, R26, R3, RZ ;  /* 0x000000031a1a7210 */ /* 0x000fc60007f1e0ff */
[----:B------:R-:W-:Y:S01]  /*c8cb0*/  STL [R1+0x30f8], R23 ;  /* 0x0030f81701007387 */ /* 0x000fe20000100800 */
[--C-:B------:R-:W-:Y:S02]  /*c8cc0*/  IMAD.X R27, R27, 0x1, R0.reuse, P4 ;  /* 0x000000011b1b7824 */ /* 0x100fe400020e0600 */
[----:B------:R-:W-:Y:S01]  /*c8cd0*/  IMAD.X R19, R19, 0x1, R0, P6 ;  /* 0x0000000113137824 */ /* 0x000fe200030e0600 */
        /* <DEDUP_REMOVED lines=9> */
[----:B0-----:R-:W3:Y:S04]  /*c8d70*/  LDL.LU R12, [R1+0x30dc] ;  /* 0x0030dc00010c7983 */ /* 0x001ee80000300800 */
[----:B------:R-:W-:Y:S01]  /*c8d80*/  STL [R1+0x310c], R19 ;  /* 0x00310c1301007387 */ /* 0x000fe20000100800 */
[----:B--2---:R-:W-:-:S05]  /*c8d90*/  IMAD.X R25, R25, 0x1, R0, P5 ;  /* 0x0000000119197824 */ /* 0x004fca00028e0600 */
[----:B------:R0:W-:Y:S04]  /*c8da0*/  STL [R1+0x3104], R25 ;  /* 0x0031041901007387 */ /* 0x0001e80000100800 */
[----:B0-----:R-:W2:Y:S01]  /*c8db0*/  LDL.LU R25, [R1+0x30a8] ;  /* 0x0030a80001197983 */ /* 0x001ea20000300800 */
        /* <DEDUP_REMOVED lines=18> */
[----:B0-----:R-:W4:Y:S01]  /*c8ee0*/  LDL.LU R29, [R1+0x3090] ;  /* 0x00309000011d7983 */ /* 0x001f220000300800 */
[----:B------:R-:W-:-:S03]  /*c8ef0*/  IMAD.X R13, R13, 0x1, R0, P0 ;  /* 0x000000010d0d7824 */ /* 0x000fc600000e0600 */
[----:B------:R0:W-:Y:S01]  /*c8f00*/  STL [R1+0x30b8], R28 ;  /* 0x0030b81c01007387 */ /* 0x0001e20000100800 */
[----:B------:R-:W-:-:S03]  /*c8f10*/  IADD3 R2, P0, R2, R3, RZ ;  /* 0x0000000302027210 */ /* 0x000fc60007f1e0ff */
        /* <DEDUP_REMOVED lines=15> */
[----:B---3--:R-:W-:-:S05]  /*c9010*/  IMAD.X R12, R12, 0x1, R0, P4 ;  /* 0x000000010c0c7824 */ /* 0x008fca00020e0600 */
[----:B------:R0:W-:Y:S04]  /*c9020*/  STL [R1+0x30dc], R12 ;  /* 0x0030dc0c01007387 */ /* 0x0001e80000100800 */
[----:B0-----:R-:W3:Y:S01]  /*c9030*/  LDL.LU R12, [R1+0x3058] ;  /* 0x00305800010c7983 */ /* 0x001ee20000300800 */
[----:B--2---:R-:W-:-:S05]  /*c9040*/  IADD3 R25, P4, R25, R3, RZ ;  /* 0x0000000319197210 */ /* 0x004fca0007f9e0ff */
[----:B------:R0:W-:Y:S04]  /*c9050*/  STL [R1+0x30a8], R25 ;  /* 0x0030a81901007387 */ /* 0x0001e80000100800 */
        /* <DEDUP_REMOVED lines=20> */
[----:B------:R-:W4:Y:S04]  /*c91a0*/  LDL.LU R13, [R1+0x3038] ;  /* 0x00303800010d7983 */ /* 0x000f280000300800 */
[----:B------:R0:W-:Y:S01]  /*c91b0*/  STL [R1+0x30bc], R28 ;  /* 0x0030bc1c01007387 */ /* 0x0001e20000100800 */
[-C--:B------:R-:W-:Y:S01]  /*c91c0*/  IADD3 R20, P2, R20, R3.reuse, RZ ;  /* 0x0000000314147210 */ /* 0x080fe20007f5e0ff */
[--C-:B------:R-:W-:Y:S01]  /*c91d0*/  IMAD.X R21, R21, 0x1, R0.reuse, P1 ;  /* 0x0000000115157824 */ /* 0x100fe200008e0600 */
[-C--:B------:R-:W-:Y:S01]  /*c91e0*/  IADD3 R22, P1, R22, R3.reuse, RZ ;  /* 0x0000000316167210 */ /* 0x080fe20007f3e0ff */
[--C-:B------:R-:W-:Y:S01]  /*c91f0*/  IMAD.X R23, R23, 0x1, R0.reuse, P0 ;  /* 0x0000000117177824 */ /* 0x100fe200000e0600 */
[-C--:B------:R-:W-:Y:S01]  /*c9200*/  IADD3 R10, P0, R10, R3.reuse, RZ ;  /* 0x000000030a0a7210 */ /* 0x080fe20007f1e0ff */
[----:B------:R-:W-:Y:S01]  /*c9210*/  IMAD.X R11, R11, 0x1, R0, P4 ;  /* 0x000000010b0b7824 */ /* 0x000fe200020e0600 */
[----:B0-----:R-:W4:Y:S04]  /*c9220*/  LDL.LU R28, [R1+0x3064] ;  /* 0x00306400011c7983 */ /* 0x001f280000300800 */
[----:B------:R-:W-:Y:S04]  /*c9230*/  STL [R1+0x3088], R20 ;  /* 0x0030881401007387 */ /* 0x000fe80000100800 */
[----:B------:R-:W-:Y:S01]  /*c9240*/  STL [R1+0x30b4], R21 ;  /* 0x0030b41501007387 */ /* 0x000fe20000100800 */
[----:B------:R-:W-:-:S03]  /*c9250*/  IADD3 R17, P4, R17, R3, RZ ;  /* 0x0000000311117210 */ /* 0x000fc60007f9e0ff */
        /* <DEDUP_REMOVED lines=11> */
[----:B------:R0:W-:Y:S04]  /*c9310*/  STL [R1+0x308c], R2 ;  /* 0x00308c0201007387 */ /* 0x0001e80000100800 */
[----:B------:R-:W-:Y:S04]  /*c9320*/  STL [R1+0x3094], R18 ;  /* 0x0030941201007387 */ /* 0x000fe80000100800 */
[----:B0-----:R-:W4:Y:S01]  /*c9330*/  LDL.LU R2, [R1+0x3030] ;  /* 0x0030300001027983 */ /* 0x001f220000300800 */
[----:B------:R-:W-:-:S02]  /*c9340*/  IADD3 R19, P5, R19, R3, RZ ;  /* 0x0000000313137210 */ /* 0x000fc40007fbe0ff */
[----:B---3--:R-:W-:-:S03]  /*c9350*/  IADD3 R12, P3, R12, R3, RZ ;  /* 0x000000030c0c7210 */ /* 0x008fc60007f7e0ff */
[----:B------:R-:W-:Y:S04]  /*c9360*/  STL [R1+0x3060], R19 ;  /* 0x0030601301007387 */ /* 0x000fe80000100800 */
[----:B------:R0:W-:Y:S04]  /*c9370*/  STL [R1+0x3058], R12 ;  /* 0x0030580c01007387 */ /* 0x0001e80000100800 */
[----:B0-----:R-:W3:Y:S01]  /*c9380*/  LDL.LU R12, [R1+0x305c] ;  /* 0x00305c00010c7983 */ /* 0x001ee20000300800 */
        /* <DEDUP_REMOVED lines=18> */
[----:B0-----:R-:W4:Y:S01]  /*c94b0*/  LDL.LU R8, [R1+0x3044] ;  /* 0x0030440001087983 */ /* 0x001f220000300800 */
[----:B------:R-:W-:-:S03]  /*c94c0*/  IADD3 R13, P4, R13, R3, RZ ;  /* 0x000000030d0d7210 */ /* 0x000fc60007f9e0ff */
[----:B------:R0:W-:Y:S01]  /*c94d0*/  STL [R1+0x306c], R29 ;  /* 0x00306c1d01007387 */ /* 0x0001e20000100800 */
[----:B------:R-:W-:-:S03]  /*c94e0*/  IMAD.X R28, R28, 0x1, R0, P6 ;  /* 0x000000011c1c7824 */ /* 0x000fc600030e0600 */
        /* <DEDUP_REMOVED lines=16> */
[----:B------:R0:W-:Y:S04]  /*c95f0*/  STL [R1+0x3030], R2 ;  /* 0x0030300201007387 */ /* 0x0001e80000100800 */
        /* <DEDUP_REMOVED lines=24> */
[----:B------:R0:W-:Y:S01]  /*c9780*/  STL [R1+0x3010], R29 ;  /* 0x0030101d01007387 */ /* 0x0001e20000100800 */
[--C-:B------:R-:W-:Y:S01]  /*c9790*/  IMAD.X R20, R20, 0x1, R0.reuse, P0 ;  /* 0x0000000114147824 */ /* 0x100fe200000e0600 */
[-C--:B------:R-:W-:Y:S01]  /*c97a0*/  IADD3 R21, P0, R21, R3.reuse, RZ ;  /* 0x0000000315157210 */ /* 0x080fe20007f1e0ff */
[--C-:B------:R-:W-:Y:S01]  /*c97b0*/  IMAD.X R22, R22, 0x1, R0.reuse, P4 ;  /* 0x0000000116167824 */ /* 0x100fe200020e0600 */
[-C--:B------:R-:W-:Y:S01]  /*c97c0*/  IADD3 R23, P4, R23, R3.reuse, RZ ;  /* 0x0000000317177210 */ /* 0x080fe20007f9e0ff */
[--C-:B------:R-:W-:Y:S01]  /*c97d0*/  IMAD.X R10, R10, 0x1, R0.reuse, P6 ;  /* 0x000000010a0a7824 */ /* 0x100fe200030e0600 */
[----:B------:R-:W-:Y:S01]  /*c97e0*/  IADD3 R11, P6, R11, R3, RZ ;  /* 0x000000030b0b7210 */ /* 0x000fe20007fde0ff */
[----:B0-----:R-:W4:Y:S04]  /*c97f0*/  LDL.LU R29, [R1+0x2fb8] ;  /* 0x002fb800011d7983 */ /* 0x001f280000300800 */
[----:B------:R-:W-:Y:S04]  /*c9800*/  STL [R1+0x303c], R20 ;  /* 0x00303c1401007387 */ /* 0x000fe80000100800 */
        /* <DEDUP_REMOVED lines=15> */
[----:B------:R-:W-:Y:S01]  /*c9900*/  STL [R1+0x2fe8], R18 ;  /* 0x002fe81201007387 */ /* 0x000fe20000100800 */
[----:B------:R-:W-:-:S03]  /*c9910*/  IMAD.X R2, R2, 0x1, R0, P1 ;  /* 0x0000000102027824 */ /* 0x000fc600008e0600 */
[----:B0-----:R-:W4:Y:S04]  /*c9920*/  LDL.LU R28, [R1+0x2fe4] ;  /* 0x002fe400011c7983 */ /* 0x001f280000300800 */
[----:B------:R-:W-:Y:S04]  /*c9930*/  STL [R1+0x3014], R19 ;  /* 0x0030141301007387 */ /* 0x000fe80000100800 */
[----:B------:R0:W-:Y:S04]  /*c9940*/  STL [R1+0x300c], R2 ;  /* 0x00300c0201007387 */ /* 0x0001e80000100800 */
[----:B0-----:R-:W4:Y:S01]  /*c9950*/  LDL.LU R2, [R1+0x2fb0] ;  /* 0x002fb00001027983 */ /* 0x001f220000300800 */
[----:B---3--:R-:W-:-:S05]  /*c9960*/  IADD3 R12, P1, R12, R3, RZ ;  /* 0x000000030c0c7210 */ /* 0x008fca0007f3e0ff */
        /* <DEDUP_REMOVED lines=36> */
[----:B------:R-:W-:-:S05]  /*c9bb0*/  IMAD.X R28, R28, 0x1, R0, P3 ;  /* 0x000000011c1c7824 */ /* 0x000fca00018e0600 */
[----:B------:R0:W-:Y:S01]  /*c9bc0*/  STL [R1+0x2fe4], R28 ;  /* 0x002fe41c01007387 */ /* 0x0001e20000100800 */
[----:B------:R-:W-:-:S03]  /*c9bd0*/  IADD3 R2, P3, R2, R3, RZ ;  /* 0x0000000302027210 */ /* 0x000fc60007f7e0ff */
[----:B0-----:R-:W4:Y:S04]  /*c9be0*/  LDL.LU R28, [R1+0x2f60] ;  /* 0x002f6000011c7983 */ /* 0x001f280000300800 */
[----:B------:R0:W-:Y:S04]  /*c9bf0*/  STL [R1+0x2fb0], R2 ;  /* 0x002fb00201007387 */ /* 0x0001e80000100800 */
[----:B0-----:R-:W4:Y:S01]  /*c9c00*/  LDL.LU R2, [R1+0x2f8c] ;  /* 0x002f8c0001027983 */ /* 0x001f220000300800 */
[----:B---3--:R-:W-:-:S05]  /*c9c10*/  IADD3.X R12, R12, R0, RZ, P2, !PT ;  /* 0x000000000c0c7210 */ /* 0x008fca00017fe4ff */
        /* <DEDUP_REMOVED lines=204> */
[----:B------:R-:W4:Y:S01]  /*ca8e0*/  LDL.LU R13, [R1+0x2e48] ;  /* 0x002e4800010d7983 */ /* 0x000f220000300800 */
[-C--:B------:R-:W-:Y:S01]  /*ca8f0*/  IADD3 R20, P3, R20, R3.reuse, RZ ;  /* 0x0000000314147210 */ /* 0x080fe20007f7e0ff */
[--C-:B------:R-:W-:Y:S02]  /*ca900*/  IMAD.X R21, R21, 0x1, R0.reuse, P2 ;  /* 0x0000000115157824 */ /* 0x100fe400010e0600 */
[----:B------:R0:W-:Y:S01]  /*ca910*/  STL [R1+0x2ecc], R4 ;  /* 0x002ecc0401007387 */ /* 0x0001e20000100800 */
[-C--:B------:R-:W-:Y:S01]  /*ca920*/  IADD3 R22, P2, R22, R3.reuse, RZ ;  /* 0x0000000316167210 */ /* 0x080fe20007f5e0ff */
[--C-:B------:R-:W-:Y:S01]  /*ca930*/  IMAD.X R23, R23, 0x1, R0.reuse, P1 ;  /* 0x0000000117177824 */ /* 0x100fe200008e0600 */
        /* <DEDUP_REMOVED lines=43> */
[----:B------:R-:W-:Y:S01]  /*cabf0*/  IMAD.X R5, R5, 0x1, R0, P0 ;  /* 0x0000000105057824 */ /* 0x000fe200000e0600 */
[----:B------:R-:W-:-:S04]  /*cac00*/  IADD3 R13, P0, R13, R3, RZ ;  /* 0x000000030d0d7210 */ /* 0x000fc80007f1e0ff */
        /* <DEDUP_REMOVED lines=25> */
[----:B------:R-:W-:-:S03]  /*cada0*/  IADD3.X R28, R28, R0, RZ, P5, !PT ;  /* 0x000000001c1c7210 */ /* 0x000fc60002ffe4ff */
        /* <DEDUP_REMOVED lines=15> */
[----:B------:R-:W-:-:S03]  /*caea0*/  IADD3 R5, P2, R5, R3, RZ ;  /* 0x0000000305057210 */ /* 0x000fc60007f5e0ff */
[----:B------:R-:W4:Y:S01]  /*caeb0*/  LDL.LU R13, [R1+0x2dfc] ;  /* 0x002dfc00010d7983 */ /* 0x000f220000300800 */
[--C-:B------:R-:W-:Y:S01]  /*caec0*/  IMAD.X R20, R20, 0x1, R0.reuse, P1 ;  /* 0x0000000114147824 */ /* 0x100fe200008e0600 */
[-C--:B------:R-:W-:Y:S02]  /*caed0*/  IADD3 R21, P1, R21, R3.reuse, RZ ;  /* 0x0000000315157210 */ /* 0x080fe40007f3e0ff */
[----:B------:R0:W-:Y:S01]  /*caee0*/  STL [R1+0x2e20], R5 ;  /* 0x002e200501007387 */ /* 0x0001e20000100800 */
[--C-:B------:R-:W-:Y:S01]  /*caef0*/  IMAD.X R22, R22, 0x1, R0.reuse, P0 ;  /* 0x0000000116167824 */ /* 0x100fe200000e0600 */
[-C--:B------:R-:W-:Y:S01]  /*caf00*/  IADD3 R23, P0, R23, R3.reuse, RZ ;  /* 0x0000000317177210 */ /* 0x080fe20007f1e0ff */
[--C-:B------:R-:W-:Y:S01]  /*caf10*/  IMAD.X R10, R10, 0x1, R0.reuse, P4 ;  /* 0x000000010a0a7824 */ /* 0x100fe200020e0600 */
[-C--:B------:R-:W-:Y:S01]  /*caf20*/  IADD3 R11, P4, R11, R3.reuse, RZ ;  /* 0x000000030b0b7210 */ /* 0x080fe20007f9e0ff */
[----:B------:R-:W-:Y:S01]  /*caf30*/  IMAD.X R17, R17, 0x1, R0, P6 ;  /* 0x0000000111117824 */ /* 0x000fe200030e0600 */
[----:B0-----:R-:W4:Y:S04]  /*caf40*/  LDL.LU R5, [R1+0x2dc8] ;  /* 0x002dc80001057983 */ /* 0x001f280000300800 */
[----:B------:R-:W-:Y:S04]  /*caf50*/  STL [R1+0x2e4c], R20 ;  /* 0x002e4c1401007387 */ /* 0x000fe80000100800 */
[----:B------:R-:W-:Y:S04]  /*caf60*/  STL [R1+0x2e18], R21 ;  /* 0x002e181501007387 */ /* 0x000fe80000100800 */
        /* <DEDUP_REMOVED lines=37> */
[----:B----4-:R-:W-:Y:S01]  /*cb1c0*/  IADD3 R24, P4, R24, R3, RZ ;  /* 0x0000000318187210 */ /* 0x010fe20007f9e0ff */
[----:B------:R-:W-:-:S04]  /*cb1d0*/  IMAD.X R13, R13, 0x1, R0, P6 ;  /* 0x000000010d0d7824 */ /* 0x000fc800030e0600 */
[----:B------:R0:W-:Y:S04]  /*cb1e0*/  STL [R1+0x2dd0], R24 ;  /* 0x002dd01801007387 */ /* 0x0001e80000100800 */
[----:B0-----:R-:W4:Y:S01]  /*cb1f0*/  LDL.LU R24, [R1+0x2dd4] ;  /* 0x002dd40001187983 */ /* 0x001f220000300800 */
[----:B------:R-:W-:-:S03]  /*cb200*/  IADD3 R5, P6, R5, R3, RZ ;  /* 0x0000000305057210 */ /* 0x000fc60007fde0ff */
        /* <DEDUP_REMOVED lines=37> */
[----:B0-----:R-:W2:Y:S04]  /*cb460*/  LDL.LU R25, [R1+0x2d84] ;  /* 0x002d840001197983 */ /* 0x001ea80000300800 */
[----:B------:R-:W2:Y:S01]  /*cb470*/  LDL.LU R13, [R1+0x2d50] ;  /* 0x002d5000010d7983 */ /* 0x000ea20000300800 */
[--C-:B----4-:R-:W-:Y:S01]  /*cb480*/  IMAD.X R24, R24, 0x1, R0.reuse, P0 ;  /* 0x0000000118187824 */ /* 0x110fe200000e0600 */
[-C--:B------:R-:W-:Y:S01]  /*cb490*/  IADD3 R20, P0, R20, R3.reuse, RZ ;  /* 0x0000000314147210 */ /* 0x080fe20007f1e0ff */
[----:B------:R-:W-:Y:S01]  /*cb4a0*/  IMAD.X R21, R21, 0x1, R0, P4 ;  /* 0x0000000115157824 */ /* 0x000fe200020e0600 */
[----:B------:R-:W-:-:S02]  /*cb4b0*/  IADD3 R22, P4, R22, R3, RZ ;  /* 0x0000000316167210 */ /* 0x000fc40007f9e0ff */
        /* <DEDUP_REMOVED lines=10> */
[----:B------:R-:W-:Y:S04]  /*cb560*/  STL [R1+0x2d98], R22 ;  /* 0x002d981601007387 */ /* 0x000fe80000100800 */
[----:B------:R-:W-:Y:S04]  /*cb570*/  STL [R1+0x2dc4], R23 ;  /* 0x002dc41701007387 */ /* 0x000fe80000100800 */
        /* <DEDUP_REMOVED lines=9> */
[----:B------:R-:W-:Y:S04]  /*cb610*/  STL [R1+0x2dac], R18 ;  /* 0x002dac1201007387 */ /* 0x000fe80000100800 */
[----:B0-----:R-:W4:Y:S01]  /*cb620*/  LDL.LU R5, [R1+0x2d48] ;  /* 0x002d480001057983 */ /* 0x001f220000300800 */
[----:B------:R-:W-:-:S03]  /*cb630*/  IADD3 R4, P1, R4, R3, RZ ;  /* 0x0000000304047210 */ /* 0x000fc60007f3e0ff */
[----:B------:R-:W-:Y:S04]  /*cb640*/  STL [R1+0x2d78], R19 ;  /* 0x002d781301007387 */ /* 0x000fe80000100800 */
[----:B------:R0:W-:Y:S01]  /*cb650*/  STL [R1+0x2d70], R4 ;  /* 0x002d700401007387 */ /* 0x0001e20000100800 */
[----:B------:R-:W-:-:S03]  /*cb660*/  IMAD.X R9, R9, 0x1, R0, P0 ;  /* 0x0000000109097824 */ /* 0x000fc600000e0600 */
[----:B0-----:R-:W4:Y:S04]  /*cb670*/  LDL.LU R4, [R1+0x2d74] ;  /* 0x002d740001047983 */ /* 0x001f280000300800 */
        /* <DEDUP_REMOVED lines=18> */
[----:B------:R-:W-:-:S04]  /*cb7a0*/  IADD3 R13, P5, R13, R3, RZ ;  /* 0x000000030d0d7210 */ /* 0x000fc80007fbe0ff */
[----:B------:R0:W-:Y:S04]  /*cb7b0*/  STL [R1+0x2d84], R25 ;  /* 0x002d841901007387 */ /* 0x0001e80000100800 */
[----:B0-----:R-:W2:Y:S04]  /*cb7c0*/  LDL.LU R25, [R1+0x2d28] ;  /* 0x002d280001197983 */ /* 0x001ea80000300800 */
[----:B------:R-:W2:Y:S04]  /*cb7d0*/  LDL.LU R20, [R1+0x2d54] ;  /* 0x002d540001147983 */ /* 0x000ea80000300800 */
[----:B------:R-:W2:Y:S04]  /*cb7e0*/  LDL.LU R21, [R1+0x2d20] ;  /* 0x002d200001157983 */ /* 0x000ea80000300800 */
[----:B------:R-:W-:Y:S04]  /*cb7f0*/  STL [R1+0x2d50], R13 ;  /* 0x002d500d01007387 */ /* 0x000fe80000100800 */
[----:B------:R-:W2:Y:S01]  /*cb800*/  LDL.LU R22, [R1+0x2d4c] ;  /* 0x002d4c0001167983 */ /* 0x000ea20000300800 */
[----:B----4-:R-:W-:-:S05]  /*cb810*/  IMAD.X R24, R24, 0x1, R0, P3 ;  /* 0x0000000118187824 */ /* 0x010fca00018e0600 */
        /* <DEDUP_REMOVED lines=36> */
[--C-:B------:R-:W-:Y:S01]  /*cba60*/  IMAD.X R20, R20, 0x1, R0.reuse, P6 ;  /* 0x0000000114147824 */ /* 0x100fe200030e0600 */
[----:B------:R-:W-:Y:S01]  /*cba70*/  IADD3 R21, P6, R21, R3, RZ ;  /* 0x0000000315157210 */ /* 0x000fe20007fde0ff */
[----:B------:R-:W-:-:S02]  /*cba80*/  IMAD.X R22, R22, 0x1, R0, P5 ;  /* 0x0000000116167824 */ /* 0x000fc400028e0600 */
[----:B------:R0:W-:Y:S01]  /*cba90*/  STL [R1+0x2d28], R25 ;  /* 0x002d281901007387 */ /* 0x0001e20000100800 */
[----:B----4-:R-:W-:-:S03]  /*cbaa0*/  IADD3 R23, P5, R23, R3, RZ ;  /* 0x0000000317177210 */ /* 0x010fc60007fbe0ff */
[----:B0-----:R-:W2:Y:S01]  /*cbab0*/  LDL.LU R25, [R1+0x2cd0] ;  /* 0x002cd00001197983 */ /* 0x001ea20000300800 */
[----:B------:R-:W-:-:S03]  /*cbac0*/  IMAD.X R10, R10, 0x1, R0, P3 ;  /* 0x000000010a0a7824 */ /* 0x000fc600018e0600 */
        /* <DEDUP_REMOVED lines=21> */
[----:B------:R0:W-:Y:S04]  /*cbc20*/  STL [R1+0x2d24], R5 ;  /* 0x002d240501007387 */ /* 0x0001e80000100800 */
[----:B0-----:R-:W4:Y:S01]  /*cbc30*/  LDL.LU R5, [R1+0x2cc8] ;  /* 0x002cc80001057983 */ /* 0x001f220000300800 */
[----:B------:R-:W-:-:S05]  /*cbc40*/  IADD3 R4, P4, R4, R3, RZ ;  /* 0x0000000304047210 */ /* 0x000fca0007f9e0ff */
        /* <DEDUP_REMOVED lines=48> */
[----:B------:R-:W-:-:S05]  /*cbf50*/  IADD3.X R8, R8, R0, RZ, P4, !PT ;  /* 0x0000000008087210 */ /* 0x000fca00027fe4ff */
        /* <DEDUP_REMOVED lines=11> */
[--C-:B---3--:R-:W-:Y:S01]  /*cc010*/  IMAD.X R12, R12, 0x1, R0.reuse, P5 ;  /* 0x000000010c0c7824 */ /* 0x108fe200028e0600 */
[-C--:B------:R-:W-:Y:S01]  /*cc020*/  IADD3 R20, P5, R20, R3.reuse, RZ ;  /* 0x0000000314147210 */ /* 0x080fe20007fbe0ff */
[----:B------:R-:W-:Y:S01]  /*cc030*/  IMAD.X R21, R21, 0x1, R0, P3 ;  /* 0x0000000115157824 */ /* 0x000fe200018e0600 */
[----:B------:R-:W3:Y:S01]  /*cc040*/  LDL.LU R13, [R1+0x2c58] ;  /* 0x002c5800010d7983 */ /* 0x000ee20000300800 */
[----:B------:R-:W-:-:S03]  /*cc050*/  IADD3 R22, P3, R22, R3, RZ ;  /* 0x0000000316167210 */ /* 0x000fc60007f7e0ff */
        /* <DEDUP_REMOVED lines=49> */
[----:B------:R-:W-:-:S02]  /*cc370*/  IMAD.X R12, R12, 0x1, R0, P0 ;  /* 0x000000010c0c7824 */ /* 0x000fc400000e0600 */
        /* <DEDUP_REMOVED lines=215> */
[----:B------:R-:W-:-:S05]  /*cd0f0*/  IADD3.X R4, R4, R0, RZ, P1, !PT ;  /* 0x0000000004047210 */ /* 0x000fca0000ffe4ff */
        /* <DEDUP_REMOVED lines=58> */
[----:B------:R-:W-:Y:S01]  /*cd4a0*/  IADD3 R8, P5, R8, R3, RZ ;  /* 0x0000000308087210 */ /* 0x000fe20007fbe0ff */
[----:B------:R-:W-:-:S04]  /*cd4b0*/  IMAD.X R13, R13, 0x1, R0, P3 ;  /* 0x000000010d0d7824 */ /* 0x000fc800018e0600 */
        /* <DEDUP_REMOVED lines=40> */
[----:B0-----:R-:W4:Y:S04]  /*cd740*/  LDL.LU R9, [R1+0x2a9c] ;  /* 0x002a9c0001097983 */ /* 0x001f280000300800 */
[----:B------:R-:W4:Y:S01]  /*cd750*/  LDL.LU R13, [R1+0x2a68] ;  /* 0x002a6800010d7983 */ /* 0x000f220000300800 */
[--C-:B------:R-:W-:Y:S01]  /*cd760*/  IMAD.X R8, R8, 0x1, R0.reuse, P6 ;  /* 0x0000000108087824 */ /* 0x100fe200030e0600 */
[----:B------:R-:W-:Y:S01]  /*cd770*/  IADD3 R20, P6, R20, R3, RZ ;  /* 0x0000000314147210 */ /* 0x000fe20007fde0ff */
[----:B------:R-:W-:-:S03]  /*cd780*/  IMAD.X R21, R21, 0x1, R0, P5 ;  /* 0x0000000115157824 */ /* 0x000fc600028e0600 */
        /* <DEDUP_REMOVED lines=46> */
[----:B0-----:R-:W4:Y:S01]  /*cda70*/  LDL.LU R4, [R1+0x2a74] ;  /* 0x002a740001047983 */ /* 0x001f220000300800 */
[----:B------:R-:W-:-:S03]  /*cda80*/  IADD3 R13, P2, R13, R3, RZ ;  /* 0x000000030d0d7210 */ /* 0x000fc60007f5e0ff */
[----:B------:R0:W-:Y:S04]  /*cda90*/  STL [R1+0x2a9c], R9 ;  /* 0x002a9c0901007387 */ /* 0x0001e80000100800 */
[----:B0-----:R-:W4:Y:S01]  /*cdaa0*/  LDL.LU R9, [R1+0x2a40] ;  /* 0x002a400001097983 */ /* 0x001f220000300800 */
        /* <DEDUP_REMOVED lines=184> */
[----:B------:R0:W-:Y:S04]  /*ce630*/  STL [R1+0x29a4], R5 ;  /* 0x0029a40501007387 */ /* 0x0001e80000100800 */
[----:B0-----:R-:W4:Y:S04]  /*ce640*/  LDL.LU R5, [R1+0x2948] ;  /* 0x0029480001057983 */ /* 0x001f280000300800 */
[----:B------:R-:W4:Y:S01]  /*ce650*/  LDL.LU R20, [R1+0x2974] ;  /* 0x0029740001147983 */ /* 0x000f220000300800 */
[----:B------:R-:W-:-:S03]  /*ce660*/  IMAD.X R4, R4, 0x1, R0, P6 ;  /* 0x0000000104047824 */ /* 0x000fc600030e0600 */
        /* <DEDUP_REMOVED lines=36> */
[----:B0-----:R-:W4:Y:S04]  /*ce8b0*/  LDL.LU R24, [R1+0x28f8] ;  /* 0x0028f80001187983 */ /* 0x001f280000300800 */
[----:B------:R-:W4:Y:S01]  /*ce8c0*/  LDL.LU R13, [R1+0x2924] ;  /* 0x00292400010d7983 */ /* 0x000f220000300800 */
[-C--:B------:R-:W-:Y:S01]  /*ce8d0*/  IADD3 R5, P1, R5, R3.reuse, RZ ;  /* 0x0000000305057210 */ /* 0x080fe20007f3e0ff */
[--C-:B------:R-:W-:Y:S01]  /*ce8e0*/  IMAD.X R20, R20, 0x1, R0.reuse, P0 ;  /* 0x0000000114147824 */ /* 0x100fe200000e0600 */
        /* <DEDUP_REMOVED lines=9> */
[----:B0-----:R-:W4:Y:S04]  /*ce980*/  LDL.LU R5, [R1+0x28f0] ;  /* 0x0028f00001057983 */ /* 0x001f280000300800 */
        /* <DEDUP_REMOVED lines=40> */
[----:B0-----:R-:W4:Y:S04]  /*cec10*/  LDL.LU R24, [R1+0x28fc] ;  /* 0x0028fc0001187983 */ /* 0x001f280000300800 */
[----:B------:R-:W4:Y:S04]  /*cec20*/  LDL.LU R20, [R1+0x28c8] ;  /* 0x0028c80001147983 */ /* 0x000f280000300800 */
[----:B------:R-:W4:Y:S01]  /*cec30*/  LDL.LU R21, [R1+0x28f4] ;  /* 0x0028f40001157983 */ /* 0x000f220000300800 */
[----:B------:R-:W-:-:S03]  /*cec40*/  IADD3 R5, P5, R5, R3, RZ ;  /* 0x0000000305057210 */ /* 0x000fc60007fbe0ff */
        /* <DEDUP_REMOVED lines=50> */
[----:B------:R-:W-:Y:S04]  /*cef70*/  STL [R1+0x28c0], R22 ;  /* 0x0028c01601007387 */ /* 0x000fe80000100800 */
        /* <DEDUP_REMOVED lines=12> */
[----:B0-----:R-:W4:Y:S01]  /*cf040*/  LDL.LU R5, [R1+0x2870] ;  /* 0x0028700001057983 */ /* 0x001f220000300800 */
[----:B------:R-:W-:-:S03]  /*cf050*/  IADD3 R4, P0, R4, R3, RZ ;  /* 0x0000000304047210 */ /* 0x000fc60007f1e0ff */
[----:B------:R-:W-:Y:S04]  /*cf060*/  STL [R1+0x28a0], R19 ;  /* 0x0028a01301007387 */ /* 0x000fe80000100800 */
        /* <DEDUP_REMOVED lines=62> */
[----:B0-----:R-:W3:Y:S04]  /*cf450*/  LDL.LU R12, [R1+0x2800] ;  /* 0x00280000010c7983 */ /* 0x001ee80000300800 */
[----:B------:R-:W3:Y:S01]  /*cf460*/  LDL.LU R13, [R1+0x282c] ;  /* 0x00282c00010d7983 */ /* 0x000ee20000300800 */
[-C--:B--2---:R-:W-:Y:S01]  /*cf470*/  IADD3 R25, P6, R25, R3.reuse, RZ ;  /* 0x0000000319197210 */ /* 0x084fe20007fde0ff */
[--C-:B------:R-:W-:Y:S01]  /*cf480*/  IMAD.X R20, R20, 0x1, R0.reuse, P5 ;  /* 0x0000000114147824 */ /* 0x100fe200028e0600 */
[----:B------:R-:W-:Y:S01]  /*cf490*/  IADD3 R21, P5, R21, R3, RZ ;  /* 0x0000000315157210 */ /* 0x000fe20007fbe0ff */
[----:B------:R-:W-:-:S02]  /*cf4a0*/  IMAD.X R22, R22, 0x1, R0, P3 ;  /* 0x0000000116167824 */ /* 0x000fc400018e0600 */
[----:B------:R0:W-:Y:S04]  /*cf4b0*/  STL [R1+0x2850], R25 ;  /* 0x0028501901007387 */ /* 0x0001e80000100800 */
[----:B0-----:R-:W2:Y:S04]  /*cf4c0*/  LDL.LU R25, [R1+0x27f8] ;  /* 0x0027f80001197983 */ /* 0x001ea80000300800 */
[----:B------:R-:W-:Y:S01]  /*cf4d0*/  STL [R1+0x287c], R20 ;  /* 0x00287c1401007387 */ /* 0x000fe20000100800 */
[-C--:B----4-:R-:W-:Y:S01]  /*cf4e0*/  IADD3 R23, P3, R23, R3.reuse, RZ ;  /* 0x0000000317177210 */ /* 0x090fe20007f7e0ff */
[--C-:B------:R-:W-:Y:S01]  /*cf4f0*/  IMAD.X R10, R10, 0x1, R0.reuse, P2 ;  /* 0x000000010a0a7824 */ /* 0x100fe200010e0600 */
[----:B------:R-:W-:Y:S01]  /*cf500*/  IADD3 R11, P2, R11, R3, RZ ;  /* 0x000000030b0b7210 */ /* 0x000fe20007f5e0ff */
        /* <DEDUP_REMOVED lines=16> */
[----:B0-----:R-:W4:Y:S04]  /*cf610*/  LDL.LU R24, [R1+0x2824] ;  /* 0x0028240001187983 */ /* 0x001f280000300800 */
[----:B------:R-:W-:Y:S01]  /*cf620*/  STL [R1+0x2854], R19 ;  /* 0x0028541301007387 */ /* 0x000fe20000100800 */
[----:B------:R-:W-:-:S05]  /*cf630*/  IMAD.X R5, R5, 0x1, R0, P6 ;  /* 0x0000000105057824 */ /* 0x000fca00030e0600 */
[----:B------:R0:W-:Y:S04]  /*cf640*/  STL [R1+0x284c], R5 ;  /* 0x00284c0501007387 */ /* 0x0001e80000100800 */
        /* <DEDUP_REMOVED lines=248> */
[----:B------:R-:W-:-:S03]  /*d05d0*/  IADD3.X R28, R28, R0, RZ, P0, !PT ;  /* 0x000000001c1c7210 */ /* 0x000fc600007fe4ff */
        /* <DEDUP_REMOVED lines=185> */
[----:B------:R-:W-:-:S03]  /*d1170*/  IMAD.X R8, R8, 0x1, R0, P5 ;  /* 0x0000000108087824 */ /* 0x000fc600028e0600 */
        /* <DEDUP_REMOVED lines=49> */
[----:B------:R-:W-:Y:S01]  /*d1490*/  IMAD.X R9, R9, 0x1, R0, P1 ;  /* 0x0000000109097824 */ /* 0x000fe200008e0600 */
[----:B------:R-:W-:-:S04]  /*d14a0*/  IADD3 R13, P1, R13, R3, RZ ;  /* 0x000000030d0d7210 */ /* 0x000fc80007f3e0ff */
        /* <DEDUP_REMOVED lines=40> */
[----:B0-----:R-:W4:Y:S04]  /*d1730*/  LDL.LU R4, [R1+0x2518] ;  /* 0x0025180001047983 */ /* 0x001f280000300800 */
[----:B------:R-:W4:Y:S01]  /*d1740*/  LDL.LU R13, [R1+0x2544] ;  /* 0x00254400010d7983 */ /* 0x000f220000300800 */
[----:B------:R-:W-:Y:S02]  /*d1750*/  IADD3 R9, P3, R9, R3, RZ ;  /* 0x0000000309097210 */ /* 0x000fe40007f7e0ff */
[----:B------:R-:W-:-:S02]  /*d1760*/  IADD3.X R20, R20, R0, RZ, P2, !PT ;  /* 0x0000000014147210 */ /* 0x000fc400017fe4ff */
[-C--:B------:R-:W-:Y:S01]  /*d1770*/  IADD3 R21, P2, R21, R3.reuse, RZ ;  /* 0x0000000315157210 */ /* 0x080fe20007f5e0ff */
        /* <DEDUP_REMOVED lines=48> */
[----:B------:R0:W-:Y:S04]  /*d1a80*/  STL [R1+0x2518], R4 ;  /* 0x0025180401007387 */ /* 0x0001e80000100800 */
[----:B0-----:R-:W4:Y:S04]  /*d1a90*/  LDL.LU R4, [R1+0x251c] ;  /* 0x00251c0001047983 */ /* 0x001f280000300800 */
[----:B------:R-:W4:Y:S01]  /*d1aa0*/  LDL.LU R20, [R1+0x24e8] ;  /* 0x0024e80001147983 */ /* 0x000f220000300800 */
[----:B------:R-:W-:-:S03]  /*d1ab0*/  IADD3 R9, P4, R9, R3, RZ ;  /* 0x0000000309097210 */ /* 0x000fc60007f9e0ff */
        /* <DEDUP_REMOVED lines=37> */
[--C-:B------:R-:W-:Y:S01]  /*d1d10*/  IMAD.X R4, R4, 0x1, R0.reuse, P1 ;  /* 0x0000000104047824 */ /* 0x100fe200008e0600 */
[-C--:B------:R-:W-:Y:S02]  /*d1d20*/  IADD3 R20, P1, R20, R3.reuse, RZ ;  /* 0x0000000314147210 */ /* 0x080fe40007f3e0ff */
[----:B------:R-:W4:Y:S01]  /*d1d30*/  LDL.LU R13, [R1+0x2498] ;  /* 0x00249800010d7983 */ /* 0x000f220000300800 */
        /* <DEDUP_REMOVED lines=145> */
[----:B------:R-:W4:Y:S04]  /*d2650*/  LDL.LU R21, [R1+0x241c] ;  /* 0x00241c0001157983 */ /* 0x000f280000300800 */
[----:B------:R-:W-:Y:S04]  /*d2660*/  STL [R1+0x244c], R13 ;  /* 0x00244c0d01007387 */ /* 0x000fe80000100800 */
[----:B------:R-:W4:Y:S01]  /*d2670*/  LDL.LU R22, [R1+0x23e8] ;  /* 0x0023e80001167983 */ /* 0x000f220000300800 */
[----:B------:R-:W-:-:S05]  /*d2680*/  IADD3 R5, P3, R5, R3, RZ ;  /* 0x0000000305057210 */ /* 0x000fca0007f7e0ff */
        /* <DEDUP_REMOVED lines=35> */
[----:B----4-:R-:W-:Y:S01]  /*d28c0*/  IMAD.X R24, R24, 0x1, R0, P6 ;  /* 0x0000000118187824 */ /* 0x010fe200030e0600 */
[----:B------:R-:W-:-:S02]  /*d28d0*/  IADD3 R20, P6, R20, R3, RZ ;  /* 0x0000000314147210 */ /* 0x000fc40007fde0ff */
[----:B------:R-:W-:Y:S02]  /*d28e0*/  IADD3.X R21, R21, R0, RZ, P5, !PT ;  /* 0x0000000015157210 */ /* 0x000fe40002ffe4ff */
[-C--:B------:R-:W-:Y:S01]  /*d28f0*/  IADD3 R22, P5, R22, R3.reuse, RZ ;  /* 0x0000000316167210 */ /* 0x080fe20007fbe0ff */
[----:B------:R0:W-:Y:S01]  /*d2900*/  STL [R1+0x2424], R24 ;  /* 0x0024241801007387 */ /* 0x0001e20000100800 */
[--C-:B------:R-:W-:Y:S01]  /*d2910*/  IMAD.X R23, R23, 0x1, R0.reuse, P3 ;  /* 0x0000000117177824 */ /* 0x100fe200018e0600 */
[----:B------:R-:W-:Y:S02]  /*d2920*/  IADD3 R10, P3, R10, R3, RZ ;  /* 0x000000030a0a7210 */ /* 0x000fe40007f7e0ff */
[----:B0-----:R-:W4:Y:S04]  /*d2930*/  LDL.LU R24, [R1+0x23cc] ;  /* 0x0023cc0001187983 */ /* 0x001f280000300800 */
[----:B------:R-:W-:Y:S01]  /*d2940*/  STL [R1+0x23f0], R20 ;  /* 0x0023f01401007387 */ /* 0x000fe20000100800 */
        /* <DEDUP_REMOVED lines=90> */
[----:B------:R-:W-:Y:S04]  /*d2ef0*/  STL [R1+0x23a4], R20 ;  /* 0x0023a41401007387 */ /* 0x000fe80000100800 */
[----:B------:R-:W-:Y:S01]  /*d2f00*/  STL [R1+0x2370], R21 ;  /* 0x0023701501007387 */ /* 0x000fe20000100800 */
[-C--:B----4-:R-:W-:Y:S01]  /*d2f10*/  IADD3 R23, P2, R23, R3.reuse, RZ ;  /* 0x0000000317177210 */ /* 0x090fe20007f5e0ff */
[--C-:B------:R-:W-:Y:S01]  /*d2f20*/  IMAD.X R10, R10, 0x1, R0.reuse, P1 ;  /* 0x000000010a0a7824 */ /* 0x100fe200008e0600 */
[-C--:B------:R-:W-:Y:S01]  /*d2f30*/  IADD3 R11, P1, R11, R3.reuse, RZ ;  /* 0x000000030b0b7210 */ /* 0x080fe20007f3e0ff */
[----:B------:R-:W-:Y:S01]  /*d2f40*/  IMAD.X R17, R17, 0x1, R0, P0 ;  /* 0x0000000111117824 */ /* 0x000fe200000e0600 */
        /* <DEDUP_REMOVED lines=133> */
[----:B------:R-:W-:-:S03]  /*d37a0*/  IADD3 R13, P4, R13, R3, RZ ;  /* 0x000000030d0d7210 */ /* 0x000fc60007f9e0ff */
[----:B------:R-:W4:Y:S04]  /*d37b0*/  LDL.LU R20, [R1+0x22ac] ;  /* 0x0022ac0001147983 */ /* 0x000f280000300800 */
[----:B------:R-:W4:Y:S04]  /*d37c0*/  LDL.LU R21, [R1+0x2278] ;  /* 0x0022780001157983 */ /* 0x000f280000300800 */
[----:B------:R-:W-:Y:S04]  /*d37d0*/  STL [R1+0x22a8], R13 ;  /* 0x0022a80d01007387 */ /* 0x000fe80000100800 */
[----:B------:R-:W4:Y:S01]  /*d37e0*/  LDL.LU R22, [R1+0x22a4] ;  /* 0x0022a40001167983 */ /* 0x000f220000300800 */
[----:B---3--:R-:W-:-:S05]  /*d37f0*/  IMAD.X R12, R12, 0x1, R0, P6 ;  /* 0x000000010c0c7824 */ /* 0x008fca00030e0600 */
        /* <DEDUP_REMOVED lines=38> */
[----:B------:R-:W-:Y:S01]  /*d3a60*/  IMAD.X R20, R20, 0x1, R0, P0 ;  /* 0x0000000114147824 */ /* 0x000fe200000e0600 */
[----:B------:R-:W-:-:S02]  /*d3a70*/  IADD3 R21, P0, R21, R3, RZ ;  /* 0x0000000315157210 */ /* 0x000fc40007f1e0ff */
[----:B------:R-:W-:Y:S02]  /*d3a80*/  IADD3.X R22, R22, R0, RZ, P4, !PT ;  /* 0x0000000016167210 */ /* 0x000fe400027fe4ff */
[-C--:B---3--:R-:W-:Y:S01]  /*d3a90*/  IADD3 R23, P4, R23, R3.reuse, RZ ;  /* 0x0000000317177210 */ /* 0x088fe20007f9e0ff */
        /* <DEDUP_REMOVED lines=272> */
[----:B------:R-:W-:Y:S01]  /*d4ba0*/  IMAD.X R8, R8, 0x1, R0, P3 ;  /* 0x0000000108087824 */ /* 0x000fe200018e0600 */
[----:B------:R-:W-:-:S04]  /*d4bb0*/  IADD3 R20, P3, R20, R3, RZ ;  /* 0x0000000314147210 */ /* 0x000fc80007f7e0ff */
[----:B------:R0:W-:Y:S01]  /*d4bc0*/  STL [R1+0x213c], R8 ;  /* 0x00213c0801007387 */ /* 0x0001e20000100800 */
[--C-:B------:R-:W-:Y:S01]  /*d4bd0*/  IMAD.X R21, R21, 0x1, R0.reuse, P2 ;  /* 0x0000000115157824 */ /* 0x100fe200010e0600 */
[-C--:B------:R-:W-:Y:S02]  /*d4be0*/  IADD3 R22, P2, R22, R3.reuse, RZ ;  /* 0x0000000316167210 */ /* 0x080fe40007f5e0ff */
[----:B------:R-:W-:Y:S02]  /*d4bf0*/  IADD3.X R23, R23, R0, RZ, P1, !PT ;  /* 0x0000000017177210 */ /* 0x000fe40000ffe4ff */
        /* <DEDUP_REMOVED lines=87> */
[--C-:B------:R-:W-:Y:S01]  /*d5170*/  IMAD.X R20, R20, 0x1, R0.reuse, P1 ;  /* 0x0000000114147824 */ /* 0x100fe200008e0600 */
[----:B------:R-:W-:Y:S02]  /*d5180*/  IADD3 R21, P1, R21, R3, RZ ;  /* 0x0000000315157210 */ /* 0x000fe40007f3e0ff */
[----:B------:R-:W4:Y:S01]  /*d5190*/  LDL.LU R13, [R1+0x206c] ;  /* 0x00206c00010d7983 */ /* 0x000f220000300800 */
[----:B------:R-:W-:-:S03]  /*d51a0*/  IMAD.X R22, R22, 0x1, R0, P0 ;  /* 0x0000000116167824 */ /* 0x000fc600000e0600 */
        /* <DEDUP_REMOVED lines=114> */
[----:B------:R-:W-:Y:S01]  /*d58d0*/  STL [R1+0x201c], R18 ;  /* 0x00201c1201007387 */ /* 0x000fe20000100800 */
[----:B------:R-:W-:-:S03]  /*d58e0*/  IADD3 R8, P1, R8, R3, RZ ;  /* 0x0000000308087210 */ /* 0x000fc60007f3e0ff */
[----:B0-----:R-:W4:Y:S04]  /*d58f0*/  LDL.LU R9, [R1+0x1fb8] ;  /* 0x001fb80001097983 */ /* 0x001f280000300800 */
        /* <DEDUP_REMOVED lines=70> */
[-C--:B------:R-:W-:Y:S02]  /*d5d60*/  IADD3 R23, P5, R23, R3.reuse, RZ ;  /* 0x0000000317177210 */ /* 0x080fe40007fbe0ff */
[----:B------:R-:W-:Y:S02]  /*d5d70*/  IADD3.X R10, R10, R0, RZ, P3, !PT ;  /* 0x000000000a0a7210 */ /* 0x000fe40001ffe4ff */
        /* <DEDUP_REMOVED lines=90> */
[----:B------:R0:W-:Y:S04]  /*d6320*/  STL [R1+0x1f4c], R24 ;  /* 0x001f4c1801007387 */ /* 0x0001e80000100800 */
[----:B0-----:R-:W4:Y:S01]  /*d6330*/  LDL.LU R24, [R1+0x1ef4] ;  /* 0x001ef40001187983 */ /* 0x001f220000300800 */
[--C-:B------:R-:W-:Y:S01]  /*d6340*/  IMAD.X R23, R23, 0x1, R0.reuse, P2 ;  /* 0x0000000117177824 */ /* 0x100fe200010e0600 */
[----:B------:R-:W-:Y:S02]  /*d6350*/  IADD3 R10, P2, R10, R3, RZ ;  /* 0x000000030a0a7210 */ /* 0x000fe40007f5e0ff */
        /* <DEDUP_REMOVED lines=92> */
[----:B------:R-:W-:Y:S04]  /*d6920*/  STL [R1+0x1e98], R21 ;  /* 0x001e981501007387 */ /* 0x000fe80000100800 */
[----:B------:R-:W-:Y:S01]  /*d6930*/  STL [R1+0x1ec4], R22 ;  /* 0x001ec41601007387 */ /* 0x000fe20000100800 */
[-C--:B----4-:R-:W-:Y:S01]  /*d6940*/  IADD3 R23, P1, R23, R3.reuse, RZ ;  /* 0x0000000317177210 */ /* 0x090fe20007f3e0ff */
[--C-:B------:R-:W-:Y:S01]  /*d6950*/  IMAD.X R10, R10, 0x1, R0.reuse, P0 ;  /* 0x000000010a0a7824 */ /* 0x100fe200000e0600 */
[-C--:B------:R-:W-:Y:S01]  /*d6960*/  IADD3 R11, P0, R11, R3.reuse, RZ ;  /* 0x000000030b0b7210 */ /* 0x080fe20007f1e0ff */
[--C-:B------:R-:W-:Y:S01]  /*d6970*/  IMAD.X R17, R17, 0x1, R0.reuse, P4 ;  /* 0x0000000111117824 */ /* 0x100fe200020e0600 */
[----:B------:R-:W-:Y:S01]  /*d6980*/  IADD3 R26, P4, R26, R3, RZ ;  /* 0x000000031a1a7210 */ /* 0x000fe20007f9e0ff */
[----:B------:R-:W-:Y:S01]  /*d6990*/  STL [R1+0x1e90], R23 ;  /* 0x001e901701007387 */ /* 0x000fe20000100800 */
[----:B------:R-:W-:-:S02]  /*d69a0*/  IMAD.X R27, R27, 0x1, R0, P6 ;  /* 0x000000011b1b7824 */ /* 0x000fc400030e0600 */
        /* <DEDUP_REMOVED lines=86> */
[----:B--2---:R-:W-:Y:S01]  /*d6f10*/  IMAD.X R23, R23, 0x1, R0, P4 ;  /* 0x0000000117177824 */ /* 0x004fe200020e0600 */
[----:B------:R-:W-:-:S02]  /*d6f20*/  IADD3 R10, P4, R10, R3, RZ ;  /* 0x000000030a0a7210 */ /* 0x000fc40007f9e0ff */
[----:B------:R-:W-:Y:S02]  /*d6f30*/  IADD3.X R11, R11, R0, RZ, P6, !PT ;  /* 0x000000000b0b7210 */ /* 0x000fe400037fe4ff */
        /* <DEDUP_REMOVED lines=40> */
[----:B------:R-:W-:-:S03]  /*d71c0*/  IADD3 R13, P6, R13, R3, RZ ;  /* 0x000000030d0d7210 */ /* 0x000fc60007fde0ff */
[----:B------:R-:W4:Y:S01]  /*d71d0*/  LDL.LU R20, [R1+0x1dd4] ;  /* 0x001dd40001147983 */ /* 0x000f220000300800 */
[----:B---3--:R-:W-:-:S03]  /*d71e0*/  IMAD.X R12, R12, 0x1, R0, P5 ;  /* 0x000000010c0c7824 */ /* 0x008fc600028e0600 */
        /* <DEDUP_REMOVED lines=41> */
[--C-:B------:R-:W-:Y:S01]  /*d7480*/  IMAD.X R20, R20, 0x1, R0.reuse, P4 ;  /* 0x0000000114147824 */ /* 0x100fe200020e0600 */
[-C--:B---3--:R-:W-:Y:S01]  /*d7490*/  IADD3 R21, P4, R21, R3.reuse, RZ ;  /* 0x0000000315157210 */ /* 0x088fe20007f9e0ff */
        /* <DEDUP_REMOVED lines=179> */
[----:B0-----:R-:W4:Y:S04]  /*d7fd0*/  LDL.LU R8, [R1+0x1c60] ;  /* 0x001c600001087983 */ /* 0x001f280000300800 */
[----:B------:R-:W4:Y:S01]  /*d7fe0*/  LDL.LU R13, [R1+0x1c8c] ;  /* 0x001c8c00010d7983 */ /* 0x000f220000300800 */
[-C--:B------:R-:W-:Y:S01]  /*d7ff0*/  IADD3 R29, P5, R29, R3.reuse, RZ ;  /* 0x000000031d1d7210 */ /* 0x080fe20007fbe0ff */
[----:B------:R-:W-:Y:S01]  /*d8000*/  IMAD.X R20, R20, 0x1, R0, P3 ;  /* 0x0000000114147824 */ /* 0x000fe200018e0600 */
[----:B------:R-:W-:-:S03]  /*d8010*/  IADD3 R21, P3, R21, R3, RZ ;  /* 0x0000000315157210 */ /* 0x000fc60007f7e0ff */
[----:B------:R0:W-:Y:S01]  /*d8020*/  STL [R1+0x1cb0], R29 ;  /* 0x001cb01d01007387 */ /* 0x0001e20000100800 */
[--C-:B------:R-:W-:Y:S01]  /*d8030*/  IMAD.X R22, R22, 0x1, R0.reuse, P2 ;  /* 0x0000000116167824 */ /* 0x100fe200010e0600 */
[-C--:B------:R-:W-:Y:S01]  /*d8040*/  IADD3 R23, P2, R23, R3.reuse, RZ ;  /* 0x0000000317177210 */ /* 0x080fe20007f5e0ff */
[----:B------:R-:W-:Y:S01]  /*d8050*/  IMAD.X R10, R10, 0x1, R0, P1 ;  /* 0x000000010a0a7824 */ /* 0x000fe200008e0600 */
[-C--:B------:R-:W-:Y:S02]  /*d8060*/  IADD3 R11, P1, R11, R3.reuse, RZ ;  /* 0x000000030b0b7210 */ /* 0x080fe40007f3e0ff */
[----:B------:R-:W-:Y:S01]  /*d8070*/  IADD3.X R17, R17, R0, RZ, P0, !PT ;  /* 0x0000000011117210 */ /* 0x000fe200007fe4ff */
        /* <DEDUP_REMOVED lines=84> */
[-C--:B------:R-:W-:Y:S01]  /*d85c0*/  IADD3 R20, P2, R20, R3.reuse, RZ ;  /* 0x0000000314147210 */ /* 0x080fe20007f5e0ff */
[----:B------:R-:W-:Y:S02]  /*d85d0*/  IMAD.X R21, R21, 0x1, R0, P1 ;  /* 0x0000000115157824 */ /* 0x000fe400008e0600 */
[----:B------:R-:W4:Y:S01]  /*d85e0*/  LDL.LU R13, [R1+0x1be0] ;  /* 0x001be000010d7983 */ /* 0x000f220000300800 */
[----:B------:R-:W-:-:S03]  /*d85f0*/  IADD3 R22, P1, R22, R3, RZ ;  /* 0x0000000316167210 */ /* 0x000fc60007f3e0ff */
        /* <DEDUP_REMOVED lines=188> */
[----:B------:R-:W-:Y:S01]  /*d91c0*/  IADD3 R10, P5, R10, R3, RZ ;  /* 0x000000030a0a7210 */ /* 0x000fe20007fbe0ff */
[----:B0-----:R-:W4:Y:S04]  /*d91d0*/  LDL.LU R4, [R1+0x1b14] ;  /* 0x001b140001047983 */ /* 0x001f280000300800 */
[----:B------:R-:W-:Y:S01]  /*d91e0*/  STL [R1+0x1b38], R20 ;  /* 0x001b381401007387 */ /* 0x000fe20000100800 */
[----:B------:R-:W-:-:S03]  /*d91f0*/  IMAD.X R11, R11, 0x1, R0, P3 ;  /* 0x000000010b0b7824 */ /* 0x000fc600018e0600 */
[----:B------:R-:W-:Y:S01]  /*d9200*/  STL [R1+0x1b64], R21 ;  /* 0x001b641501007387 */ /* 0x000fe20000100800 */
[----:B------:R-:W-:-:S03]  /*d9210*/  IADD3 R17, P3, R17, R3, RZ ;  /* 0x0000000311117210 */ /* 0x000fc60007f7e0ff */
[----:B------:R-:W-:Y:S01]  /*d9220*/  STL [R1+0x1b30], R22 ;  /* 0x001b301601007387 */ /* 0x000fe20000100800 */
[----:B------:R-:W-:-:S03]  /*d9230*/  IADD3.X R26, R26, R0, RZ, P2, !PT ;  /* 0x000000001a1a7210 */ /* 0x000fc600017fe4ff */
        /* <DEDUP_REMOVED lines=177> */
[----:B0-----:R-:W4:Y:S04]  /*d9d50*/  LDL.LU R24, [R1+0x1a1c] ;  /* 0x001a1c0001187983 */ /* 0x001f280000300800 */
[----:B------:R-:W-:Y:S04]  /*d9d60*/  STL [R1+0x1a40], R20 ;  /* 0x001a401401007387 */ /* 0x000fe80000100800 */
[----:B------:R-:W-:Y:S01]  /*d9d70*/  STL [R1+0x1a6c], R21 ;  /* 0x001a6c1501007387 */ /* 0x000fe20000100800 */
[--C-:B------:R-:W-:Y:S01]  /*d9d80*/  IMAD.X R23, R23, 0x1, R0.reuse, P1 ;  /* 0x0000000117177824 */ /* 0x100fe200008e0600 */
[-C--:B------:R-:W-:Y:S01]  /*d9d90*/  IADD3 R10, P1, R10, R3.reuse, RZ ;  /* 0x000000030a0a7210 */ /* 0x080fe20007f3e0ff */
[--C-:B------:R-:W-:Y:S01]  /*d9da0*/  IMAD.X R11, R11, 0x1, R0.reuse, P0 ;  /* 0x000000010b0b7824 */ /* 0x100fe200000e0600 */
[----:B------:R-:W-:Y:S01]  /*d9db0*/  IADD3 R17, P0, R17, R3, RZ ;  /* 0x0000000311117210 */ /* 0x000fe20007f1e0ff */
        /* <DEDUP_REMOVED lines=14> */
[----:B0-----:R-:W4:Y:S04]  /*d9ea0*/  LDL.LU R5, [R1+0x19e8] ;  /* 0x0019e80001057983 */ /* 0x001f280000300800 */
[----:B------:R-:W-:Y:S01]  /*d9eb0*/  STL [R1+0x1a18], R19 ;  /* 0x001a181301007387 */ /* 0x000fe20000100800 */
        /* <DEDUP_REMOVED lines=80> */
[----:B------:R-:W-:Y:S01]  /*da3c0*/  IADD3.X R27, R27, R0, RZ, P5, !PT ;  /* 0x000000001b1b7210 */ /* 0x000fe20002ffe4ff */
[----:B------:R-:W-:-:S02]  /*da3d0*/  IMAD.X R19, R19, 0x1, R0, P3 ;  /* 0x0000000113137824 */ /* 0x000fc400018e0600 */
        /* <DEDUP_REMOVED lines=128> */
[----:B------:R-:W-:-:S03]  /*dabe0*/  IADD3 R13, P5, R13, R3, RZ ;  /* 0x000000030d0d7210 */ /* 0x000fc60007fbe0ff */
[----:B------:R-:W4:Y:S04]  /*dabf0*/  LDL.LU R20, [R1+0x18fc] ;  /* 0x0018fc0001147983 */ /* 0x000f280000300800 */
[----:B------:R-:W4:Y:S01]  /*dac00*/  LDL.LU R21, [R1+0x18c8] ;  /* 0x0018c80001157983 */ /* 0x000f220000300800 */
[----:B---3--:R-:W-:-:S03]  /*dac10*/  IMAD.X R12, R12, 0x1, R0, P3 ;  /* 0x000000010c0c7824 */ /* 0x008fc600018e0600 */
        /* <DEDUP_REMOVED lines=37> */
[----:B------:R-:W4:Y:S04]  /*dae70*/  LDL.LU R13, [R1+0x18ac] ;  /* 0x0018ac00010d7983 */ /* 0x000f280000300800 */
[----:B------:R0:W-:Y:S04]  /*dae80*/  STL [R1+0x18d0], R2 ;  /* 0x0018d00201007387 */ /* 0x0001e80000100800 */
[----:B0-----:R-:W4:Y:S01]  /*dae90*/  LDL.LU R2, [R1+0x1878] ;  /* 0x0018780001027983 */ /* 0x001f220000300800 */
[--C-:B------:R-:W-:Y:S01]  /*daea0*/  IMAD.X R20, R20, 0x1, R0.reuse, P6 ;  /* 0x0000000114147824 */ /* 0x100fe200030e0600 */
[-C--:B------:R-:W-:Y:S01]  /*daeb0*/  IADD3 R21, P6, R21, R3.reuse, RZ ;  /* 0x0000000315157210 */ /* 0x080fe20007fde0ff */
[--C-:B---3--:R-:W-:Y:S01]  /*daec0*/  IMAD.X R22, R22, 0x1, R0.reuse, P5 ;  /* 0x0000000116167824 */ /* 0x108fe200028e0600 */
        /* <DEDUP_REMOVED lines=106> */
[----:B------:R-:W-:-:S03]  /*db570*/  IADD3.X R18, R18, R0, RZ, P4, !PT ;  /* 0x0000000012127210 */ /* 0x000fc600027fe4ff */
[----:B------:R-:W-:Y:S04]  /*db580*/  STL [R1+0x1838], R17 ;  /* 0x0018381101007387 */ /* 0x000fe80000100800 */
[----:B------:R-:W-:Y:S04]  /*db590*/  STL [R1+0x1864], R26 ;  /* 0x0018641a01007387 */ /* 0x000fe80000100800 */
[----:B------:R-:W-:Y:S04]  /*db5a0*/  STL [R1+0x1830], R27 ;  /* 0x0018301b01007387 */ /* 0x000fe80000100800 */
[----:B------:R0:W-:Y:S04]  /*db5b0*/  STL [R1+0x1854], R2 ;  /* 0x0018540201007387 */ /* 0x0001e80000100800 */
[----:B------:R-:W-:Y:S04]  /*db5c0*/  STL [R1+0x185c], R18 ;  /* 0x00185c1201007387 */ /* 0x000fe80000100800 */
[----:B0-----:R-:W4:Y:S01]  /*db5d0*/  LDL.LU R2, [R1+0x17f8] ;  /* 0x0017f80001027983 */ /* 0x001f220000300800 */
[----:B------:R-:W-:-:S05]  /*db5e0*/  IADD3 R19, P4, R19, R3, RZ ;  /* 0x0000000313137210 */ /* 0x000fca0007f9e0ff */
[----:B------:R-:W-:Y:S01]  /*db5f0*/  STL [R1+0x1828], R19 ;  /* 0x0018281301007387 */ /* 0x000fe20000100800 */
        /* <DEDUP_REMOVED lines=261> */
[----:B------:R-:W-:Y:S01]  /*dc650*/  IMAD.X R27, R27, 0x1, R0, P2 ;  /* 0x000000011b1b7824 */ /* 0x000fe200010e0600 */
[----:B0-----:R-:W4:Y:S04]  /*dc660*/  LDL.LU R9, [R1+0x36c8] ;  /* 0x0036c80001097983 */ /* 0x001f280000300800 */
[----:B------:R-:W-:Y:S04]  /*dc670*/  STL [R1+0x170c], R20 ;  /* 0x00170c1401007387 */ /* 0x000fe80000100800 */
[----:B------:R-:W-:Y:S04]  /*dc680*/  STL [R1+0x16d8], R21 ;  /* 0x0016d81501007387 */ /* 0x000fe80000100800 */
[----:B------:R-:W-:Y:S04]  /*dc690*/  STL [R1+0x1704], R22 ;  /* 0x0017041601007387 */ /* 0x000fe80000100800 */
[----:B------:R-:W-:Y:S01]  /*dc6a0*/  STL [R1+0x16d0], R23 ;  /* 0x0016d01701007387 */ /* 0x000fe20000100800 */
[----:B------:R-:W-:-:S03]  /*dc6b0*/  IADD3.X R19, R19, R0, RZ, P1, !PT ;  /* 0x0000000013137210 */ /* 0x000fc60000ffe4ff */
        /* <DEDUP_REMOVED lines=77> */
[-C--:B------:R-:W-:Y:S01]  /*dcb90*/  IADD3 R20, P6, R20, R3.reuse, RZ ;  /* 0x0000000314147210 */ /* 0x080fe20007fde0ff */
[----:B------:R-:W-:Y:S01]  /*dcba0*/  IMAD.X R21, R21, 0x1, R0, P5 ;  /* 0x0000000115157824 */ /* 0x000fe200028e0600 */
[----:B------:R-:W-:-:S02]  /*dcbb0*/  IADD3 R22, P5, R22, R3, RZ ;  /* 0x0000000316167210 */ /* 0x000fc40007fbe0ff */
[----:B------:R0:W-:Y:S01]  /*dcbc0*/  STL [R1+0x36ac], R4 ;  /* 0x0036ac0401007387 */ /* 0x0001e20000100800 */
        /* <DEDUP_REMOVED lines=48> */
[----:B------:R-:W4:Y:S04]  /*dced0*/  LDL.LU R20, [R1+0x372c] ;  /* 0x00372c0001147983 */ /* 0x000f280000300800 */
[----:B------:R-:W4:Y:S04]  /*dcee0*/  LDL.LU R21, [R1+0x3770] ;  /* 0x0037700001157983 */ /* 0x000f280000300800 */
[----:B------:R-:W-:Y:S01]  /*dcef0*/  STL [R1+0x3740], R13 ;  /* 0x0037400d01007387 */ /* 0x000fe20000100800 */
[----:B------:R-:W-:-:S03]  /*dcf00*/  IMAD.X R4, R4, 0x1, R0, P1 ;  /* 0x0000000104047824 */ /* 0x000fc600008e0600 */
        /* <DEDUP_REMOVED lines=136> */
[----:B------:R-:W-:Y:S04]  /*dd790*/  STL [R1+0x37ac], R21 ;  /* 0x0037ac1501007387 */ /* 0x000fe80000100800 */
[----:B------:R-:W-:Y:S01]  /*dd7a0*/  STL [R1+0x37f0], R22 ;  /* 0x0037f01601007387 */ /* 0x000fe20000100800 */
[--C-:B------:R-:W-:Y:S01]  /*dd7b0*/  IMAD.X R23, R23, 0x1, R0.reuse, P0 ;  /* 0x0000000117177824 */ /* 0x100fe200000e0600 */
[-C--:B------:R-:W-:Y:S01]  /*dd7c0*/  IADD3 R10, P0, R10, R3.reuse, RZ ;  /* 0x000000030a0a7210 */ /* 0x080fe20007f1e0ff */
[--C-:B------:R-:W-:Y:S01]  /*dd7d0*/  IMAD.X R11, R11, 0x1, R0.reuse, P4 ;  /* 0x000000010b0b7824 */ /* 0x100fe200020e0600 */
[-C--:B------:R-:W-:Y:S01]  /*dd7e0*/  IADD3 R17, P4, R17, R3.reuse, RZ ;  /* 0x0000000311117210 */ /* 0x080fe20007f9e0ff */
[----:B------:R-:W-:Y:S01]  /*dd7f0*/  IMAD.X R26, R26, 0x1, R0, P6 ;  /* 0x000000011a1a7824 */ /* 0x000fe200030e0600 */
[----:B------:R-:W-:Y:S01]  /*dd800*/  STL [R1+0x37b4], R23 ;  /* 0x0037b41701007387 */ /* 0x000fe20000100800 */
[----:B------:R-:W-:-:S03]  /*dd810*/  IADD3 R27, P6, R27, R3, RZ ;  /* 0x000000031b1b7210 */ /* 0x000fc60007fde0ff */
[----:B------:R-:W-:Y:S01]  /*dd820*/  STL [R1+0x37f8], R10 ;  /* 0x0037f80a01007387 */ /* 0x000fe20000100800 */
[----:B------:R-:W-:-:S03]  /*dd830*/  IADD3.X R5, R5, R0, RZ, P3, !PT ;  /* 0x0000000005057210 */ /* 0x000fc60001ffe4ff */
        /* <DEDUP_REMOVED lines=174> */
[----:B------:R0:W-:Y:S04]  /*de320*/  STL [R1+0x38e0], R17 ;  /* 0x0038e01101007387 */ /* 0x0001e80000100800 */
[----:B0-----:R0:W5:Y:S04]  /*de330*/  LDL.LU R17, [R1+0x3af0] ;  /* 0x003af00001117983 */ /* 0x0011680000300800 */
        /* <DEDUP_REMOVED lines=19> */
[----:B-1----:R-:W2:Y:S04]  /*de470*/  LDL.LU R25, [R1+0x3938] ;  /* 0x0039380001197983 */ /* 0x002ea80000300800 */
[----:B------:R-:W-:Y:S01]  /*de480*/  STL [R1+0x3908], R19 ;  /* 0x0039081301007387 */ /* 0x000fe20000100800 */
[----:B----4-:R-:W-:-:S05]  /*de490*/  IADD3 R24, P0, R24, R3, RZ ;  /* 0x0000000318187210 */ /* 0x010fca0007f1e0ff */
[----:B------:R1:W-:Y:S04]  /*de4a0*/  STL [R1+0x3910], R24 ;  /* 0x0039101801007387 */ /* 0x0003e80000100800 */
[----:B-1----:R-:W4:Y:S01]  /*de4b0*/  LDL.LU R24, [R1+0x38fc] ;  /* 0x0038fc0001187983 */ /* 0x002f220000300800 */
[----:B------:R-:W-:-:S05]  /*de4c0*/  IMAD.X R5, R5, 0x1, R0, P4 ;  /* 0x0000000105057824 */ /* 0x000fca00020e0600 */
[----:B------:R1:W-:Y:S04]  /*de4d0*/  STL [R1+0x38d4], R5 ;  /* 0x0038d40501007387 */ /* 0x0003e80000100800 */
[----:B-1----:R-:W4:Y:S01]  /*de4e0*/  LDL.LU R5, [R1+0x3940] ;  /* 0x0039400001057983 */ /* 0x002f220000300800 */
[----:B------:R-:W-:-:S05]  /*de4f0*/  IADD3 R4, P4, R4, R3, RZ ;  /* 0x0000000304047210 */ /* 0x000fca0007f9e0ff */
        /* <DEDUP_REMOVED lines=9> */
[----:B------:R1:W-:Y:S01]  /*de590*/  STL [R1+0x38e4], R29 ;  /* 0x0038e41d01007387 */ /* 0x0003e20000100800 */
[----:B------:R-:W-:-:S03]  /*de5a0*/  IADD3 R28, P5, R28, R3, RZ ;  /* 0x000000031c1c7210 */ /* 0x000fc60007fbe0ff */
[----:B-1----:R-:W4:Y:S04]  /*de5b0*/  LDL.LU R29, [R1+0x3950] ;  /* 0x00395000011d7983 */ /* 0x002f280000300800 */
[----:B------:R1:W-:Y:S04]  /*de5c0*/  STL [R1+0x3928], R28 ;  /* 0x0039281c01007387 */ /* 0x0003e80000100800 */
[----:B-1----:R-:W4:Y:S01]  /*de5d0*/  LDL.LU R28, [R1+0x3914] ;  /* 0x00391400011c7983 */ /* 0x002f220000300800 */
[----:B------:R-:W-:-:S05]  /*de5e0*/  IMAD.X R2, R2, 0x1, R0, P3 ;  /* 0x0000000102027824 */ /* 0x000fca00018e0600 */
[----:B------:R1:W-:Y:S04]  /*de5f0*/  STL [R1+0x38ec], R2 ;  /* 0x0038ec0201007387 */ /* 0x0003e80000100800 */
[----:B-1----:R-:W4:Y:S01]  /*de600*/  LDL.LU R2, [R1+0x3958] ;  /* 0x0039580001027983 */ /* 0x002f220000300800 */
[----:B------:R-:W-:-:S03]  /*de610*/  IADD3 R13, P3, R13, R3, RZ ;  /* 0x000000030d0d7210 */ /* 0x000fc60007f7e0ff */
[----:B------:R-:W4:Y:S04]  /*de620*/  LDL.LU R20, [R1+0x3960] ;  /* 0x0039600001147983 */ /* 0x000f280000300800 */
[----:B------:R-:W4:Y:S04]  /*de630*/  LDL.LU R21, [R1+0x3924] ;  /* 0x0039240001157983 */ /* 0x000f280000300800 */
[----:B------:R1:W-:Y:S04]  /*de640*/  STL [R1+0x3930], R13 ;  /* 0x0039300d01007387 */ /* 0x0003e80000100800 */
[----:B------:R-:W4:Y:S01]  /*de650*/  LDL.LU R22, [R1+0x3968] ;  /* 0x0039680001167983 */ /* 0x000f220000300800 */
[----:B---3--:R-:W-:-:S05]  /*de660*/  IMAD.X R12, R12, 0x1, R0, P2 ;  /* 0x000000010c0c7824 */ /* 0x008fca00010e0600 */
        /* <DEDUP_REMOVED lines=8> */
[----:B-1----:R-:W4:Y:S04]  /*de6f0*/  LDL.LU R13, [R1+0x3988] ;  /* 0x00398800010d7983 */ /* 0x002f280000300800 */
[----:B---3--:R-:W3:Y:S01]  /*de700*/  LDL.LU R12, [R1+0x394c] ;  /* 0x00394c00010c7983 */ /* 0x008ee20000300800 */
[----:B--2---:R-:W-:-:S05]  /*de710*/  IADD3 R25, P2, R25, R3, RZ ;  /* 0x0000000319197210 */ /* 0x004fca0007f5e0ff */
[----:B------:R1:W-:Y:S04]  /*de720*/  STL [R1+0x3938], R25 ;  /* 0x0039381901007387 */ /* 0x0003e80000100800 */
[----:B-1----:R-:W2:Y:S01]  /*de730*/  LDL.LU R25, [R1+0x3990] ;  /* 0x0039900001197983 */ /* 0x002ea20000300800 */
[----:B----4-:R-:W-:-:S05]  /*de740*/  IMAD.X R24, R24, 0x1, R0, P1 ;  /* 0x0000000118187824 */ /* 0x010fca00008e0600 */
[----:B------:R1:W-:Y:S04]  /*de750*/  STL [R1+0x38fc], R24 ;  /* 0x0038fc1801007387 */ /* 0x0003e80000100800 */
[----:B-1----:R-:W4:Y:S01]  /*de760*/  LDL.LU R24, [R1+0x3954] ;  /* 0x0039540001187983 */ /* 0x002f220000300800 */
[----:B------:R-:W-:-:S05]  /*de770*/  IADD3 R5, P1, R5, R3, RZ ;  /* 0x0000000305057210 */ /* 0x000fca0007f3e0ff */
[----:B------:R1:W-:Y:S04]  /*de780*/  STL [R1+0x3940], R5 ;  /* 0x0039400501007387 */ /* 0x0003e80000100800 */
[----:B-1----:R-:W2:Y:S01]  /*de790*/  LDL.LU R5, [R1+0x3998] ;  /* 0x0039980001057983 */ /* 0x002ea20000300800 */
[----:B------:R-:W-:-:S05]  /*de7a0*/  IMAD.X R4, R4, 0x1, R0, P0 ;  /* 0x0000000104047824 */ /* 0x000fca00000e0600 */
[----:B------:R1:W-:Y:S04]  /*de7b0*/  STL [R1+0x3904], R4 ;  /* 0x0039040401007387 */ /* 0x0003e80000100800 */
[----:B-1----:R-:W2:Y:S01]  /*de7c0*/  LDL.LU R4, [R1+0x395c] ;  /* 0x00395c0001047983 */ /* 0x002ea20000300800 */
[----:B------:R-:W-:-:S05]  /*de7d0*/  IADD3 R9, P0, R9, R3, RZ ;  /* 0x0000000309097210 */ /* 0x000fca0007f1e0ff */
[----:B------:R1:W-:Y:S04]  /*de7e0*/  STL [R1+0x3948], R9 ;  /* 0x0039480901007387 */ /* 0x0003e80000100800 */
[----:B-1----:R-:W2:Y:S01]  /*de7f0*/  LDL.LU R9, [R1+0x39a0] ;  /* 0x0039a00001097983 */ /* 0x002ea20000300800 */
[----:B------:R-:W-:-:S05]  /*de800*/  IMAD.X R8, R8, 0x1, R0, P4 ;  /* 0x0000000108087824 */ /* 0x000fca00020e0600 */
[----:B------:R1:W-:Y:S04]  /*de810*/  STL [R1+0x390c], R8 ;  /* 0x00390c0801007387 */ /* 0x0003e80000100800 */
[----:B-1----:R-:W2:Y:S01]  /*de820*/  LDL.LU R8, [R1+0x3964] ;  /* 0x0039640001087983 */ /* 0x002ea20000300800 */
[----:B------:R-:W-:-:S05]  /*de830*/  IADD3 R29, P4, R29, R3, RZ ;  /* 0x000000031d1d7210 */ /* 0x000fca0007f9e0ff */
[----:B------:R1:W-:Y:S01]  /*de840*/  STL [R1+0x3950], R29 ;  /* 0x0039501d01007387 */ /* 0x0003e20000100800 */
[----:B------:R-:W-:-:S03]  /*de850*/  IMAD.X R28, R28, 0x1, R0, P6 ;  /* 0x000000011c1c7824 */ /* 0x000fc600030e0600 */
[----:B-1----:R-:W2:Y:S04]  /*de860*/  LDL.LU R29, [R1+0x39a8] ;  /* 0x0039a800011d7983 */ /* 0x002ea80000300800 */
[----:B------:R1:W-:Y:S04]  /*de870*/  STL [R1+0x3914], R28 ;  /* 0x0039141c01007387 */ /* 0x0003e80000100800 */
[----:B-1----:R-:W2:Y:S01]  /*de880*/  LDL.LU R28, [R1+0x396c] ;  /* 0x00396c00011c7983 */ /* 0x002ea20000300800 */
[----:B------:R-:W-:-:S03]  /*de890*/  IADD3 R2, P6, R2, R3, RZ ;  /* 0x0000000302027210 */ /* 0x000fc60007fde0ff */
[----:B------:R-:W4:Y:S04]  /*de8a0*/  LDL.LU R3, [R1+0x391c] ;  /* 0x00391c0001037983 */ /* 0x000f280000300800 */
[----:B------:R1:W-:Y:S04]  /*de8b0*/  STL [R1+0x3958], R2 ;  /* 0x0039580201007387 */ /* 0x0003e80000100800 */
[----:B-1----:R-:W2:Y:S01]  /*de8c0*/  LDL.LU R2, [R1+0x39b0] ;  /* 0x0039b00001027983 */ /* 0x002ea20000300800 */
[--C-:B------:R-:W-:Y:S02]  /*de8d0*/  IMAD.X R21, R21, 0x1, R0.reuse, P3 ;  /* 0x0000000115157824 */ /* 0x100fe400018e0600 */
[----:B------:R-:W-:-:S02]  /*de8e0*/  IMAD.X R23, R23, 0x1, R0, P2 ;  /* 0x0000000117177824 */ /* 0x000fc400010e0600 */
[--C-:B------:R-:W-:Y:S01]  /*de8f0*/  IMAD.X R11, R11, 0x1, R0.reuse, P1 ;  /* 0x000000010b0b7824 */ /* 0x100fe200008e0600 */
[----:B------:R-:W-:Y:S01]  /*de900*/  IADD3.X R27, R27, R0, RZ, P0, !PT ;  /* 0x000000001b1b7210 */ /* 0x000fe200007fe4ff */
[--C-:B------:R-:W-:Y:S02]  /*de910*/  IMAD.X R19, R19, 0x1, R0.reuse, P4 ;  /* 0x0000000113137824 */ /* 0x100fe400020e0600 */
[--C-:B---3--:R-:W-:Y:S02]  /*de920*/  IMAD.X R12, R12, 0x1, R0.reuse, P6 ;  /* 0x000000010c0c7824 */ /* 0x108fe400030e0600 */
[----:B----4-:R-:W-:-:S05]  /*de930*/  IMAD.X R3, R3, 0x1, R0, P5 ;  /* 0x0000000103037824 */ /* 0x010fca00028e0600 */
[----:B------:R1:W-:Y:S02]  /*de940*/  STL [R1+0x391c], R3 ;  /* 0x00391c0301007387 */ /* 0x0003e40000100800 */
[----:B-1----:R-:W1:Y:S02]  /*de950*/  LDC R3, c[0x0][0x23c] ;  /* 0x00008f00ff037b82 */ /* 0x002e640000000800 */
[----:B-1----:R-:W-:-:S04]  /*de960*/  IMAD.SHL.U32 R3, R3, 0x80, RZ ;  /* 0x0000008003037824 */ /* 0x002fc800078e00ff */
[----:B------:R-:W-:-:S05]  /*de970*/  IMAD.SHL.U32 R3, R3, 0x2, RZ ;  /* 0x0000000203037824 */ /* 0x000fca00078e00ff */
[-C--:B------:R-:W-:Y:S02]  /*de980*/  IADD3 R20, P5, R20, R3.reuse, RZ ;  /* 0x0000000314147210 */ /* 0x080fe40007fbe0ff */
[-C--:B------:R-:W-:Y:S02]  /*de990*/  IADD3 R22, P3, R22, R3.reuse, RZ ;  /* 0x0000000316167210 */ /* 0x080fe40007f7e0ff */
[-C--:B------:R-:W-:Y:S02]  /*de9a0*/  IADD3 R10, P2, R10, R3.reuse, RZ ;  /* 0x000000030a0a7210 */ /* 0x080fe40007f5e0ff */
[-C--:B------:R-:W-:Y:S01]  /*de9b0*/  IADD3 R26, P1, R26, R3.reuse, RZ ;  /* 0x000000031a1a7210 */ /* 0x080fe20007f3e0ff */
[----:B------:R-:W-:Y:S04]  /*de9c0*/  STL [R1+0x3960], R20 ;  /* 0x0039601401007387 */ /* 0x000fe80000100800 */
[----:B------:R-:W-:Y:S04]  /*de9d0*/  STL [R1+0x3924], R21 ;  /* 0x0039241501007387 */ /* 0x000fe80000100800 */
[----:B------:R-:W-:Y:S04]  /*de9e0*/  STL [R1+0x3968], R22 ;  /* 0x0039681601007387 */ /* 0x000fe80000100800 */
[----:B------:R-:W-:Y:S01]  /*de9f0*/  STL [R1+0x392c], R23 ;  /* 0x00392c1701007387 */ /* 0x000fe20000100800 */
[----:B------:R-:W-:-:S03]  /*dea00*/  IADD3 R18, P0, R18, R3, RZ ;  /* 0x0000000312127210 */ /* 0x000fc60007f1e0ff */
[----:B------:R-:W-:Y:S04]  /*dea10*/  STL [R1+0x3970], R10 ;  /* 0x0039700a01007387 */ /* 0x000fe80000100800 */
[----:B------:R-:W-:Y:S04]  /*dea20*/  STL [R1+0x3934], R11 ;  /* 0x0039340b01007387 */ /* 0x000fe80000100800 */
[----:B------:R-:W-:Y:S01]  /*dea30*/  STL [R1+0x3978], R26 ;  /* 0x0039781a01007387 */ /* 0x000fe20000100800 */
[----:B------:R-:W-:-:S03]  /*dea40*/  IADD3 R13, P4, R13, R3, RZ ;  /* 0x000000030d0d7210 */ /* 0x000fc60007f9e0ff */
[----:B------:R-:W-:Y:S04]  /*dea50*/  STL [R1+0x393c], R27 ;  /* 0x00393c1b01007387 */ /* 0x000fe80000100800 */
[----:B------:R-:W-:Y:S04]  /*dea60*/  STL [R1+0x3980], R18 ;  /* 0x0039801201007387 */ /* 0x000fe80000100800 */
[----:B------:R1:W-:Y:S01]  /*dea70*/  STL [R1+0x394c], R12 ;  /* 0x00394c0c01007387 */ /* 0x0003e20000100800 */
[----:B------:R-:W-:-:S03]  /*dea80*/  IMAD.X R24, R24, 0x1, R0, P5 ;  /* 0x0000000118187824 */ /* 0x000fc600028e0600 */
[----:B------:R-:W-:Y:S01]  /*dea90*/  STL [R1+0x3944], R19 ;  /* 0x0039441301007387 */ /* 0x000fe20000100800 */
[-C--:B--2---:R-:W-:Y:S01]  /*deaa0*/  IADD3 R25, P6, R25, R3.reuse, RZ ;  /* 0x0000000319197210 */ /* 0x084fe20007fde0ff */
[--C-:B------:R-:W-:Y:S01]  /*deab0*/  IMAD.X R4, R4, 0x1, R0.reuse, P3 ;  /* 0x0000000104047824 */ /* 0x100fe200018e0600 */
[-C--:B------:R-:W-:Y:S01]  /*deac0*/  IADD3 R5, P5, R5, R3.reuse, RZ ;  /* 0x0000000305057210 */ /* 0x080fe20007fbe0ff */
[----:B-1----:R-:W2:Y:S04]  /*dead0*/  LDL.LU R12, [R1+0x39b8] ;  /* 0x0039b800010c7983 */ /* 0x002ea80000300800 */
[----:B------:R1:W-:Y:S01]  /*deae0*/  STL [R1+0x3988], R13 ;  /* 0x0039880d01007387 */ /* 0x0003e20000100800 */
[----:B------:R-:W-:Y:S01]  /*deaf0*/  IMAD.X R8, R8, 0x1, R0, P2 ;  /* 0x0000000108087824 */ /* 0x000fe200010e0600 */
[----:B------:R-:W-:-:S02]  /*deb00*/  IADD3 R9, P3, R9, R3, RZ ;  /* 0x0000000309097210 */ /* 0x000fc40007f7e0ff */
[----:B-1----:R-:W3:Y:S04]  /*deb10*/  LDL.LU R13, [R1+0x39c0] ;  /* 0x0039c000010d7983 */ /* 0x002ee80000300800 */
[----:B------:R1:W-:Y:S04]  /*deb20*/  STL [R1+0x3954], R24 ;  /* 0x0039541801007387 */ /* 0x0003e80000100800 */
[----:B------:R4:W-:Y:S01]  /*deb30*/  STL [R1+0x3990], R25 ;  /* 0x0039901901007387 */ /* 0x0009e20000100800 */
[----:B------:R-:W-:-:S03]  /*deb40*/  IADD3 R29, P2, R29, R3, RZ ;  /* 0x000000031d1d7210 */ /* 0x000fc60007f5e0ff */
[----:B-1----:R-:W3:Y:S04]  /*deb50*/  LDL.LU R24, [R1+0x39c8] ;  /* 0x0039c80001187983 */ /* 0x002ee80000300800 */
[----:B----4-:R-:W4:Y:S04]  /*deb60*/  LDL.LU R25, [R1+0x39d0] ;  /* 0x0039d00001197983 */ /* 0x010f280000300800 */
[----:B------:R1:W-:Y:S04]  /*deb70*/  STL [R1+0x395c], R4 ;  /* 0x00395c0401007387 */ /* 0x0003e80000100800 */
[----:B------:R0:W-:Y:S01]  /*deb80*/  STL [R1+0x3998], R5 ;  /* 0x0039980501007387 */ /* 0x0001e20000100800 */
[----:B------:R-:W-:Y:S01]  /*deb90*/  IMAD.X R28, R28, 0x1, R0, P1 ;  /* 0x000000011c1c7824 */ /* 0x000fe200008e0600 */
[----:B------:R-:W-:-:S02]  /*deba0*/  IADD3 R2, P1, R2, R3, RZ ;  /* 0x0000000302027210 */ /* 0x000fc40007f3e0ff */
[----:B-1----:R-:W4:Y:S04]  /*debb0*/  LDL.LU R4, [R1+0x39d8] ;  /* 0x0039d80001047983 */ /* 0x002f280000300800 */
[----:B0-----:R-:W4:Y:S04]  /*debc0*/  LDL.LU R5, [R1+0x39e0] ;  /* 0x0039e00001057983 */ /* 0x001f280000300800 */
[----:B------:R0:W-:Y:S04]  /*debd0*/  STL [R1+0x3964], R8 ;  /* 0x0039640801007387 */ /* 0x0001e80000100800 */
[----:B------:R1:W-:Y:S04]  /*debe0*/  STL [R1+0x39a0], R9 ;  /* 0x0039a00901007387 */ /* 0x0003e80000100800 */
[----:B0-----:R-:W4:Y:S04]  /*debf0*/  LDL.LU R8, [R1+0x39e8] ;  /* 0x0039e80001087983 */ /* 0x001f280000300800 */
[----:B-1----:R-:W4:Y:S04]  /*dec00*/  LDL.LU R9, [R1+0x39f0] ;  /* 0x0039f00001097983 */ /* 0x002f280000300800 */
[----:B------:R0:W-:Y:S04]  /*dec10*/  STL [R1+0x39a8], R29 ;  /* 0x0039a81d01007387 */ /* 0x0001e80000100800 */
[----:B0-----:R-:W4:Y:S04]  /*dec20*/  LDL.LU R29, [R1+0x39f8] ;  /* 0x0039f800011d7983 */ /* 0x001f280000300800 */
[----:B------:R-:W2:Y:S04]  /*dec30*/  LDL.LU R3, [R1+0x3974] ;  /* 0x0039740001037983 */ /* 0x000ea80000300800 */
[----:B------:R0:W-:Y:S04]  /*dec40*/  STL [R1+0x396c], R28 ;  /* 0x00396c1c01007387 */ /* 0x0001e80000100800 */
[----:B0-----:R-:W4:Y:S04]  /*dec50*/  LDL.LU R28, [R1+0x3a00] ;  /* 0x003a0000011c7983 */ /* 0x001f280000300800 */
[----:B------:R0:W-:Y:S04]  /*dec60*/  STL [R1+0x39b0], R2 ;  /* 0x0039b00201007387 */ /* 0x0001e80000100800 */
        /* <DEDUP_REMOVED lines=11> */
[----:B--2---:R-:W-:-:S05]  /*ded20*/  IMAD.X R3, R3, 0x1, R0, P0 ;  /* 0x0000000103037824 */ /* 0x004fca00000e0600 */
[----:B------:R0:W-:Y:S02]  /*ded30*/  STL [R1+0x3974], R3 ;  /* 0x0039740301007387 */ /* 0x0001e40000100800 */
[----:B0-----:R-:W0:Y:S02]  /*ded40*/  LDC R3, c[0x0][0x23c] ;  /* 0x00008f00ff037b82 */ /* 0x001e240000000800 */
[----:B0-----:R-:W-:-:S04]  /*ded50*/  IMAD.SHL.U32 R3, R3, 0x80, RZ ;  /* 0x0000008003037824 */ /* 0x001fc800078e00ff */
[----:B------:R-:W-:-:S05]  /*ded60*/  IMAD.SHL.U32 R3, R3, 0x2, RZ ;  /* 0x0000000203037824 */ /* 0x000fca00078e00ff */
[----:B------:R-:W-:-:S05]  /*ded70*/  IADD3 R12, P0, R12, R3, RZ ;  /* 0x000000030c0c7210 */ /* 0x000fca0007f1e0ff */
[----:B------:R0:W-:Y:S04]  /*ded80*/  STL [R1+0x39b8], R12 ;  /* 0x0039b80c01007387 */ /* 0x0001e80000100800 */
[----:B0-----:R-:W2:Y:S04]  /*ded90*/  LDL.LU R12, [R1+0x3aec] ;  /* 0x003aec00010c7983 */ /* 0x001ea80000300800 */
[----:B------:R-:W3:Y:S02]  /*deda0*/  LDL.LU R3, [R1+0x397c] ;  /* 0x00397c0001037983 */ /* 0x000ee40000300800 */
[----:B---3--:R-:W-:-:S05]  /*dedb0*/  IMAD.X R3, R3, 0x1, R0, P4 ;  /* 0x0000000103037824 */ /* 0x008fca00020e0600 */
[----:B------:R0:W-:Y:S02]  /*dedc0*/  STL [R1+0x397c], R3 ;  /* 0x00397c0301007387 */ /* 0x0001e40000100800 */
[----:B0-----:R-:W0:Y:S02]  /*dedd0*/  LDC R3, c[0x0][0x23c] ;  /* 0x00008f00ff037b82 */ /* 0x001e240000000800 */
[----:B0-----:R-:W-:-:S04]  /*dede0*/  IMAD.SHL.U32 R3, R3, 0x80, RZ ;  /* 0x0000008003037824 */ /* 0x001fc800078e00ff */
[----:B------:R-:W-:-:S05]  /*dedf0*/  IMAD.SHL.U32 R3, R3, 0x2, RZ ;  /* 0x0000000203037824 */ /* 0x000fca00078e00ff */
[----:B------:R-:W-:-:S05]  /*dee00*/  IADD3 R13, P4, R13, R3, RZ ;  /* 0x000000030d0d7210 */ /* 0x000fca0007f9e0ff */
[----:B------:R0:W-:Y:S04]  /*dee10*/  STL [R1+0x39c0], R13 ;  /* 0x0039c00d01007387 */ /* 0x0001e80000100800 */
[----:B0-----:R-:W3:Y:S04]  /*dee20*/  LDL.LU R13, [R1+0x3ae8] ;  /* 0x003ae800010d7983 */ /* 0x001ee80000300800 */
[----:B------:R-:W4:Y:S02]  /*dee30*/  LDL.LU R3, [R1+0x3984] ;  /* 0x0039840001037983 */ /* 0x000f240000300800 */
[----:B----4-:R-:W-:-:S05]  /*dee40*/  IMAD.X R3, R3, 0x1, R0, P6 ;  /* 0x0000000103037824 */ /* 0x010fca00030e0600 */
[----:B------:R0:W-:Y:S02]  /*dee50*/  STL [R1+0x3984], R3 ;  /* 0x0039840301007387 */ /* 0x0001e40000100800 */
[----:B0-----:R-:W0:Y:S02]  /*dee60*/  LDC R3, c[0x0][0x23c] ;  /* 0x00008f00ff037b82 */ /* 0x001e240000000800 */
[----:B0-----:R-:W-:-:S04]  /*dee70*/  IMAD.SHL.U32 R3, R3, 0x80, RZ ;  /* 0x0000008003037824 */ /* 0x001fc800078e00ff */
[----:B------:R-:W-:-:S05]  /*dee80*/  IMAD.SHL.U32 R3, R3, 0x2, RZ ;  /* 0x0000000203037824 */ /* 0x000fca00078e00ff */
[----:B------:R-:W-:-:S05]  /*dee90*/  IADD3 R24, P6, R24, R3, RZ ;  /* 0x0000000318187210 */ /* 0x000fca0007fde0ff */
[----:B------:R0:W-:Y:S04]  /*deea0*/  STL [R1+0x39c8], R24 ;  /* 0x0039c81801007387 */ /* 0x0001e80000100800 */
[----:B0-----:R0:W5:Y:S04]  /*deeb0*/  LDL.LU R24, [R1+0x3ae4] ;  /* 0x003ae40001187983 */ /* 0x0011680000300800 */
[----:B------:R-:W4:Y:S02]  /*deec0*/  LDL.LU R3, [R1+0x398c] ;  /* 0x00398c0001037983 */ /* 0x000f240000300800 */
[----:B----4-:R-:W-:-:S05]  /*deed0*/  IMAD.X R3, R3, 0x1, R0, P5 ;  /* 0x0000000103037824 */ /* 0x010fca00028e0600 */
[----:B------:R1:W-:Y:S02]  /*deee0*/  STL [R1+0x398c], R3 ;  /* 0x00398c0301007387 */ /* 0x0003e40000100800 */
[----:B-1----:R-:W1:Y:S02]  /*deef0*/  LDC R3, c[0x0][0x23c] ;  /* 0x00008f00ff037b82 */ /* 0x002e640000000800 */
[----:B-1----:R-:W-:-:S04]  /*def00*/  IMAD.SHL.U32 R3, R3, 0x80, RZ ;  /* 0x0000008003037824 */ /* 0x002fc800078e00ff */
[----:B------:R-:W-:-:S05]  /*def10*/  IMAD.SHL.U32 R3, R3, 0x2, RZ ;  /* 0x0000000203037824 */ /* 0x000fca00078e00ff */
[----:B------:R-:W-:-:S05]  /*def20*/  IADD3 R25, P5, R25, R3, RZ ;  /* 0x0000000319197210 */ /* 0x000fca0007fbe0ff */
[----:B------:R1:W-:Y:S04]  /*def30*/  STL [R1+0x39d0], R25 ;  /* 0x0039d01901007387 */ /* 0x0003e80000100800 */
[----:B-1----:R0:W5:Y:S04]  /*def40*/  LDL.LU R25, [R1+0x3ae0] ;  /* 0x003ae00001197983 */ /* 0x0021680000300800 */
        /* <DEDUP_REMOVED lines=8> */
[----:B-1----:R-:W4:Y:S04]  /*defd0*/  LDL.LU R4, [R1+0x3adc] ;  /* 0x003adc0001047983 */ /* 0x002f280000300800 */
[----:B------:R-:W2:Y:S02]  /*defe0*/  LDL.LU R3, [R1+0x399c] ;  /* 0x00399c0001037983 */ /* 0x000ea40000300800 */
[----:B--2---:R-:W-:-:S05]  /*deff0*/  IMAD.X R3, R3, 0x1, R0, P2 ;  /* 0x0000000103037824 */ /* 0x004fca00010e0600 */
[----:B------:R1:W-:Y:S02]  /*df000*/  STL [R1+0x399c], R3 ;  /* 0x00399c0301007387 */ /* 0x0003e40000100800 */
[----:B-1----:R-:W1:Y:S02]  /*df010*/  LDC R3, c[0x0][0x23c] ;  /* 0x00008f00ff037b82 */ /* 0x002e640000000800 */
[----:B-1----:R-:W-:-:S04]  /*df020*/  IMAD.SHL.U32 R3, R3, 0x80, RZ ;  /* 0x0000008003037824 */ /* 0x002fc800078e00ff */
[----:B------:R-:W-:-:S05]  /*df030*/  IMAD.SHL.U32 R3, R3, 0x2, RZ ;  /* 0x0000000203037824 */ /* 0x000fca00078e00ff */
[----:B------:R-:W-:-:S05]  /*df040*/  IADD3 R5, P2, R5, R3, RZ ;  /* 0x0000000305057210 */ /* 0x000fca0007f5e0ff */
[----:B------:R1:W-:Y:S04]  /*df050*/  STL [R1+0x39e0], R5 ;  /* 0x0039e00501007387 */ /* 0x0003e80000100800 */
[----:B-1----:R-:W2:Y:S04]  /*df060*/  LDL.LU R5, [R1+0x3ad8] ;  /* 0x003ad80001057983 */ /* 0x002ea80000300800 */
[----:B------:R-:W3:Y:S02]  /*df070*/  LDL.LU R3, [R1+0x39a4] ;  /* 0x0039a40001037983 */ /* 0x000ee40000300800 */
[----:B---3--:R-:W-:-:S05]  /*df080*/  IMAD.X R3, R3, 0x1, R0, P1 ;  /* 0x0000000103037824 */ /* 0x008fca00008e0600 */
[----:B------:R1:W-:Y:S02]  /*df090*/  STL [R1+0x39a4], R3 ;  /* 0x0039a40301007387 */ /* 0x0003e40000100800 */
[----:B-1----:R-:W1:Y:S02]  /*df0a0*/  LDC R3, c[0x0][0x23c] ;  /* 0x00008f00ff037b82 */ /* 0x002e640000000800 */
[----:B-1----:R-:W-:-:S04]  /*df0b0*/  IMAD.SHL.U32 R3, R3, 0x80, RZ ;  /* 0x0000008003037824 */ /* 0x002fc800078e00ff */
[----:B------:R-:W-:-:S05]  /*df0c0*/  IMAD.SHL.U32 R3, R3, 0x2, RZ ;  /* 0x0000000203037824 */ /* 0x000fca00078e00ff */
[----:B------:R-:W-:-:S05]  /*df0d0*/  IADD3 R8, P1, R8, R3, RZ ;  /* 0x0000000308087210 */ /* 0x000fca0007f3e0ff */
[----:B------:R1:W-:Y:S04]  /*df0e0*/  STL [R1+0x39e8], R8 ;  /* 0x0039e80801007387 */ /* 0x0003e80000100800 */
[----:B-1----:R-:W3:Y:S04]  /*df0f0*/  LDL.LU R8, [R1+0x3ad4] ;  /* 0x003ad40001087983 */ /* 0x002ee80000300800 */
        /* <DEDUP_REMOVED lines=17> */
[----:B-1----:R0:W5:Y:S04]  /*df210*/  LDL.LU R29, [R1+0x3acc] ;  /* 0x003acc00011d7983 */ /* 0x0021680000300800 */
[----:B------:R-:W2:Y:S01]  /*df220*/  LDL.LU R3, [R1+0x39bc] ;  /* 0x0039bc0001037983 */ /* 0x000ea20000300800 */
[--C-:B------:R-:W-:Y:S02]  /*df230*/  IMAD.X R2, R2, 0x1, R0.reuse, P5 ;  /* 0x0000000102027824 */ /* 0x100fe400028e0600 */
[----:B------:R-:W-:-:S02]  /*df240*/  IMAD.X R21, R21, 0x1, R0, P3 ;  /* 0x0000000115157824 */ /* 0x000fc400018e0600 */
[--C-:B------:R-:W-:Y:S02]  /*df250*/  IMAD.X R23, R23, 0x1, R0.reuse, P2 ;  /* 0x0000000117177824 */ /* 0x100fe400010e0600 */
[--C-:B------:R-:W-:Y:S02]  /*df260*/  IMAD.X R10, R10, 0x1, R0.reuse, P1 ;  /* 0x000000010a0a7824 */ /* 0x100fe400008e0600 */
[--C-:B------:R-:W-:Y:S02]  /*df270*/  IMAD.X R11, R11, 0x1, R0.reuse, P0 ;  /* 0x000000010b0b7824 */ /* 0x100fe400000e0600 */
[--C-:B------:R-:W-:Y:S02]  /*df280*/  IMAD.X R26, R26, 0x1, R0.reuse, P4 ;  /* 0x000000011a1a7824 */ /* 0x100fe400020e0600 */
[----:B--2---:R-:W-:-:S05]  /*df290*/  IMAD.X R3, R3, 0x1, R0, P6 ;  /* 0x0000000103037824 */ /* 0x004fca00030e0600 */
[----:B------:R1:W-:Y:S02]  /*df2a0*/  STL [R1+0x39bc], R3 ;  /* 0x0039bc0301007387 */ /* 0x0003e40000100800 */
[----:B-1----:R-:W1:Y:S02]  /*df2b0*/  LDC R3, c[0x0][0x23c] ;  /* 0x00008f00ff037b82 */ /* 0x002e640000000800 */
[----:B-1----:R-:W-:-:S04]  /*df2c0*/  IMAD.SHL.U32 R3, R3, 0x80, RZ ;  /* 0x0000008003037824 */ /* 0x002fc800078e00ff */
[----:B------:R-:W-:-:S05]  /*df2d0*/  IMAD.SHL.U32 R3, R3, 0x2, RZ ;  /* 0x0000000203037824 */ /* 0x000fca00078e00ff */
[----:B------:R-:W-:-:S05]  /*df2e0*/  IADD3 R28, P6, R28, R3, RZ ;  /* 0x000000031c1c7210 */ /* 0x000fca0007fde0ff */
[----:B------:R1:W-:Y:S01]  /*df2f0*/  STL [R1+0x3a00], R28 ;  /* 0x003a001c01007387 */ /* 0x0003e20000100800 */
[-C--:B------:R-:W-:Y:S02]  /*df300*/  IADD3 R20, P5, R20, R3.reuse, RZ ;  /* 0x0000000314147210 */ /* 0x080fe40007fbe0ff */
[----:B------:R-:W-:Y:S01]  /*df310*/  IADD3 R22, P3, R22, R3, RZ ;  /* 0x0000000316167210 */ /* 0x000fe20007f7e0ff */
[----:B-1----:R0:W5:Y:S04]  /*df320*/  LDL.LU R28, [R1+0x3ac8] ;  /* 0x003ac800011c7983 */ /* 0x0021680000300800 */
[----:B------:R1:W-:Y:S04]  /*df330*/  STL [R1+0x39c4], R2 ;  /* 0x0039c40201007387 */ /* 0x0003e80000100800 */
[----:B------:R2:W-:Y:S01]  /*df340*/  STL [R1+0x3a08], R20 ;  /* 0x003a081401007387 */ /* 0x0005e20000100800 */
[----:B-1----:R-:W1:Y:S03]  /*df350*/  S2R R2, SR_TID.X ;  /* 0x0000000000027919 */ /* 0x002e660000002100 */
[----:B------:R3:W-:Y:S04]  /*df360*/  STL [R1+0x39cc], R21 ;  /* 0x0039cc1501007387 */ /* 0x0007e80000100800 */
[----:B------:R4:W-:Y:S01]  /*df370*/  STL [R1+0x3a10], R22 ;  /* 0x003a101601007387 */ /* 0x0009e20000100800 */
[----:B------:R-:W-:-:S03]  /*df380*/  IMAD.X R19, R19, 0x1, R0, P3 ;  /* 0x0000000113137824 */ /* 0x000fc600018e0600 */
[----:B------:R-:W-:Y:S01]  /*df390*/  STL [R1+0x39d4], R23 ;  /* 0x0039d41701007387 */ /* 0x000fe20000100800 */
[----:B------:R-:W-:-:S03]  /*df3a0*/  IMAD.X R27, R27, 0x1, R0, P6 ;  /* 0x000000011b1b7824 */ /* 0x000fc600030e0600 */
[----:B------:R0:W-:Y:S01]  /*df3b0*/  STL [R1+0x39dc], R10 ;  /* 0x0039dc0a01007387 */ /* 0x0001e20000100800 */
[----:B------:R-:W-:-:S03]  /*df3c0*/  IMAD.X R18, R18, 0x1, R0, P5 ;  /* 0x0000000112127824 */ /* 0x000fc600028e0600 */
[----:B------:R0:W-:Y:S04]  /*df3d0*/  STL [R1+0x39e4], R11 ;  /* 0x0039e40b01007387 */ /* 0x0001e80000100800 */
[----:B------:R0:W-:Y:S04]  /*df3e0*/  STL [R1+0x39ec], R26 ;  /* 0x0039ec1a01007387 */ /* 0x0001e80000100800 */
[----:B------:R-:W-:Y:S04]  /*df3f0*/  STL [R1+0x3a04], R19 ;  /* 0x003a041301007387 */ /* 0x000fe80000100800 */
[----:B------:R0:W-:Y:S04]  /*df400*/  STL [R1+0x39f4], R27 ;  /* 0x0039f41b01007387 */ /* 0x0001e80000100800 */
[----:B------:R0:W-:Y:S01]  /*df410*/  STL [R1+0x39fc], R18 ;  /* 0x0039fc1201007387 */ /* 0x0001e20000100800 */
[----:B-1----:R-:W-:-:S05]  /*df420*/  LOP3.LUT R2, R2, 0x3f, RZ, 0xc0, !PT ;  /* 0x0000003f02027812 */ /* 0x002fca00078ec0ff */
[----:B------:R-:W-:-:S06]  /*df430*/  IMAD.SHL.U32 R2, R2, 0x2, RZ ;  /* 0x0000000202027824 */ /* 0x000fcc00078e00ff */
[----:B------:R-:W4:Y:S04]  /*df440*/  LDL.LU R2, [R1+0x3a18] ;  /* 0x003a180001027983 */ /* 0x000f280000300800 */
[----:B--2---:R-:W2:Y:S04]  /*df450*/  LDL.LU R20, [R1+0x3a20] ;  /* 0x003a200001147983 */ /* 0x004ea80000300800 */
[----:B---3--:R-:W3:Y:S04]  /*df460*/  LDL.LU R21, [R1+0x3a28] ;  /* 0x003a280001157983 */ /* 0x008ee80000300800 */
[----:B----4-:R-:W4:Y:S04]  /*df470*/  LDL.LU R22, [R1+0x3a30] ;  /* 0x003a300001167983 */ /* 0x010f280000300800 */
[----:B0-----:R-:W4:Y:S04]  /*df480*/  LDL.LU R10, [R1+0x3a38] ;  /* 0x003a3800010a7983 */ /* 0x001f280000300800 */
[----:B------:R-:W4:Y:S04]  /*df490*/  LDL.LU R11, [R1+0x3a40] ;  /* 0x003a4000010b7983 */ /* 0x000f280000300800 */
[----:B------:R-:W4:Y:S04]  /*df4a0*/  LDL.LU R26, [R1+0x3a48] ;  /* 0x003a4800011a7983 */ /* 0x000f280000300800 */
[----:B------:R-:W4:Y:S04]  /*df4b0*/  LDL.LU R27, [R1+0x3a0c] ;  /* 0x003a0c00011b7983 */ /* 0x000f280000300800 */
[----:B------:R-:W4:Y:S04]  /*df4c0*/  LDL.LU R18, [R1+0x3a50] ;  /* 0x003a500001127983 */ /* 0x000f280000300800 */
[----:B------:R-:W4:Y:S04]  /*df4d0*/  LDL.LU R19, [R1+0x3a14] ;  /* 0x003a140001137983 */ /* 0x000f280000300800 */
[----:B------:R0:W-:Y:S04]  /*df4e0*/  STL [R1+0x3aec], R15 ;  /* 0x003aec0f01007387 */ /* 0x0001e80000100800 */
[----:B0-----:R-:W4:Y:S04]  /*df4f0*/  LDL.LU R15, [R1+0x3a58] ;  /* 0x003a5800010f7983 */ /* 0x001f280000300800 */
[----:B------:R0:W-:Y:S04]  /*df500*/  STL [R1+0x3ae8], R14 ;  /* 0x003ae80e01007387 */ /* 0x0001e80000100800 */
[----:B------:R1:W-:Y:S04]  /*df510*/  STL [R1+0x3ae4], R13 ;  /* 0x003ae40d01007387 */ /* 0x0003e80000100800 */
[----:B------:R3:W-:Y:S04]  /*df520*/  STL [R1+0x3ae0], R12 ;  /* 0x003ae00c01007387 */ /* 0x0007e80000100800 */
[----:B------:R4:W-:Y:S04]  /*df530*/  STL [R1+0x3adc], R9 ;  /* 0x003adc0901007387 */ /* 0x0009e80000100800 */
[----:B------:R4:W-:Y:S04]  /*df540*/  STL [R1+0x3ad8], R8 ;  /* 0x003ad80801007387 */ /* 0x0009e80000100800 */
[----:B------:R4:W-:Y:S04]  /*df550*/  STL [R1+0x3ad4], R7 ;  /* 0x003ad40701007387 */ /* 0x0009e80000100800 */
[----:B------:R-:W-:Y:S04]  /*df560*/  STL [R1+0x3ad0], R6 ;  /* 0x003ad00601007387 */ /* 0x000fe80000100800 */
[----:B------:R-:W-:Y:S04]  /*df570*/  STL [R1+0x3acc], R5 ;  /* 0x003acc0501007387 */ /* 0x000fe80000100800 */
[----:B------:R-:W-:Y:S04]  /*df580*/  STL [R1+0x3ac8], R4 ;  /* 0x003ac80401007387 */ /* 0x000fe80000100800 */
[----:B------:R-:W4:Y:S04]  /*df590*/  LDL.LU R23, [R1+0x16b4] ;  /* 0x0016b40001177983 */ /* 0x000f280000300800 */
[----:B0-----:R-:W4:Y:S04]  /*df5a0*/  LDL.LU R14, [R1+0x3a60] ;  /* 0x003a6000010e7983 */ /* 0x001f280000300800 */
[----:B-1----:R-:W4:Y:S01]  /*df5b0*/  LDL.LU R13, [R1+0x3a68] ;  /* 0x003a6800010d7983 */ /* 0x002f220000300800 */
[----:B------:R-:W-:-:S02]  /*df5c0*/  IADD3 R2, P6, R2, R3, RZ ;  /* 0x0000000302027210 */ /* 0x000fc40007fde0ff */
[----:B--2---:R-:W-:-:S03]  /*df5d0*/  IADD3 R20, P5, R20, R3, RZ ;  /* 0x0000000314147210 */ /* 0x004fc60007fbe0ff */
[----:B------:R-:W-:Y:S01]  /*df5e0*/  STL [R1+0x3a18], R2 ;  /* 0x003a180201007387 */ /* 0x000fe20000100800 */
[----:B---3--:R-:W-:-:S03]  /*df5f0*/  IADD3 R21, P4, R21, R3, RZ ;  /* 0x0000000315157210 */ /* 0x008fc60007f9e0ff */
[----:B------:R-:W2:Y:S01]  /*df600*/  LDL.LU R12, [R1+0x3a70] ;  /* 0x003a7000010c7983 */ /* 0x000ea20000300800 */
[----:B----4-:R-:W-:-:S03]  /*df610*/  IADD3 R22, P3, R22, R3, RZ ;  /* 0x0000000316167210 */ /* 0x010fc60007f7e0ff */
[----:B------:R0:W-:Y:S04]  /*df620*/  STL [R1+0x3a20], R20 ;  /* 0x003a201401007387 */ /* 0x0001e80000100800 */
[----:B------:R-:W3:Y:S01]  /*df630*/  LDL.LU R9, [R1+0x3a78] ;  /* 0x003a780001097983 */ /* 0x000ee20000300800 */
[-C--:B------:R-:W-:Y:S02]  /*df640*/  IADD3 R10, P2, R10, R3.reuse, RZ ;  /* 0x000000030a0a7210 */ /* 0x080fe40007f5e0ff */
[-C--:B------:R-:W-:Y:S02]  /*df650*/  IADD3 R11, P1, R11, R3.reuse, RZ ;  /* 0x000000030b0b7210 */ /* 0x080fe40007f3e0ff */
[-C--:B------:R-:W-:Y:S01]  /*df660*/  IADD3 R26, P0, R26, R3.reuse, RZ ;  /* 0x000000031a1a7210 */ /* 0x080fe20007f1e0ff */
[--C-:B------:R-:W-:Y:S01]  /*df670*/  IMAD.X R27, R27, 0x1, R0.reuse, P6 ;  /* 0x000000011b1b7824 */ /* 0x100fe200030e0600 */
[-C--:B------:R-:W-:Y:S01]  /*df680*/  IADD3 R18, P6, R18, R3.reuse, RZ ;  /* 0x0000000312127210 */ /* 0x080fe20007fde0ff */
[----:B------:R-:W-:Y:S01]  /*df690*/  IMAD.X R19, R19, 0x1, R0, P5 ;  /* 0x0000000113137824 */ /* 0x000fe200028e0600 */
[----:B------:R-:W-:-:S02]  /*df6a0*/  IADD3 R15, P5, R15, R3, RZ ;  /* 0x000000030f0f7210 */ /* 0x000fc40007fbe0ff */
[----:B------:R-:W-:-:S05]  /*df6b0*/  IADD3 R23, R23, 0x1, RZ ;  /* 0x0000000117177810 */ /* 0x000fca0007ffe0ff */
[----:B------:R-:W-:Y:S04]  /*df6c0*/  STL [R1+0x16b4], R23 ;  /* 0x0016b41701007387 */ /* 0x000fe80000100800 */
[----:B------:R1:W-:Y:S04]  /*df6d0*/  STL [R1+0x3a28], R21 ;  /* 0x003a281501007387 */ /* 0x0003e80000100800 */
[----:B------:R-:W4:Y:S04]  /*df6e0*/  LDL.LU R8, [R1+0x3a80] ;  /* 0x003a800001087983 */ /* 0x000f280000300800 */
[----:B------:R-:W4:Y:S04]  /*df6f0*/  LDL.LU R7, [R1+0x3a88] ;  /* 0x003a880001077983 */ /* 0x000f280000300800 */
[----:B------:R1:W-:Y:S04]  /*df700*/  STL [R1+0x3a30], R22 ;  /* 0x003a301601007387 */ /* 0x0003e80000100800 */
[----:B0-----:R-:W4:Y:S04]  /*df710*/  LDL.LU R20, [R1+0x3a90] ;  /* 0x003a900001147983 */ /* 0x001f280000300800 */
[----:B------:R0:W-:Y:S04]  /*df720*/  STL [R1+0x3a38], R10 ;  /* 0x003a380a01007387 */ /* 0x0001e80000100800 */
[----:B------:R0:W-:Y:S04]  /*df730*/  STL [R1+0x3a40], R11 ;  /* 0x003a400b01007387 */ /* 0x0001e80000100800 */
[----:B------:R-:W4:Y:S04]  /*df740*/  LDL.LU R6, [R1+0x3a98] ;  /* 0x003a980001067983 */ /* 0x000f280000300800 */
[----:B------:R0:W-:Y:S04]  /*df750*/  STL [R1+0x3a48], R26 ;  /* 0x003a481a01007387 */ /* 0x0001e80000100800 */
[----:B------:R-:W4:Y:S04]  /*df760*/  LDL.LU R5, [R1+0x3aa0] ;  /* 0x003aa00001057983 */ /* 0x000f280000300800 */
[----:B------:R0:W-:Y:S04]  /*df770*/  STL [R1+0x3a0c], R27 ;  /* 0x003a0c1b01007387 */ /* 0x0001e80000100800 */
[----:B------:R0:W-:Y:S04]  /*df780*/  STL [R1+0x3a50], R18 ;  /* 0x003a501201007387 */ /* 0x0001e80000100800 */
[----:B------:R-:W4:Y:S04]  /*df790*/  LDL.LU R4, [R1+0x3aa8] ;  /* 0x003aa80001047983 */ /* 0x000f280000300800 */
[----:B------:R-:W4:Y:S04]  /*df7a0*/  LDL.LU R2, [R1+0x3a6c] ;  /* 0x003a6c0001027983 */ /* 0x000f280000300800 */
[----:B-1----:R-:W4:Y:S04]  /*df7b0*/  LDL.LU R21, [R1+0x3aac] ;  /* 0x003aac0001157983 */ /* 0x002f280000300800 */
[----:B------:R1:W-:Y:S04]  /*df7c0*/  STL [R1+0x3a14], R19 ;  /* 0x003a141301007387 */ /* 0x0003e80000100800 */
[----:B------:R-:W4:Y:S04]  /*df7d0*/  LDL.LU R22, [R1+0x3a74] ;  /* 0x003a740001167983 */ /* 0x000f280000300800 */
[----:B0-----:R-:W4:Y:S04]  /*df7e0*/  LDL.LU R10, [R1+0x3a7c] ;  /* 0x003a7c00010a7983 */ /* 0x001f280000300800 */
[----:B------:R-:W4:Y:S04]  /*df7f0*/  LDL.LU R11, [R1+0x3a84] ;  /* 0x003a8400010b7983 */ /* 0x000f280000300800 */
[----:B------:R-:W4:Y:S04]  /*df800*/  LDL.LU R26, [R1+0x3a8c] ;  /* 0x003a8c00011a7983 */ /* 0x000f280000300800 */
[----:B------:R-:W4:Y:S04]  /*df810*/  LDL.LU R27, [R1+0x3a94] ;  /* 0x003a9400011b7983 */ /* 0x000f280000300800 */
[----:B------:R-:W4:Y:S04]  /*df820*/  LDL.LU R18, [R1+0x3a9c] ;  /* 0x003a9c0001127983 */ /* 0x000f280000300800 */
[----:B-1----:R-:W4:Y:S04]  /*df830*/  LDL.LU R19, [R1+0x3aa4] ;  /* 0x003aa40001137983 */ /* 0x002f280000300800 */
[----:B------:R0:W-:Y:S04]  /*df840*/  STL [R1+0x3a58], R15 ;  /* 0x003a580f01007387 */ /* 0x0001e80000100800 */
[----:B0-----:R0:W5:Y:S04]  /*df850*/  LDL.LU R15, [R1+0x3aec] ;  /* 0x003aec00010f7983 */ /* 0x0011680000300800 */
        /* <DEDUP_REMOVED lines=33> */
[----:B---3--:R-:W-:-:S05]  /*dfa70*/  IADD3 R9, P1, R9, R3, RZ ;  /* 0x0000000309097210 */ /* 0x008fca0007f3e0ff */
        /* <DEDUP_REMOVED lines=8> */
[----:B----4-:R-:W-:-:S05]  /*dfb00*/  IADD3 R8, P0, R8, R3, RZ ;  /* 0x0000000308087210 */ /* 0x010fca0007f1e0ff */
        /* <DEDUP_REMOVED lines=17> */
[----:B------:R-:W-:Y:S02]  /*dfc20*/  IADD3 R20, P5, R20, R3, RZ ;  /* 0x0000000314147210 */ /* 0x000fe40007fbe0ff */
[----:B------:R-:W2:Y:S04]  /*dfc30*/  LDL.LU R3, [R1+0x3a54] ;  /* 0x003a540001037983 */ /* 0x000ea80000300800 */
[----:B------:R1:W-:Y:S02]  /*dfc40*/  STL [R1+0x3a90], R20 ;  /* 0x003a901401007387 */ /* 0x0003e40000100800 */
[----:B-1----:R-:W1:Y:S01]  /*dfc50*/  LDC R20, c[0x0][0x230] ;  /* 0x00008c00ff147b82 */ /* 0x002e620000000800 */
[----:B--2---:R-:W-:-:S05]  /*dfc60*/  IMAD.X R3, R3, 0x1, R0, P4 ;  /* 0x0000000103037824 */ /* 0x004fca00020e0600 */
[----:B------:R2:W-:Y:S02]  /*dfc70*/  STL [R1+0x3a54], R3 ;  /* 0x003a540301007387 */ /* 0x0005e40000100800 */
[----:B--2---:R-:W2:Y:S02]  /*dfc80*/  LDC R3, c[0x0][0x23c] ;  /* 0x00008f00ff037b82 */ /* 0x004ea40000000800 */
[----:B--2---:R-:W-:-:S04]  /*dfc90*/  IMAD.SHL.U32 R3, R3, 0x80, RZ ;  /* 0x0000008003037824 */ /* 0x004fc800078e00ff */
[----:B------:R-:W-:-:S05]  /*dfca0*/  IMAD.SHL.U32 R3, R3, 0x2, RZ ;  /* 0x0000000203037824 */ /* 0x000fca00078e00ff */
[----:B------:R-:W-:-:S05]  /*dfcb0*/  IADD3 R6, P4, R6, R3, RZ ;  /* 0x0000000306067210 */ /* 0x000fca0007f9e0ff */
[----:B------:R2:W-:Y:S04]  /*dfcc0*/  STL [R1+0x3a98], R6 ;  /* 0x003a980601007387 */ /* 0x0005e80000100800 */
[----:B--2---:R0:W5:Y:S04]  /*dfcd0*/  LDL.LU R6, [R1+0x3ad0] ;  /* 0x003ad00001067983 */ /* 0x0041680000300800 */
[----:B------:R-:W2:Y:S02]  /*dfce0*/  LDL.LU R3, [R1+0x3a5c] ;  /* 0x003a5c0001037983 */ /* 0x000ea40000300800 */
        /* <DEDUP_REMOVED lines=8> */
[----:B------:R-:W2:Y:S01]  /*dfd70*/  LDL.LU R3, [R1+0x3a64] ;  /* 0x003a640001037983 */ /* 0x000ea20000300800 */
[----:B-1----:R-:W-:-:S05]  /*dfd80*/  VIADD R20, R20, 0x7f ;  /* 0x0000007f14147836 */ /* 0x002fca0000000000 */
[----:B------:R-:W-:Y:S01]  /*dfd90*/  SHF.R.S32.HI R20, RZ, 0x1f, R20 ;  /* 0x0000001fff147819 */ /* 0x000fe20000011414 */
[--C-:B------:R-:W-:Y:S02]  /*dfda0*/  IMAD.X R2, R2, 0x1, R0.reuse, P1 ;  /* 0x0000000102027824 */ /* 0x100fe400008e0600 */
[--C-:B------:R-:W-:Y:S02]  /*dfdb0*/  IMAD.X R22, R22, 0x1, R0.reuse, P0 ;  /* 0x0000000116167824 */ /* 0x100fe400000e0600 */
[--C-:B------:R-:W-:Y:S02]  /*dfdc0*/  IMAD.X R10, R10, 0x1, R0.reuse, P6 ;  /* 0x000000010a0a7824 */ /* 0x100fe400030e0600 */
[--C-:B------:R-:W-:Y:S02]  /*dfdd0*/  IMAD.X R11, R11, 0x1, R0.reuse, P5 ;  /* 0x000000010b0b7824 */ /* 0x100fe400028e0600 */
[--C-:B------:R-:W-:Y:S02]  /*dfde0*/  IMAD.X R26, R26, 0x1, R0.reuse, P4 ;  /* 0x000000011a1a7824 */ /* 0x100fe400020e0600 */
[----:B------:R-:W-:-:S02]  /*dfdf0*/  IMAD.X R27, R27, 0x1, R0, P3 ;  /* 0x000000011b1b7824 */ /* 0x000fc400018e0600 */
[----:B--2---:R-:W-:-:S05]  /*dfe00*/  IMAD.X R3, R3, 0x1, R0, P2 ;  /* 0x0000000103037824 */ /* 0x004fca00010e0600 */
[----:B------:R1:W-:Y:S02]  /*dfe10*/  STL [R1+0x3a64], R3 ;  /* 0x003a640301007387 */ /* 0x0003e40000100800 */
[----:B-1----:R-:W1:Y:S02]  /*dfe20*/  LDC R3, c[0x0][0x23c] ;  /* 0x00008f00ff037b82 */ /* 0x002e640000000800 */
[----:B-1----:R-:W-:-:S04]  /*dfe30*/  IMAD.SHL.U32 R3, R3, 0x80, RZ ;  /* 0x0000008003037824 */ /* 0x002fc800078e00ff */
[----:B------:R-:W-:-:S05]  /*dfe40*/  IMAD.SHL.U32 R3, R3, 0x2, RZ ;  /* 0x0000000203037824 */ /* 0x000fca00078e00ff */
[----:B------:R-:W-:Y:S02]  /*dfe50*/  IADD3 R4, P2, R4, R3, RZ ;  /* 0x0000000304047210 */ /* 0x000fe40007f5e0ff */
[----:B------:R-:W1:Y:S02]  /*dfe60*/  LDC R3, c[0x0][0x230] ;  /* 0x00008c00ff037b82 */ /* 0x000e640000000800 */
[----:B-1----:R-:W-:-:S05]  /*dfe70*/  VIADD R3, R3, 0x7f ;  /* 0x0000007f03037836 */ /* 0x002fca0000000000 */
[----:B------:R-:W-:Y:S02]  /*dfe80*/  LEA.HI R20, R20, R3, RZ, 0x7 ;  /* 0x0000000314147211 */ /* 0x000fe400078f38ff */
[----:B------:R-:W1:Y:S01]  /*dfe90*/  LDC R3, c[0x0][0x23c] ;  /* 0x00008f00ff037b82 */ /* 0x000e620000000800 */
[----:B------:R2:W-:Y:S04]  /*dfea0*/  STL [R1+0x3aa8], R4 ;  /* 0x003aa80401007387 */ /* 0x0005e80000100800 */
[----:B--2---:R0:W5:Y:S04]  /*dfeb0*/  LDL.LU R4, [R1+0x3ac8] ;  /* 0x003ac80001047983 */ /* 0x0041680000300800 */
[----:B------:R2:W-:Y:S01]  /*dfec0*/  STL [R1+0x3a6c], R2 ;  /* 0x003a6c0201007387 */ /* 0x0005e20000100800 */
[----:B-1----:R-:W-:Y:S01]  /*dfed0*/  IMAD.SHL.U32 R3, R3, 0x80, RZ ;  /* 0x0000008003037824 */ /* 0x002fe200078e00ff */
[----:B--2---:R-:W1:Y:S03]  /*dfee0*/  S2R R2, SR_TID.X ;  /* 0x0000000000027919 */ /* 0x004e660000002100 */
[----:B------:R-:W-:-:S05]  /*dfef0*/  IMAD.SHL.U32 R3, R3, 0x2, RZ ;  /* 0x0000000203037824 */ /* 0x000fca00078e00ff */
[----:B------:R-:W-:Y:S01]  /*dff00*/  IADD3 R21, P1, R21, R3, RZ ;  /* 0x0000000315157210 */ /* 0x000fe20007f3e0ff */
[----:B------:R-:W-:-:S04]  /*dff10*/  IMAD.X R18, R18, 0x1, R0, P2 ;  /* 0x0000000112127824 */ /* 0x000fc800010e0600 */
[----:B------:R0:W-:Y:S01]  /*dff20*/  STL [R1+0x3aac], R21 ;  /* 0x003aac1501007387 */ /* 0x0001e20000100800 */
[----:B------:R-:W-:-:S03]  /*dff30*/  IMAD.X R19, R19, 0x1, R0, P1 ;  /* 0x0000000113137824 */ /* 0x000fc600008e0600 */
[----:B------:R0:W-:Y:S04]  /*dff40*/  STL [R1+0x3a74], R22 ;  /* 0x003a741601007387 */ /* 0x0001e80000100800 */
[----:B------:R0:W-:Y:S04]  /*dff50*/  STL [R1+0x3a7c], R10 ;  /* 0x003a7c0a01007387 */ /* 0x0001e80000100800 */
[----:B------:R0:W-:Y:S04]  /*dff60*/  STL [R1+0x3a84], R11 ;  /* 0x003a840b01007387 */ /* 0x0001e80000100800 */
[----:B------:R0:W-:Y:S01]  /*dff70*/  STL [R1+0x3a8c], R26 ;  /* 0x003a8c1a01007387 */ /* 0x0001e20000100800 */
[----:B------:R-:W-:-:S03]  /*dff80*/  SHF.R.S32.HI R20, RZ, 0x7, R20 ;  /* 0x00000007ff147819 */ /* 0x000fc60000011414 */
[----:B------:R0:W-:Y:S04]  /*dff90*/  STL [R1+0x3aa4], R19 ;  /* 0x003aa41301007387 */ /* 0x0001e80000100800 */
[----:B------:R0:W-:Y:S04]  /*dffa0*/  STL [R1+0x3a94], R27 ;  /* 0x003a941b01007387 */ /* 0x0001e80000100800 */
[----:B------:R0:W-:Y:S01]  /*dffb0*/  STL [R1+0x3a9c], R18 ;  /* 0x003a9c1201007387 */ /* 0x0001e20000100800 */
[----:B------:R-:W-:Y:S02]  /*dffc0*/  ISETP.NE.U32.AND P0, PT, R23, R20, PT ;  /* 0x000000141700720c */ /* 0x000fe40003f05070 */
[----:B-1----:R-:W-:-:S05]  /*dffd0*/  LOP3.LUT R2, R2, 0x3f, RZ, 0xc0, !PT ;  /* 0x0000003f02027812 */ /* 0x002fca00078ec0ff */
[----:B------:R-:W-:-:S06]  /*dffe0*/  IMAD.SHL.U32 R2, R2, 0x2, RZ ;  /* 0x0000000202027824 */ /* 0x000fcc00078e00ff */
[----:B0-----:R-:W-:Y:S05]  /*dfff0*/  @P0 BRA `(.L_x_1) ;  /* 0xfffff6e800700947 */ /* 0x001fea000383ffff */
[----:B-----5:R0:W-:Y:S04]  /*e0000*/  STL [R1+0x3f0c], R5 ;  /* 0x003f0c0501007387 */ /* 0x0201e80000100800 */
[----:B------:R1:W-:Y:S01]  /*e0010*/  STL [R1+0x3f08], R4 ;  /* 0x003f080401007387 */ /* 0x0003e20000100800 */
[----:B0-----:R-:W-:-:S03]  /*e0020*/  IMAD.MOV.U32 R5, RZ, RZ, R7 ;  /* 0x000000ffff057224 */ /* 0x001fc600078e0007 */
[----:B-1----:R-:W2:Y:S04]  /*e0030*/  LDL.LU R4, [R1+0x9b4] ;  /* 0x0009b40001047983 */ /* 0x002ea80000300800 */
[----:B--2---:R0:W-:Y:S04]  /*e0040*/  STL [R1+0x3f10], R4 ;  /* 0x003f100401007387 */ /* 0x0041e80000100800 */
[----:B------:R1:W-:Y:S01]  /*e0050*/  STL [R1+0x3f04], R15 ;  /* 0x003f040f01007387 */ /* 0x0003e20000100800 */
[----:B0-----:R-:W-:-:S03]  /*e0060*/  MOV R4, R6 ;  /* 0x0000000600047202 */ /* 0x001fc60000000f00 */
[----:B-1----:R-:W2:Y:S04]  /*e0070*/  LDL.LU R15, [R1+0x9b0] ;  /* 0x0009b000010f7983 */ /* 0x002ea80000300800 */
[----:B------:R0:W-:Y:S04]  /*e0080*/  STL [R1+0x3f00], R17 ;  /* 0x003f001101007387 */ /* 0x0001e80000100800 */
[----:B0-----:R-:W3:Y:S04]  /*e0090*/  LDL.LU R17, [R1+0xa7c] ;  /* 0x000a7c0001117983 */ /* 0x001ee80000300800 */
[----:B------:R0:W-:Y:S04]  /*e00a0*/  STL [R1+0x3efc], R14 ;  /* 0x003efc0e01007387 */ /* 0x0001e80000100800 */
[----:B0-----:R-:W3:Y:S04]  /*e00b0*/  LDL.LU R14, [R1+0xa78] ;  /* 0x000a7800010e7983 */ /* 0x001ee80000300800 */
[----:B------:R0:W-:Y:S04]  /*e00c0*/  STL [R1+0x3ef8], R16 ;  /* 0x003ef81001007387 */ /* 0x0001e80000100800 */
[----:B0-----:R-:W4:Y:S04]  /*e00d0*/  LDL.LU R16, [R1+0xa74] ;  /* 0x000a740001107983 */ /* 0x001f280000300800 */
[----:B------:R0:W-:Y:S04]  /*e00e0*/  STL [R1+0x3ef4], R13 ;  /* 0x003ef40d01007387 */ /* 0x0001e80000100800 */
[----:B0-----:R-:W4:Y:S04]  /*e00f0*/  LDL.LU R13, [R1+0xa70] ;  /* 0x000a7000010d7983 */ /* 0x001f280000300800 */
[----:B------:R0:W-:Y:S04]  /*e0100*/  STL [R1+0x3ef0], R12 ;  /* 0x003ef00c01007387 */ /* 0x0001e80000100800 */
[----:B0-----:R-:W2:Y:S04]  /*e0110*/  LDL.LU R12, [R1+0xa9c] ;  /* 0x000a9c00010c7983 */ /* 0x001ea80000300800 */
[----:B------:R0:W-:Y:S04]  /*e0120*/  STL [R1+0x3eec], R9 ;  /* 0x003eec0901007387 */ /* 0x0001e80000100800 */
        /* <DEDUP_REMOVED lines=17> */
[----:B------:R0:W-:Y:S01]  /*e0240*/  STL [R1+0x3ee8], R8 ;  /* 0x003ee80801007387 */ /* 0x0001e20000100800 */
[----:B------:R-:W-:-:S03]  /*e0250*/  F2FP.BF16.F32.PACK_AB R5, R4, R5 ;  /* 0x000000050405723e */ /* 0x000fc600000010ff */
[----:B0-----:R-:W2:Y:S04]  /*e0260*/  LDL.LU R8, [R1+0x998] ;  /* 0x0009980001087983 */ /* 0x001ea80000300800 */
[----:B------:R0:W-:Y:S04]  /*e0270*/  STL [R1+0x3ee4], R25 ;  /* 0x003ee41901007387 */ /* 0x0001e80000100800 */
[----:B0-----:R-:W2:Y:S04]  /*e0280*/  LDL.LU R25, [R1+0x99c] ;  /* 0x00099c0001197983 */ /* 0x001ea80000300800 */
[----:B------:R0:W-:Y:S04]  /*e0290*/  STL [R1+0x3ee0], R24 ;  /* 0x003ee01801007387 */ /* 0x0001e80000100800 */
[----:B0-----:R-:W2:Y:S04]  /*e02a0*/  LDL.LU R24, [R1+0xa90] ;  /* 0x000a900001187983 */ /* 0x001ea80000300800 */
[----:B------:R0:W-:Y:S04]  /*e02b0*/  STL [R1+0x3ac8], R29 ;  /* 0x003ac81d01007387 */ /* 0x0001e80000100800 */
[----:B0-----:R-:W2:Y:S04]  /*e02c0*/  LDL.LU R29, [R1+0xa94] ;  /* 0x000a9400011d7983 */ /* 0x001ea80000300800 */
[----:B------:R-:W2:Y:S04]  /*e02d0*/  LDL.LU R4, [R1+0x3f10] ;  /* 0x003f100001047983 */ /* 0x000ea80000300800 */
[----:B------:R0:W-:Y:S04]  /*e02e0*/  STL [R1+0x38c], R5 ;  /* 0x00038c0501007387 */ /* 0x0001e80000100800 */
[----:B0-----:R-:W2:Y:S01]  /*e02f0*/  LDL.LU R5, [R1+0x3f0c] ;  /* 0x003f0c0001057983 */ /* 0x001ea20000300800 */
[----:B---3--:R-:W-:-:S02]  /*e0300*/  F2FP.BF16.F32.PACK_AB R14, R17, R14 ;  /* 0x0000000e110e723e */ /* 0x008fc400000010ff */
[----:B----4-:R-:W-:Y:S02]  /*e0310*/  F2FP.BF16.F32.PACK_AB R13, R16, R13 ;  /* 0x0000000d100d723e */ /* 0x010fe400000010ff */
[----:B--2---:R-:W-:Y:S02]  /*e0320*/  F2FP.BF16.F32.PACK_AB R9, R12, R9 ;  /* 0x000000090c09723e */ /* 0x004fe400000010ff */
[----:B------:R-:W-:Y:S02]  /*e0330*/  F2FP.BF16.F32.PACK_AB R2, R28, R2 ;  /* 0x000000021c02723e */ /* 0x000fe400000010ff */
[----:B------:R-:W-:Y:S02]  /*e0340*/  F2FP.BF16.F32.PACK_AB R0, R0, R3 ;  /* 0x000000030000723e */ /* 0x000fe400000010ff */
[----:B------:R-:W-:Y:S02]  /*e0350*/  F2FP.BF16.F32.PACK_AB R3, R20, R21 ;  /* 0x000000151403723e */ /* 0x000fe400000010ff */
[----:B------:R-:W-:-:S02]  /*e0360*/  F2FP.BF16.F32.PACK_AB R8, R25, R8 ;  /* 0x000000081908723e */ /* 0x000fc400000010ff */
[----:B------:R-:W-:Y:S02]  /*e0370*/  F2FP.BF16.F32.PACK_AB R15, R4, R15 ;  /* 0x0000000f040f723e */ /* 0x000fe400000010ff */
[----:B------:R-:W2:Y:S04]  /*e0380*/  LDL.LU R4, [R1+0x3f08] ;  /* 0x003f080001047983 */ /* 0x000ea80000300800 */
[----:B------:R0:W-:Y:S01]  /*e0390*/  STL [R1+0x388], R15 ;  /* 0x0003880f01007387 */ /* 0x0001e20000100800 */
[----:B------:R-:W-:-:S03]  /*e03a0*/  F2FP.BF16.F32.PACK_AB R24, R29, R24 ;  /* 0x000000181d18723e */ /* 0x000fc600000010ff */
[----:B0-----:R-:W3:Y:S04]  /*e03b0*/  LDL.LU R15, [R1+0x3f04] ;  /* 0x003f0400010f7983 */ /* 0x001ee80000300800 */
[----:B------:R-:W3:Y:S04]  /*e03c0*/  LDL.LU R17, [R1+0x3f00] ;  /* 0x003f000001117983 */ /* 0x000ee80000300800 */
[----:B------:R0:W-:Y:S04]  /*e03d0*/  STL [R1+0x384], R14 ;  /* 0x0003840e01007387 */ /* 0x0001e80000100800 */
[----:B0-----:R-:W4:Y:S04]  /*e03e0*/  LDL.LU R14, [R1+0x3efc] ;  /* 0x003efc00010e7983 */ /* 0x001f280000300800 */
[----:B------:R-:W4:Y:S04]  /*e03f0*/  LDL.LU R16, [R1+0x3ef8] ;  /* 0x003ef80001107983 */ /* 0x000f280000300800 */
[----:B------:R0:W-:Y:S04]  /*e0400*/  STL [R1+0x380], R13 ;  /* 0x0003800d01007387 */ /* 0x0001e80000100800 */
[----:B0-----:R-:W4:Y:S04]  /*e0410*/  LDL.LU R13, [R1+0x3ef4] ;  /* 0x003ef400010d7983 */ /* 0x001f280000300800 */
[----:B------:R-:W4:Y:S04]  /*e0420*/  LDL.LU R12, [R1+0x3ef0] ;  /* 0x003ef000010c7983 */ /* 0x000f280000300800 */
[----:B------:R0:W-:Y:S01]  /*e0430*/  STL [R1+0x39c], R9 ;  /* 0x00039c0901007387 */ /* 0x0001e20000100800 */
[----:B------:R-:W-:-:S03]  /*e0440*/  F2FP.BF16.F32.PACK_AB R5, R18, R5 ;  /* 0x000000051205723e */ /* 0x000fc600000010ff */
[----:B0-----:R-:W4:Y:S04]  /*e0450*/  LDL.LU R9, [R1+0x3eec] ;  /* 0x003eec0001097983 */ /* 0x001f280000300800 */
[----:B------:R-:W-:Y:S04]  /*e0460*/  STL [R1+0x398], R24 ;  /* 0x0003981801007387 */ /* 0x000fe80000100800 */
[----:B------:R-:W-:Y:S04]  /*e0470*/  STL [R1+0x394], R8 ;  /* 0x0003940801007387 */ /* 0x000fe80000100800 */
[----:B------:R0:W-:Y:S04]  /*e0480*/  STL [R1+0x390], R2 ;  /* 0x0003900201007387 */ /* 0x0001e80000100800 */
[----:B------:R1:W-:Y:S04]  /*e0490*/  STL [R1+0x37c], R0 ;  /* 0x00037c0001007387 */ /* 0x0003e80000100800 */
[----:B------:R-:W-:Y:S01]  /*e04a0*/  STL [R1+0x378], R3 ;  /* 0x0003780301007387 */ /* 0x000fe20000100800 */
[----:B0-----:R-:W-:-:S02]  /*e04b0*/  F2FP.BF16.F32.PACK_AB R2, R22, R23 ;  /* 0x000000171602723e */ /* 0x001fc400000010ff */
[----:B-1----:R-:W-:-:S03]  /*e04c0*/  F2FP.BF16.F32.PACK_AB R0, R6, R7 ;  /* 0x000000070600723e */ /* 0x002fc600000010ff */
[----:B------:R-:W-:Y:S01]  /*e04d0*/  STL [R1+0x374], R2 ;  /* 0x0003740201007387 */ /* 0x000fe20000100800 */
[----:B------:R-:W-:Y:S02]  /*e04e0*/  F2FP.BF16.F32.PACK_AB R7, R10, R11 ;  /* 0x0000000b0a07723e */ /* 0x000fe400000010ff */
[----:B------:R-:W-:-:S03]  /*e04f0*/  F2FP.BF16.F32.PACK_AB R6, R26, R27 ;  /* 0x0000001b1a06723e */ /* 0x000fc600000010ff */
[----:B------:R-:W-:Y:S04]  /*e0500*/  STL [R1+0x3acc], R7 ;  /* 0x003acc0701007387 */ /* 0x000fe80000100800 */
[----:B------:R-:W-:Y:S04]  /*e0510*/  STL [R1+0x370], R0 ;  /* 0x0003700001007387 */ /* 0x000fe80000100800 */
[----:B------:R-:W-:Y:S04]  /*e0520*/  STL [R1+0x3ad0], R6 ;  /* 0x003ad00601007387 */ /* 0x000fe80000100800 */
[----:B------:R-:W-:Y:S04]  /*e0530*/  STL [R1+0x3ad4], R5 ;  /* 0x003ad40501007387 */ /* 0x000fe80000100800 */
[----:B------:R-:W4:Y:S04]  /*e0540*/  LDL.LU R8, [R1+0xadc] ;  /* 0x000adc0001087983 */ /* 0x000f280000300800 */
[----:B------:R-:W4:Y:S04]  /*e0550*/  LDL.LU R25, [R1+0xad4] ;  /* 0x000ad40001197983 */ /* 0x000f280000300800 */
[----:B------:R-:W4:Y:S04]  /*e0560*/  LDL.LU R11, [R1+0xae8] ;  /* 0x000ae800010b7983 */ /* 0x000f280000300800 */
[----:B------:R-:W4:Y:S01]  /*e0570*/  LDL.LU R10, [R1+0xae0] ;  /* 0x000ae000010a7983 */ /* 0x000f220000300800 */
[----:B--2---:R-:W-:-:S05]  /*e0580*/  F2FP.BF16.F32.PACK_AB R4, R19, R4 ;  /* 0x000000041304723e */ /* 0x004fca00000010ff */
[----:B------:R-:W-:Y:S01]  /*e0590*/  STL [R1+0x3ad8], R4 ;  /* 0x003ad80401007387 */ /* 0x000fe20000100800 */
[----:B---3--:R-:W-:-:S05]  /*e05a0*/  F2FP.BF16.F32.PACK_AB R15, R17, R15 ;  /* 0x0000000f110f723e */ /* 0x008fca00000010ff */
[----:B------:R0:W-:Y:S04]  /*e05b0*/  STL [R1+0x3adc], R15 ;  /* 0x003adc0f01007387 */ /* 0x0001e80000100800 */
[----:B0-----:R-:W2:Y:S04]  /*e05c0*/  LDL.LU R15, [R1+0xaf4] ;  /* 0x000af400010f7983 */ /* 0x001ea80000300800 */
[----:B------:R-:W3:Y:S04]  /*e05d0*/  LDL.LU R4, [R1+0x9ec] ;  /* 0x0009ec0001047983 */ /* 0x000ee80000300800 */
[----:B------:R-:W3:Y:S04]  /*e05e0*/  LDL.LU R23, [R1+0x9e8] ;  /* 0x0009e80001177983 */ /* 0x000ee80000300800 */
        /* <DEDUP_REMOVED lines=9> */
[----:B----4-:R-:W-:-:S03]  /*e0680*/  F2FP.BF16.F32.PACK_AB R14, R16, R14 ;  /* 0x0000000e100e723e */ /* 0x010fc600000010ff */
        /* <DEDUP_REMOVED lines=9> */
[----:B------:R-:W-:-:S03]  /*e0720*/  F2FP.BF16.F32.PACK_AB R13, R8, R13 ;  /* 0x0000000d080d723e */ /* 0x000fc600000010ff */
[----:B------:R0:W-:Y:S01]  /*e0730*/  STL [R1+0x3ae0], R14 ;  /* 0x003ae00e01007387 */ /* 0x0001e20000100800 */
[----:B------:R-:W-:-:S03]  /*e0740*/  F2FP.BF16.F32.PACK_AB R12, R25, R12 ;  /* 0x0000000c190c723e */ /* 0x000fc600000010ff */
[----:B0-----:R-:W4:Y:S04]  /*e0750*/  LDL.LU R14, [R1+0xafc] ;  /* 0x000afc00010e7983 */ /* 0x001f280000300800 */
[----:B------:R-:W4:Y:S04]  /*e0760*/  LDL.LU R8, [R1+0x3ee8] ;  /* 0x003ee80001087983 */ /* 0x000f280000300800 */
[----:B------:R0:W-:Y:S04]  /*e0770*/  STL [R1+0x3ae4], R13 ;  /* 0x003ae40d01007387 */ /* 0x0001e80000100800 */
[----:B0-----:R-:W4:Y:S04]  /*e0780*/  LDL.LU R13, [R1+0xae4] ;  /* 0x000ae400010d7983 */ /* 0x001f280000300800 */
[----:B------:R-:W4:Y:S04]  /*e0790*/  LDL.LU R25, [R1+0x3ee4] ;  /* 0x003ee40001197983 */ /* 0x000f280000300800 */
[----:B------:R0:W-:Y:S04]  /*e07a0*/  STL [R1+0x3ae8], R12 ;  /* 0x003ae80c01007387 */ /* 0x0001e80000100800 */
[----:B0-----:R-:W4:Y:S01]  /*e07b0*/  LDL.LU R12, [R1+0xaec] ;  /* 0x000aec00010c7983 */ /* 0x001f220000300800 */
[----:B---3--:R-:W-:-:S02]  /*e07c0*/  F2FP.BF16.F32.PACK_AB R23, R4, R23 ;  /* 0x000000170417723e */ /* 0x008fc400000010ff */
[----:B--2---:R-:W-:Y:S02]  /*e07d0*/  F2FP.BF16.F32.PACK_AB R22, R5, R22 ;  /* 0x000000160516723e */ /* 0x004fe400000010ff */
[----:B------:R-:W-:Y:S02]  /*e07e0*/  F2FP.BF16.F32.PACK_AB R21, R6, R21 ;  /* 0x000000150615723e */ /* 0x000fe400000010ff */
[----:B------:R-:W-:Y:S02]  /*e07f0*/  F2FP.BF16.F32.PACK_AB R20, R7, R20 ;  /* 0x000000140714723e */ /* 0x000fe400000010ff */
[----:B------:R-:W-:Y:S02]  /*e0800*/  F2FP.BF16.F32.PACK_AB R19, R29, R19 ;  /* 0x000000131d13723e */ /* 0x000fe400000010ff */
[----:B----4-:R-:W-:Y:S02]  /*e0810*/  F2FP.BF16.F32.PACK_AB R18, R24, R18 ;  /* 0x000000121812723e */ /* 0x010fe400000010ff */
[----:B------:R-:W-:-:S02]  /*e0820*/  F2FP.BF16.F32.PACK_AB R17, R28, R17 ;  /* 0x000000111c11723e */ /* 0x000fc400000010ff */
[----:B------:R-:W-:Y:S02]  /*e0830*/  F2FP.BF16.F32.PACK_AB R16, R2, R16 ;  /* 0x000000100210723e */ /* 0x000fe400000010ff */
[----:B------:R-:W-:Y:S02]  /*e0840*/  F2FP.BF16.F32.PACK_AB R27, R0, R27 ;  /* 0x0000001b001b723e */ /* 0x000fe400000010ff */
[----:B------:R-:W-:Y:S02]  /*e0850*/  F2FP.BF16.F32.PACK_AB R9, R14, R9 ;  /* 0x000000090e09723e */ /* 0x000fe400000010ff */
[----:B------:R-:W-:Y:S02]  /*e0860*/  F2FP.BF16.F32.PACK_AB R8, R15, R8 ;  /* 0x000000080f08723e */ /* 0x000fe400000010ff */
[----:B------:R-:W-:Y:S02]  /*e0870*/  F2FP.BF16.F32.PACK_AB R10, R13, R10 ;  /* 0x0000000a0d0a723e */ /* 0x000fe400000010ff */
[----:B------:R-:W-:-:S05]  /*e0880*/  F2FP.BF16.F32.PACK_AB R11, R12, R11 ;  /* 0x0000000b0c0b723e */ /* 0x000fca00000010ff */
        /* <DEDUP_REMOVED lines=13> */
[----:B------:R-:W2:Y:S04]  /*e0960*/  LDL.LU R24, [R1+0xb4c] ;  /* 0x000b4c0001187983 */ /* 0x000ea80000300800 */
[----:B0-----:R-:W3:Y:S04]  /*e0970*/  LDL.LU R27, [R1+0xbc4] ;  /* 0x000bc400011b7983 */ /* 0x001ee80000300800 */
[----:B---3--:R0:W-:Y:S04]  /*e0980*/  STL [R1+0x3e70], R27 ;  /* 0x003e701b01007387 */ /* 0x0081e80000100800 */
        /* <DEDUP_REMOVED lines=29> */
[----:B------:R-:W4:Y:S04]  /*e0b60*/  LDL.LU R16, [R1+0xbc0] ;  /* 0x000bc00001107983 */ /* 0x000f280000300800 */
[----:B----4-:R0:W-:Y:S04]  /*e0b70*/  STL [R1+0x3e78], R16 ;  /* 0x003e781001007387 */ /* 0x0101e80000100800 */
[----:B0-----:R-:W4:Y:S04]  /*e0b80*/  LDL.LU R16, [R1+0xa2c] ;  /* 0x000a2c0001107983 */ /* 0x001f280000300800 */
        /* <DEDUP_REMOVED lines=21> */
[----:B0-----:R-:W4:Y:S01]  /*e0ce0*/  LDL.LU R16, [R1+0xb54] ;  /* 0x000b540001107983 */ /* 0x001f220000300800 */
[----:B------:R-:W-:-:S02]  /*e0cf0*/  F2FP.BF16.F32.PACK_AB R26, R3, R26 ;  /* 0x0000001a031a723e */ /* 0x000fc400000010ff */
[----:B--2---:R-:W-:Y:S01]  /*e0d00*/  F2FP.BF16.F32.PACK_AB R25, R24, R25 ;  /* 0x000000191819723e */ /* 0x004fe200000010ff */
        /* <DEDUP_REMOVED lines=27> */
[----:B0-----:R-:W4:Y:S04]  /*e0ec0*/  LDL.LU R26, [R1+0xbc8] ;  /* 0x000bc800011a7983 */ /* 0x001f280000300800 */
[----:B------:R-:W3:Y:S04]  /*e0ed0*/  LDL.LU R24, [R1+0x3ee0] ;  /* 0x003ee00001187983 */ /* 0x000ee80000300800 */
[----:B------:R0:W-:Y:S04]  /*e0ee0*/  STL [R1+0x3b24], R25 ;  /* 0x003b241901007387 */ /* 0x0001e80000100800 */
[----:B0-----:R-:W4:Y:S01]  /*e0ef0*/  LDL.LU R25, [R1+0xbcc] ;  /* 0x000bcc0001197983 */ /* 0x001f220000300800 */
[----:B---3--:R-:W-:-:S03]  /*e0f00*/  F2FP.BF16.F32.PACK_AB R24, R27, R24 ;  /* 0x000000181b18723e */ /* 0x008fc600000010ff */
[----:B------:R-:W2:Y:S04]  /*e0f10*/  LDL.LU R27, [R1+0x3edc] ;  /* 0x003edc00011b7983 */ /* 0x000ea80000300800 */
[----:B------:R0:W-:Y:S04]  /*e0f20*/  STL [R1+0x3b28], R24 ;  /* 0x003b281801007387 */ /* 0x0001e80000100800 */
[----:B0-----:R-:W3:Y:S01]  /*e0f30*/  LDL.LU R24, [R1+0xa20] ;  /* 0x000a200001187983 */ /* 0x001ee20000300800 */
[----:B--2---:R-:W-:-:S03]  /*e0f40*/  F2FP.BF16.F32.PACK_AB R27, R16, R27 ;  /* 0x0000001b101b723e */ /* 0x004fc600000010ff */
[----:B------:R-:W2:Y:S04]  /*e0f50*/  LDL.LU R16, [R1+0x3ed8] ;  /* 0x003ed80001107983 */ /* 0x000ea80000300800 */
[----:B------:R0:W-:Y:S04]  /*e0f60*/  STL [R1+0xc], R27 ;  /* 0x00000c1b01007387 */ /* 0x0001e80000100800 */
[----:B0-----:R-:W2:Y:S02]  /*e0f70*/  LDL.LU R27, [R1+0x3ed4] ;  /* 0x003ed400011b7983 */ /* 0x001ea40000300800 */
[----:B--2---:R-:W-:-:S02]  /*e0f80*/  F2FP.BF16.F32.PACK_AB R27, R16, R27 ;  /* 0x0000001b101b723e */ /* 0x004fc400000010ff */
        /* <DEDUP_REMOVED lines=9> */
[----:B------:R0:W-:Y:S04]  /*e1020*/  STL [R1], R27 ;  /* 0x0000001b01007387 */ /* 0x0001e80000100800 */
        /* <DEDUP_REMOVED lines=36> */
[----:B0-----:R-:W3:Y:S02]  /*e1270*/  LDL.LU R27, [R1+0x3e74] ;  /* 0x003e7400011b7983 */ /* 0x001ee40000300800 */
[----:B---3--:R-:W-:-:S02]  /*e1280*/  F2FP.BF16.F32.PACK_AB R24, R27, R24 ;  /* 0x000000181b18723e */ /* 0x008fc400000010ff */
[----:B------:R-:W2:Y:S01]  /*e1290*/  LDL.LU R27, [R1+0x3e70] ;  /* 0x003e7000011b7983 */ /* 0x000ea20000300800 */
[----:B----4-:R-:W-:-:S03]  /*e12a0*/  F2FP.BF16.F32.PACK_AB R25, R25, R26 ;  /* 0x0000001a1919723e */ /* 0x010fc600000010ff */
[----:B------:R2:W-:Y:S04]  /*e12b0*/  STL [R1+0x38], R24 ;  /* 0x0000381801007387 */ /* 0x0005e80000100800 */
[----:B------:R-:W-:Y:S01]  /*e12c0*/  STL [R1+0x34], R25 ;  /* 0x0000341901007387 */ /* 0x000fe20000100800 */
[----:B------:R-:W-:Y:S02]  /*e12d0*/  F2FP.BF16.F32.PACK_AB R5, R5, R6 ;  /* 0x000000060505723e */ /* 0x000fe400000010ff */
[----:B--2---:R-:W-:Y:S02]  /*e12e0*/  F2FP.BF16.F32.PACK_AB R24, R27, R16 ;  /* 0x000000101b18723e */ /* 0x004fe400000010ff */
[----:B------:R-:W-:Y:S02]  /*e12f0*/  F2FP.BF16.F32.PACK_AB R16, R17, R18 ;  /* 0x000000121110723e */ /* 0x000fe400000010ff */
[----:B------:R-:W-:Y:S01]  /*e1300*/  F2FP.BF16.F32.PACK_AB R18, R19, R20 ;  /* 0x000000141312723e */ /* 0x000fe200000010ff */
[----:B------:R-:W-:Y:S01]  /*e1310*/  STL [R1+0x30], R24 ;  /* 0x0000301801007387 */ /* 0x000fe20000100800 */
[----:B------:R-:W-:-:S03]  /*e1320*/  F2FP.BF16.F32.PACK_AB R17, R21, R22 ;  /* 0x000000161511723e */ /* 0x000fc600000010ff */
[----:B------:R0:W-:Y:S04]  /*e1330*/  STL [R1+0x4c], R16 ;  /* 0x00004c1001007387 */ /* 0x0001e80000100800 */
[----:B------:R-:W-:Y:S01]  /*e1340*/  STL [R1+0x48], R18 ;  /* 0x0000481201007387 */ /* 0x000fe20000100800 */
[----:B0-----:R-:W-:Y:S02]  /*e1350*/  F2FP.BF16.F32.PACK_AB R16, R23, R8 ;  /* 0x000000081710723e */ /* 0x001fe400000010ff */
[----:B------:R-:W-:Y:S01]  /*e1360*/  F2FP.BF16.F32.PACK_AB R8, R9, R10 ;  /* 0x0000000a0908723e */ /* 0x000fe200000010ff */
[----:B------:R-:W-:Y:S01]  /*e1370*/  STL [R1+0x44], R17 ;  /* 0x0000441101007387 */ /* 0x000fe20000100800 */
[----:B------:R-:W-:Y:S02]  /*e1380*/  F2FP.BF16.F32.PACK_AB R10, R11, R12 ;  /* 0x0000000c0b0a723e */ /* 0x000fe400000010ff */
[----:B------:R-:W-:Y:S01]  /*e1390*/  F2FP.BF16.F32.PACK_AB R9, R13, R14 ;  /* 0x0000000e0d09723e */ /* 0x000fe200000010ff */
[----:B------:R-:W-:Y:S04]  /*e13a0*/  STL [R1+0x40], R16 ;  /* 0x0000401001007387 */ /* 0x000fe80000100800 */
[----:B------:R0:W-:Y:S04]  /*e13b0*/  STL [R1+0x5c], R8 ;  /* 0x00005c0801007387 */ /* 0x0001e80000100800 */
[----:B------:R-:W-:Y:S01]  /*e13c0*/  STL [R1+0x58], R10 ;  /* 0x0000580a01007387 */ /* 0x000fe20000100800 */
[----:B0-----:R-:W-:-:S02]  /*e13d0*/  F2FP.BF16.F32.PACK_AB R8, R15, R4 ;  /* 0x000000040f08723e */ /* 0x001fc400000010ff */
[----:B------:R-:W-:Y:S01]  /*e13e0*/  F2FP.BF16.F32.PACK_AB R4, R7, R29 ;  /* 0x0000001d0704723e */ /* 0x000fe200000010ff */
[----:B------:R-:W-:Y:S04]  /*e13f0*/  STL [R1+0x54], R9 ;  /* 0x0000540901007387 */ /* 0x000fe80000100800 */
[----:B------:R-:W-:Y:S04]  /*e1400*/  STL [R1+0x50], R8 ;  /* 0x0000500801007387 */ /* 0x000fe80000100800 */
[----:B------:R-:W-:Y:S04]  /*e1410*/  STL [R1+0x6c], R5 ;  /* 0x00006c0501007387 */ /* 0x000fe80000100800 */
[----:B------:R-:W-:Y:S04]  /*e1420*/  STL [R1+0x68], R4 ;  /* 0x0000680401007387 */ /* 0x000fe80000100800 */
[----:B------:R-:W2:Y:S01]  /*e1430*/  LDL.LU R24, [R1+0xa60] ;  /* 0x000a600001187983 */ /* 0x000ea20000300800 */
[----:B------:R-:W-:-:S02]  /*e1440*/  F2FP.BF16.F32.PACK_AB R2, R28, R2 ;  /* 0x000000021c02723e */ /* 0x000fc400000010ff */
[----:B------:R-:W-:-:S03]  /*e1450*/  F2FP.BF16.F32.PACK_AB R0, R0, R3 ;  /* 0x000000030000723e */ /* 0x000fc600000010ff */
[----:B------:R-:W-:Y:S04]  /*e1460*/  STL [R1+0x64], R2 ;  /* 0x0000640201007387 */ /* 0x000fe80000100800 */
[----:B--2---:R0:W-:Y:S04]  /*e1470*/  STL [R1+0x3de8], R24 ;  /* 0x003de81801007387 */ /* 0x0041e80000100800 */
[----:B------:R-:W-:Y:S04]  /*e1480*/  STL [R1+0x60], R0 ;  /* 0x0000600001007387 */ /* 0x000fe80000100800 */
[----:B0-----:R-:W2:Y:S04]  /*e1490*/  LDL.LU R24, [R1+0xa68] ;  /* 0x000a680001187983 */ /* 0x001ea80000300800 */
[----:B--2---:R0:W-:Y:S04]  /*e14a0*/  STL [R1+0x3df0], R24 ;  /* 0x003df01801007387 */ /* 0x0041e80000100800 */
        /* <DEDUP_REMOVED lines=31> */
[----:B------:R-:W3:Y:S04]  /*e16a0*/  LDL.LU R25, [R1+0xcac] ;  /* 0x000cac0001197983 */ /* 0x000ee80000300800 */
        /* <DEDUP_REMOVED lines=35> */
[----:B0-----:R-:W2:Y:S04]  /*e18e0*/  LDL.LU R25, [R1+0xa4c] ;  /* 0x000a4c0001197983 */ /* 0x001ea80000300800 */
[----:B------:R-:W3:Y:S04]  /*e18f0*/  LDL.LU R26, [R1+0xca8] ;  /* 0x000ca800011a7983 */ /* 0x000ee80000300800 */
[----:B------:R-:W4:Y:S04]  /*e1900*/  LDL.LU R27, [R1+0xca4] ;  /* 0x000ca400011b7983 */ /* 0x000f280000300800 */
        /* <DEDUP_REMOVED lines=95> */
[----:B------:R4:W-:Y:S02]  /*e1f00*/  STL [R1+0xb8], R24 ;  /* 0x0000b81801007387 */ /* 0x0009e40000100800 */
[----:B----4-:R-:W-:Y:S02]  /*e1f10*/  F2FP.BF16.F32.PACK_AB R24, R27, R16 ;  /* 0x000000101b18723e */ /* 0x010fe400000010ff */
[----:B---3--:R-:W-:Y:S02]  /*e1f20*/  F2FP.BF16.F32.PACK_AB R16, R17, R18 ;  /* 0x000000121110723e */ /* 0x008fe400000010ff */
[----:B------:R-:W-:-:S02]  /*e1f30*/  F2FP.BF16.F32.PACK_AB R18, R19, R20 ;  /* 0x000000141312723e */ /* 0x000fc400000010ff */
[----:B------:R-:W-:Y:S02]  /*e1f40*/  F2FP.BF16.F32.PACK_AB R17, R21, R22 ;  /* 0x000000161511723e */ /* 0x000fe400000010ff */
[----:B------:R-:W-:Y:S02]  /*e1f50*/  F2FP.BF16.F32.PACK_AB R5, R5, R6 ;  /* 0x000000060505723e */ /* 0x000fe400000010ff */
[----:B--2---:R-:W-:-:S05]  /*e1f60*/  F2FP.BF16.F32.PACK_AB R25, R25, R26 ;  /* 0x0000001a1919723e */ /* 0x004fca00000010ff */
[----:B------:R-:W-:Y:S04]  /*e1f70*/  STL [R1+0xb4], R25 ;  /* 0x0000b41901007387 */ /* 0x000fe80000100800 */
[----:B------:R-:W-:Y:S04]  /*e1f80*/  STL [R1+0xb0], R24 ;  /* 0x0000b01801007387 */ /* 0x000fe80000100800 */
[----:B------:R0:W-:Y:S04]  /*e1f90*/  STL [R1+0xcc], R16 ;  /* 0x0000cc1001007387 */ /* 0x0001e80000100800 */
[----:B------:R-:W-:Y:S01]  /*e1fa0*/  STL [R1+0xc8], R18 ;  /* 0x0000c81201007387 */ /* 0x000fe20000100800 */
[----:B0-----:R-:W-:-:S02]  /*e1fb0*/  F2FP.BF16.F32.PACK_AB R16, R23, R8 ;  /* 0x000000081710723e */ /* 0x001fc400000010ff */
        /* <DEDUP_REMOVED lines=973> */
[----:B0-----:R-:W2:Y:S01]  /*e5c90*/  LDL.LU R24, [R1+0x3b2c] ;  /* 0x003b2c0001187983 */ /* 0x001ea20000300800 */
[----:B---3--:R-:W-:Y:S02]  /*e5ca0*/  F2FP.BF16.F32.PACK_AB R27, R26, R27 ;  /* 0x0000001b1a1b723e */ /* 0x008fe400000010ff */
[----:B----4-:R-:W-:-:S02]  /*e5cb0*/  F2FP.BF16.F32.PACK_AB R17, R16, R17 ;  /* 0x000000111011723e */ /* 0x010fc400000010ff */
[----:B------:R-:W-:Y:S02]  /*e5cc0*/  F2FP.BF16.F32.PACK_AB R19, R18, R19 ;  /* 0x000000131213723e */ /* 0x000fe400000010ff */
[----:B------:R-:W-:Y:S02]  /*e5cd0*/  F2FP.BF16.F32.PACK_AB R21, R20, R21 ;  /* 0x000000151415723e */ /* 0x000fe400000010ff */
[----:B------:R-:W-:Y:S02]  /*e5ce0*/  F2FP.BF16.F32.PACK_AB R23, R22, R23 ;  /* 0x000000171617723e */ /* 0x000fe400000010ff */
[----:B------:R-:W-:Y:S02]  /*e5cf0*/  F2FP.BF16.F32.PACK_AB R9, R8, R9 ;  /* 0x000000090809723e */ /* 0x000fe400000010ff */
[----:B------:R-:W-:Y:S02]  /*e5d00*/  F2FP.BF16.F32.PACK_AB R11, R10, R11 ;  /* 0x0000000b0a0b723e */ /* 0x000fe400000010ff */
[----:B------:R-:W-:-:S02]  /*e5d10*/  F2FP.BF16.F32.PACK_AB R13, R12, R13 ;  /* 0x0000000d0c0d723e */ /* 0x000fc400000010ff */
[----:B------:R-:W-:Y:S02]  /*e5d20*/  F2FP.BF16.F32.PACK_AB R15, R14, R15 ;  /* 0x0000000f0e0f723e */ /* 0x000fe400000010ff */
[----:B------:R-:W-:Y:S02]  /*e5d30*/  F2FP.BF16.F32.PACK_AB R5, R4, R5 ;  /* 0x000000050405723e */ /* 0x000fe400000010ff */
[----:B------:R-:W-:Y:S02]  /*e5d40*/  F2FP.BF16.F32.PACK_AB R7, R6, R7 ;  /* 0x000000070607723e */ /* 0x000fe400000010ff */
[----:B------:R-:W-:Y:S02]  /*e5d50*/  F2FP.BF16.F32.PACK_AB R28, R29, R28 ;  /* 0x0000001c1d1c723e */ /* 0x000fe400000010ff */
[----:B--2---:R-:W-:Y:S02]  /*e5d60*/  F2FP.BF16.F32.PACK_AB R25, R24, R25 ;  /* 0x000000191819723e */ /* 0x004fe400000010ff */
[----:B------:R1:W5:Y:S04]  /*e5d70*/  LDL.LU R24, [R1+0x3b28] ;  /* 0x003b280001187983 */ /* 0x0003680000300800 */
[----:B------:R0:W-:Y:S04]  /*e5d80*/  STL [R1+0x338], R25 ;  /* 0x0003381901007387 */ /* 0x0001e80000100800 */
[----:B0-----:R1:W5:Y:S04]  /*e5d90*/  LDL.LU R25, [R1+0x3b24] ;  /* 0x003b240001197983 */ /* 0x0013680000300800 */
        /* <DEDUP_REMOVED lines=33> */
[----:B------:R-:W2:Y:S01]  /*e5fb0*/  LDL.LU R29, [R1+0x3ac8] ;  /* 0x003ac800011d7983 */ /* 0x000ea20000300800 */
[----:B------:R-:W-:-:S03]  /*e5fc0*/  F2FP.BF16.F32.PACK_AB R2, R2, R0 ;  /* 0x000000000202723e */ /* 0x000fc600000010ff */
[----:B------:R1:W-:Y:S01]  /*e5fd0*/  STL [R1+0x368], R28 ;  /* 0x0003681c01007387 */ /* 0x0003e20000100800 */
[----:B--2---:R-:W-:-:S05]  /*e5fe0*/  F2FP.BF16.F32.PACK_AB R0, R3, R29 ;  /* 0x0000001d0300723e */ /* 0x004fca00000010ff */
[----:B------:R1:W-:Y:S04]  /*e5ff0*/  STL [R1+0x360], R0 ;  /* 0x0003600001007387 */ /* 0x0003e80000100800 */
[----:B------:R1:W-:Y:S02]  /*e6000*/  STL [R1+0x364], R2 ;  /* 0x0003640201007387 */ /* 0x0003e40000100800 */
.L_x_0:
[----:B-----5:R-:W-:Y:S01]  /*e6010*/  STL.64 [R1+0x3f38], R26 ;  /* 0x003f381a01007387 */ /* 0x020fe20000100a00 */
[----:B------:R-:W1:Y:S01]  /*e6020*/  S2R R3, SR_TID.X ;  /* 0x0000000000037919 */ /* 0x000e620000002100 */
[----:B------:R-:W2:Y:S01]  /*e6030*/  S2UR UR5, SR_CgaCtaId ;  /* 0x00000000000579c3 */ /* 0x000ea20000008800 */
[----:B------:R-:W-:Y:S01]  /*e6040*/  ULDC.64 UR6, c[0x0][0x228] ;  /* 0x00008a0000067ab9 */ /* 0x000fe20000000a00 */
[----:B------:R-:W-:Y:S01]  /*e6050*/  UMOV UR4, 0x400 ;  /* 0x0000040000047882 */ /* 0x000fe20000000000 */
[----:B------:R3:W-:Y:S01]  /*e6060*/  STL.64 [R1+0x3f30], R24 ;  /* 0x003f301801007387 */ /* 0x0007e20000100a00 */
[----:B------:R-:W-:Y:S01]  /*e6070*/  ULDC UR10, c[0x0][0x22c] ;  /* 0x00008b00000a7ab9 */ /* 0x000fe20000000800 */
        /* <DEDUP_REMOVED lines=10> */
[----:B---3--:R-:W3:Y:S01]  /*e6120*/  LDL.LU R24, [R1+0x360] ;  /* 0x0003600001187983 */ /* 0x008ee20000300800 */
[----:B------:R-:W-:Y:S01]  /*e6130*/  ULDC UR26, c[0x0][0x248] ;  /* 0x00009200001a7ab9 */ /* 0x000fe20000000800 */
[----:B------:R-:W-:Y:S01]  /*e6140*/  ULDC UR29, c[0x0][0x248] ;  /* 0x00009200001d7ab9 */ /* 0x000fe20000000800 */
[----:B------:R-:W-:Y:S01]  /*e6150*/  ULDC UR25, c[0x0][0x248] ;  /* 0x0000920000197ab9 */ /* 0x000fe20000000800 */
[----:B------:R-:W3:Y:S01]  /*e6160*/  LDL.LU R25, [R1+0x364] ;  /* 0x0003640001197983 */ /* 0x000ee20000300800 */
        /* <DEDUP_REMOVED lines=11> */
[----:B------:R-:W4:Y:S01]  /*e6220*/  LDL R29, [R1+0x3ac4] ;  /* 0x003ac400011d7983 */ /* 0x000f220000100800 */
[----:B------:R-:W-:Y:S01]  /*e6230*/  ULDC UR51, c[0x0][0x248] ;  /* 0x0000920000337ab9 */ /* 0x000fe20000000800 */
[----:B------:R-:W-:Y:S01]  /*e6240*/  ULDC UR52, c[0x0][0x248] ;  /* 0x0000920000347ab9 */ /* 0x000fe20000000800 */
[----:B------:R-:W-:Y:S01]  /*e6250*/  ULDC UR53, c[0x0][0x248] ;  /* 0x0000920000357ab9 */ /* 0x000fe20000000800 */
        /* <DEDUP_REMOVED lines=12> */
[----:B0-----:R-:W3:Y:S01]  /*e6320*/  LDL R19, [R1+0x9f0] ;  /* 0x0009f00001137983 */ /* 0x001ee20000100800 */
[C---:B-1----:R-:W-:Y:S01]  /*e6330*/  IMAD.SHL.U32 R28, R3.reuse, 0x20, RZ ;  /* 0x00000020031c7824 */ /* 0x042fe200078e00ff */
[----:B--2---:R-:W-:Y:S01]  /*e6340*/  ULEA UR4, UR5, UR4, 0x18 ;  /* 0x0000000405047291 */ /* 0x004fe2000f8ec03f */
[----:B------:R-:W-:Y:S01]  /*e6350*/  IMAD.SHL.U32 R3, R3, 0x10, RZ ;  /* 0x0000001003037824 */ /* 0x000fe200078e00ff */
[----:B------:R-:W-:Y:S01]  /*e6360*/  STL.64 [R1+0x3f20], R16 ;  /* 0x003f201001007387 */ /* 0x000fe20000100a00 */
[----:B------:R-:W-:Y:S01]  /*e6370*/  ULDC UR5, c[0x0][0x22c] ;  /* 0x00008b0000057ab9 */ /* 0x000fe20000000800 */
[----:B------:R-:W-:Y:S01]  /*e6380*/  LOP3.LUT R28, R28, 0x400, RZ, 0xc0, !PT ;  /* 0x000004001c1c7812 */ /* 0x000fe200078ec0ff */
[----:B------:R-:W-:Y:S01]  /*e6390*/  ULDC UR28, c[0x0][0x248] ;  /* 0x00009200001c7ab9 */ /* 0x000fe20000000800 */
[----:B------:R-:W-:Y:S01]  /*e63a0*/  STL.64 [R1+0x3f18], R22 ;  /* 0x003f181601007387 */ /* 0x000fe20000100a00 */
[----:B------:R-:W-:Y:S01]  /*e63b0*/  LOP3.LUT R3, R3, 0x1f0, RZ, 0xc0, !PT ;  /* 0x000001f003037812 */ /* 0x000fe200078ec0ff */
[----:B------:R-:W-:Y:S01]  /*e63c0*/  ULDC UR30, c[0x0][0x248] ;  /* 0x00009200001e7ab9 */ /* 0x000fe20000000800 */
[----:B------:R-:W-:Y:S01]  /*e63d0*/  ULDC UR31, c[0x0][0x248] ;  /* 0x00009200001f7ab9 */ /* 0x000fe20000000800 */
[----:B------:R0:W-:Y:S01]  /*e63e0*/  STL.64 [R1+0x3f10], R20 ;  /* 0x003f101401007387 */ /* 0x0001e20000100a00 */
[----:B------:R-:W-:Y:S01]  /*e63f0*/  ULDC UR33, c[0x0][0x248] ;  /* 0x0000920000217ab9 */ /* 0x000fe20000000800 */
[----:B------:R-:W-:Y:S01]  /*e6400*/  ULDC UR34, c[0x0][0x248] ;  /* 0x0000920000227ab9 */ /* 0x000fe20000000800 */
[----:B------:R-:W-:Y:S01]  /*e6410*/  ULDC UR36, c[0x0][0x248] ;  /* 0x0000920000247ab9 */ /* 0x000fe20000000800 */
[----:B------:R-:W-:Y:S01]  /*e6420*/  STL.64 [R1+0x3f08], R10 ;  /* 0x003f080a01007387 */ /* 0x000fe20000100a00 */
        /* <DEDUP_REMOVED lines=11> */
[----:B------:R-:W-:Y:S04]  /*e64e0*/  STL.64 [R1+0x3ef0], R12 ;  /* 0x003ef00c01007387 */ /* 0x000fe80000100a00 */
[----:B------:R-:W-:Y:S04]  /*e64f0*/  STL.64 [R1+0x3ee8], R6 ;  /* 0x003ee80601007387 */ /* 0x000fe80000100a00 */
[----:B------:R-:W-:Y:S04]  /*e6500*/  STL.64 [R1+0x3ee0], R4 ;  /* 0x003ee00401007387 */ /* 0x000fe80000100a00 */
[----:B0-----:R-:W2:Y:S04]  /*e6510*/  LDL.LU R20, [R1+0x2d0] ;  /* 0x0002d00001147983 */ /* 0x001ea80000300800 */
[----:B------:R-:W2:Y:S04]  /*e6520*/  LDL.LU R21, [R1+0x2d4] ;  /* 0x0002d40001157983 */ /* 0x000ea80000300800 */
[----:B------:R-:W2:Y:S04]  /*e6530*/  LDL.LU R22, [R1+0x2d8] ;  /* 0x0002d80001167983 */ /* 0x000ea80000300800 */
[----:B------:R-:W2:Y:S01]  /*e6540*/  LDL.LU R23, [R1+0x2dc] ;  /* 0x0002dc0001177983 */ /* 0x000ea20000300800 */
[----:B------:R-:W-:Y:S01]  /*e6550*/  BAR.SYNC.DEFER_BLOCKING 0x0 ;  /* 0x0000000000007b1d */ /* 0x000fe20000010000 */
[----:B----4-:R-:W-:-:S05]  /*e6560*/  ISETP.GE.AND P0, PT, R29, UR6, PT ;  /* 0x000000061d007c0c */ /* 0x010fca000bf06270 */
[----:B------:R-:W-:Y:S01]  /*e6570*/  ULDC UR6, c[0x0][0x22c] ;  /* 0x00008b0000067ab9 */ /* 0x000fe20000000800 */
[----:B------:R-:W0:Y:S01]  /*e6580*/  S2R R29, SR_TID.X ;  /* 0x00000000001d7919 */ /* 0x000e220000002100 */
[C---:B---3--:R-:W-:Y:S02]  /*e6590*/  VIADD R0, R19.reuse, 0x2 ;  /* 0x0000000213007836 */ /* 0x048fe40000000000 */
[----:B------:R-:W-:-:S03]  /*e65a0*/  VIADD R2, R19, 0x1 ;  /* 0x0000000113027836 */ /* 0x000fc60000000000 */
[----:B------:R-:W-:Y:S01]  /*e65b0*/  ISETP.LT.AND P4, PT, R0, UR5, !P0 ;  /* 0x0000000500007c0c */ /* 0x000fe2000c781270 */
[----:B------:R-:W-:Y:S01]  /*e65c0*/  ULDC UR5, c[0x0][0x22c] ;  /* 0x00008b0000057ab9 */ /* 0x000fe20000000800 */
[----:B------:R-:W-:Y:S01]  /*e65d0*/  IADD3 R0, R3, UR4, R28 ;  /* 0x0000000403007c10 */ /* 0x000fe2000fffe01c */
[C---:B------:R-:W-:Y:S01]  /*e65e0*/  VIADD R3, R19.reuse, 0x3 ;  /* 0x0000000313037836 */ /* 0x040fe20000000000 */
[----:B------:R-:W-:Y:S01]  /*e65f0*/  ISETP.LT.AND P5, PT, R2, UR10, !P0 ;  /* 0x0000000a02007c0c */ /* 0x000fe2000c7a1270 */
[----:B------:R-:W-:Y:S01]  /*e6600*/  VIADD R2, R19, 0x4 ;  /* 0x0000000413027836 */ /* 0x000fe20000000000 */
[----:B------:R-:W-:Y:S01]  /*e6610*/  ULDC UR10, c[0x0][0x248] ;  /* 0x00009200000a7ab9 */ /* 0x000fe20000000800 */
[----:B------:R-:W-:Y:S01]  /*e6620*/  STSM.16.M88.4 [R0], R24 ;  /* 0x0000001800007844 */ /* 0x000fe20000000200 */
[----:B------:R-:W-:Y:S02]  /*e6630*/  ISETP.LT.AND P2, PT, R3, UR5, !P0 ;  /* 0x0000000503007c0c */ /* 0x000fe4000c741270 */
[----:B------:R-:W-:Y:S01]  /*e6640*/  ISETP.LT.AND P1, PT, R2, UR6, !P0 ;  /* 0x0000000602007c0c */ /* 0x000fe2000c721270 */
[----:B------:R-:W-:Y:S01]  /*e6650*/  ULDC UR6, c[0x0][0x248] ;  /* 0x0000920000067ab9 */ /* 0x000fe20000000800 */
[----:B0-----:R-:W-:-:S04]  /*e6660*/  LOP3.LUT R29, R29, 0x3f, RZ, 0xc0, !PT ;  /* 0x0000003f1d1d7812 */ /* 0x001fc800078ec0ff */
[----:B------:R-:W-:Y:S01]  /*e6670*/  LEA R2, R29, UR4, 0x4 ;  /* 0x000000041d027c11 */ /* 0x000fe2000f8e20ff */
[----:B------:R-:W-:Y:S01]  /*e6680*/  ULDC UR4, c[0x0][0x244] ;  /* 0x0000910000047ab9 */ /* 0x000fe20000000800 */
[----:B--2---:R-:W-:Y:S04]  /*e6690*/  STL.64 [R1+0x4088], R22 ;  /* 0x0040881601007387 */ /* 0x004fe80000100a00 */
        /* <DEDUP_REMOVED lines=49> */
[----:B--2---:R-:W-:Y:S01]  /*e69b0*/  STSM.16.M88.4 [R0+0x200], R20 ;  /* 0x0002001400007844 */ /* 0x004fe20000000200 */
[----:B------:R-:W-:Y:S06]  /*e69c0*/  BAR.SYNC.DEFER_BLOCKING 0x0 ;  /* 0x0000000000007b1d */ /* 0x000fec0000010000 */
[----:B------:R-:W0:Y:S04]  /*e69d0*/  LDS.128 R20, [R2] ;  /* 0x0000000002147984 */ /* 0x000e280000000c00 */
[----:B0-----:R-:W-:Y:S04]  /*e69e0*/  STL.64 [R1+0x350], R20 ;  /* 0x0003501401007387 */ /* 0x001fe80000100a00 */
[----:B------:R-:W-:Y:S04]  /*e69f0*/  STL.64 [R1+0x358], R22 ;  /* 0x0003581601007387 */ /* 0x000fe80000100a00 */
[----:B------:R-:W0:Y:S04]  /*e6a00*/  LDS.128 R20, [R2+0x400] ;  /* 0x0004000002147984 */ /* 0x000e280000000c00 */
[----:B0-----:R-:W-:Y:S04]  /*e6a10*/  STL.64 [R1+0x360], R20 ;  /* 0x0003601401007387 */ /* 0x001fe80000100a00 */
[----:B------:R0:W-:Y:S04]  /*e6a20*/  STL.64 [R1+0x368], R22 ;  /* 0x0003681601007387 */ /* 0x0001e80000100a00 */
[----:B0-----:R-:W2:Y:S04]  /*e6a30*/  LDL.LU.64 R22, [R1+0x40c8] ;  /* 0x0040c80001167983 */ /* 0x001ea80000300a00 */
[----:B------:R-:W2:Y:S01]  /*e6a40*/  LDL.LU.64 R20, [R1+0x40c0] ;  /* 0x0040c00001147983 */ /* 0x000ea20000300a00 */
[----:B------:R-:W-:Y:S06]  /*e6a50*/  BAR.SYNC.DEFER_BLOCKING 0x0 ;  /* 0x0000000000007b1d */ /* 0x000fec0000010000 */
[----:B--2---:R0:W-:Y:S04]  /*e6a60*/  STSM.16.M88.4 [R0], R20 ;  /* 0x0000001400007844 */ /* 0x0041e80000000200 */
[----:B0-----:R-:W2:Y:S04]  /*e6a70*/  LDL.LU.64 R22, [R1+0x40b8] ;  /* 0x0040b80001167983 */ /* 0x001ea80000300a00 */
[----:B------:R-:W2:Y:S04]  /*e6a80*/  LDL.LU.64 R20, [R1+0x40b0] ;  /* 0x0040b00001147983 */ /* 0x000ea80000300a00 */
        /* <DEDUP_REMOVED lines=19> */
[----:B------:R-:W0:Y:S01]  /*e6bc0*/  LDS.128 R20, [R2+0x400] ;  /* 0x0004000002147984 */ /* 0x000e220000000c00 */
[----:B------:R-:W-:Y:S06]  /*e6bd0*/  BAR.SYNC.DEFER_BLOCKING 0x0 ;  /* 0x0000000000007b1d */ /* 0x000fec0000010000 */
[----:B0-----:R-:W-:Y:S04]  /*e6be0*/  STL.64 [R1+0x320], R20 ;  /* 0x0003201401007387 */ /* 0x001fe80000100a00 */
[----:B------:R0:W-:Y:S04]  /*e6bf0*/  STL.64 [R1+0x328], R22 ;  /* 0x0003281601007387 */ /* 0x0001e80000100a00 */
[----:B0-----:R-:W2:Y:S04]  /*e6c00*/  LDL.LU.64 R22, [R1+0x4088] ;  /* 0x0040880001167983 */ /* 0x001ea80000300a00 */
[----:B------:R-:W2:Y:S04]  /*e6c10*/  LDL.LU.64 R20, [R1+0x4080] ;  /* 0x0040800001147983 */ /* 0x000ea80000300a00 */
[----:B---3--:R-:W-:Y:S04]  /*e6c20*/  STSM.16.M88.4 [R0], R4 ;  /* 0x0000000400007844 */ /* 0x008fe80000000200 */
[----:B----4-:R-:W-:Y:S01]  /*e6c30*/  STSM.16.M88.4 [R0+0x200], R12 ;  /* 0x0002000c00007844 */ /* 0x010fe20000000200 */
[----:B------:R-:W-:Y:S06]  /*e6c40*/  BAR.SYNC.DEFER_BLOCKING 0x0 ;  /* 0x0000000000007b1d */ /* 0x000fec0000010000 */
[----:B------:R-:W0:Y:S04]  /*e6c50*/  LDS.128 R12, [R2] ;  /* 0x00000000020c7984 */ /* 0x000e280000000c00 */
[----:B------:R-:W1:Y:S01]  /*e6c60*/  LDS.128 R4, [R2+0x400] ;  /* 0x0004000002047984 */ /* 0x000e620000000c00 */
[----:B------:R-:W-:Y:S06]  /*e6c70*/  BAR.SYNC.DEFER_BLOCKING 0x0 ;  /* 0x0000000000007b1d */ /* 0x000fec0000010000 */
[----:B------:R-:W-:Y:S04]  /*e6c80*/  STSM.16.M88.4 [R0], R8 ;  /* 0x0000000800007844 */ /* 0x000fe80000000200 */
[----:B0-----:R-:W-:Y:S04]  /*e6c90*/  STL.64 [R1+0x2f0], R12 ;  /* 0x0002f00c01007387 */ /* 0x001fe80000100a00 */
[----:B------:R-:W-:Y:S04]  /*e6ca0*/  STL.64 [R1+0x2f8], R14 ;  /* 0x0002f80e01007387 */ /* 0x000fe80000100a00 */
[----:B-1----:R-:W-:Y:S04]  /*e6cb0*/  STL.64 [R1+0x300], R4 ;  /* 0x0003000401007387 */ /* 0x002fe80000100a00 */
[----:B------:R-:W-:Y:S04]  /*e6cc0*/  STL.64 [R1+0x308], R6 ;  /* 0x0003080601007387 */ /* 0x000fe80000100a00 */
[----:B--2---:R-:W-:Y:S01]  /*e6cd0*/  STSM.16.M88.4 [R0+0x200], R20 ;  /* 0x0002001400007844 */ /* 0x004fe20000000200 */
[----:B------:R-:W-:Y:S06]  /*e6ce0*/  BAR.SYNC.DEFER_BLOCKING 0x0 ;  /* 0x0000000000007b1d */ /* 0x000fec0000010000 */
[----:B------:R-:W0:Y:S04]  /*e6cf0*/  LDS.128 R8, [R2] ;  /* 0x0000000002087984 */ /* 0x000e280000000c00 */
[----:B------:R-:W1:Y:S01]  /*e6d00*/  LDS.128 R4, [R2+0x400] ;  /* 0x0004000002047984 */ /* 0x000e620000000c00 */
[----:B------:R-:W-:Y:S06]  /*e6d10*/  BAR.SYNC.DEFER_BLOCKING 0x0 ;  /* 0x0000000000007b1d */ /* 0x000fec0000010000 */
[----:B0-----:R-:W-:Y:S04]  /*e6d20*/  STL.64 [R1+0x2e0], R8 ;  /* 0x0002e00801007387 */ /* 0x001fe80000100a00 */
[----:B------:R-:W-:Y:S04]  /*e6d30*/  STL.64 [R1+0x2e8], R10 ;  /* 0x0002e80a01007387 */ /* 0x000fe80000100a00 */
[----:B-1----:R-:W-:Y:S04]  /*e6d40*/  STL.64 [R1+0x2d0], R4 ;  /* 0x0002d00401007387 */ /* 0x002fe80000100a00 */
        /* <DEDUP_REMOVED lines=23> */
[----:B------:R-:W-:Y:S04]  /*e6ec0*/  STSM.16.M88.4 [R0], R16 ;  /* 0x0000001000007844 */ /* 0x000fe80000000200 */
[----:B------:R-:W-:Y:S01]  /*e6ed0*/  STSM.16.M88.4 [R0+0x200], R24 ;  /* 0x0002001800007844 */ /* 0x000fe20000000200 */
[----:B------:R-:W-:Y:S06]  /*e6ee0*/  BAR.SYNC.DEFER_BLOCKING 0x0 ;  /* 0x0000000000007b1d */ /* 0x000fec0000010000 */
[----:B---3--:R-:W-:Y:S04]  /*e6ef0*/  STL.64 [R1+0x4068], R22 ;  /* 0x0040681601007387 */ /* 0x008fe80000100a00 */
[----:B--2---:R0:W-:Y:S04]  /*e6f00*/  STL.64 [R1+0x4060], R20 ;  /* 0x0040601401007387 */ /* 0x0041e80000100a00 */
[----:B0-----:R-:W2:Y:S04]  /*e6f10*/  LDL.LU R20, [R1+0x2a0] ;  /* 0x0002a00001147983 */ /* 0x001ea80000300800 */
[----:B------:R-:W2:Y:S04]  /*e6f20*/  LDL.LU R21, [R1+0x2a4] ;  /* 0x0002a40001157983 */ /* 0x000ea80000300800 */
[----:B------:R-:W3:Y:S04]  /*e6f30*/  LDL.LU R22, [R1+0x2a8] ;  /* 0x0002a80001167983 */ /* 0x000ee80000300800 */
[----:B------:R-:W3:Y:S04]  /*e6f40*/  LDL.LU R23, [R1+0x2ac] ;  /* 0x0002ac0001177983 */ /* 0x000ee80000300800 */
[----:B---3--:R-:W-:Y:S04]  /*e6f50*/  STL.64 [R1+0x4078], R22 ;  /* 0x0040781601007387 */ /* 0x008fe80000100a00 */
[----:B--2---:R-:W-:Y:S04]  /*e6f60*/  STL.64 [R1+0x4070], R20 ;  /* 0x0040701401007387 */ /* 0x004fe80000100a00 */
[----:B------:R-:W0:Y:S04]  /*e6f70*/  LDS.128 R20, [R2] ;  /* 0x0000000002147984 */ /* 0x000e280000000c00 */
[----:B------:R-:W2:Y:S04]  /*e6f80*/  LDL.LU R12, [R1+0x250] ;  /* 0x00025000010c7983 */ /* 0x000ea80000300800 */
        /* <DEDUP_REMOVED lines=33> */
[----:B0-----:R-:W-:Y:S01]  /*e71a0*/  STL.64 [R1+0x290], R20 ;  /* 0x0002901401007387 */ /* 0x001fe20000100a00 */
[----:B------:R-:W-:-:S03]  /*e71b0*/  IMAD.MOV.U32 R29, RZ, RZ, R22 ;  /* 0x000000ffff1d7224 */ /* 0x000fc600078e0016 */
[----:B------:R-:W-:Y:S04]  /*e71c0*/  STL [R1+0x29c], R23 ;  /* 0x00029c1701007387 */ /* 0x000fe80000100800 */
[----:B------:R-:W0:Y:S04]  /*e71d0*/  LDS.128 R20, [R2+0x400] ;  /* 0x0004000002147984 */ /* 0x000e280000000c00 */
[----:B0-----:R-:W-:Y:S01]  /*e71e0*/  STL [R1+0x2a4], R21 ;  /* 0x0002a41501007387 */ /* 0x001fe20000100800 */
[----:B------:R-:W-:-:S03]  /*e71f0*/  IMAD.MOV.U32 R28, RZ, RZ, R20 ;  /* 0x000000ffff1c7224 */ /* 0x000fc600078e0014 */
        /* <DEDUP_REMOVED lines=19> */
[----:B------:R-:W-:Y:S01]  /*e7330*/  STSM.16.M88.4 [R0+0x200], R12 ;  /* 0x0002000c00007844 */ /* 0x000fe20000000200 */
[----:B------:R-:W-:Y:S06]  /*e7340*/  BAR.SYNC.DEFER_BLOCKING 0x0 ;  /* 0x0000000000007b1d */ /* 0x000fec0000010000 */
[----:B------:R-:W0:Y:S04]  /*e7350*/  LDS.128 R12, [R2] ;  /* 0x00000000020c7984 */ /* 0x000e280000000c00 */
[----:B------:R-:W1:Y:S01]  /*e7360*/  LDS.128 R4, [R2+0x400] ;  /* 0x0004000002047984 */ /* 0x000e620000000c00 */
[----:B------:R-:W-:Y:S06]  /*e7370*/  BAR.SYNC.DEFER_BLOCKING 0x0 ;  /* 0x0000000000007b1d */ /* 0x000fec0000010000 */
[----:B----4-:R-:W-:Y:S04]  /*e7380*/  STSM.16.M88.4 [R0], R8 ;  /* 0x0000000800007844 */ /* 0x010fe80000000200 */
        /* <DEDUP_REMOVED lines=9> */
[----:B------:R-:W-:Y:S04]  /*e7420*/  STSM.16.M88.4 [R0], R16 ;  /* 0x0000001000007844 */ /* 0x000fe80000000200 */
[----:B------:R-:W-:Y:S01]  /*e7430*/  STSM.16.M88.4 [R0+0x200], R24 ;  /* 0x0002001800007844 */ /* 0x000fe20000000200 */
[----:B------:R-:W-:Y:S06]  /*e7440*/  BAR.SYNC.DEFER_BLOCKING 0x0 ;  /* 0x0000000000007b1d */ /* 0x000fec0000010000 */
[----:B0-----:R0:W-:Y:S04]  /*e7450*/  STL.64 [R1+0x8c0], R8 ;  /* 0x0008c00801007387 */ /* 0x0011e80000100a00 */
[----:B------:R-:W-:Y:S04]  /*e7460*/  STL.64 [R1+0x8c8], R10 ;  /* 0x0008c80a01007387 */ /* 0x000fe80000100a00 */
[----:B-1----:R-:W-:Y:S04]  /*e7470*/  STL.64 [R1+0xa30], R4 ;  /* 0x000a300401007387 */ /* 0x002fe80000100a00 */
[----:B------:R-:W-:Y:S04]  /*e7480*/  STL.64 [R1+0xa38], R6 ;  /* 0x000a380601007387 */ /* 0x000fe80000100a00 */
[----:B------:R-:W1:Y:S04]  /*e7490*/  LDS.128 R12, [R2] ;  /* 0x00000000020c7984 */ /* 0x000e680000000c00 */
[----:B------:R-:W2:Y:S04]  /*e74a0*/  LDS.128 R4, [R2+0x400] ;  /* 0x0004000002047984 */ /* 0x000ea80000000c00 */
[----:B0-----:R-:W3:Y:S04]  /*e74b0*/  LDL.LU R8, [R1+0x190] ;  /* 0x0001900001087983 */ /* 0x001ee80000300800 */
[----:B-1----:R-:W-:Y:S04]  /*e74c0*/  STL.64 [R1+0xa20], R12 ;  /* 0x000a200c01007387 */ /* 0x002fe80000100a00 */
[----:B------:R-:W-:Y:S04]  /*e74d0*/  STL.64 [R1+0xa28], R14 ;  /* 0x000a280e01007387 */ /* 0x000fe80000100a00 */
[----:B--2---:R-:W-:Y:S04]  /*e74e0*/  STL.64 [R1+0xa10], R4 ;  /* 0x000a100401007387 */ /* 0x004fe80000100a00 */
[----:B------:R-:W-:Y:S04]  /*e74f0*/  STL.64 [R1+0xa18], R6 ;  /* 0x000a180601007387 */ /* 0x000fe80000100a00 */
[----:B------:R-:W3:Y:S04]  /*e7500*/  LDL.LU R9, [R1+0x194] ;  /* 0x0001940001097983 */ /* 0x000ee80000300800 */
[----:B------:R-:W2:Y:S04]  /*e7510*/  LDL.LU R10, [R1+0x198] ;  /* 0x00019800010a7983 */ /* 0x000ea80000300800 */
[----:B------:R-:W2:Y:S01]  /*e7520*/  LDL.LU R11, [R1+0x19c] ;  /* 0x00019c00010b7983 */ /* 0x000ea20000300800 */
[----:B------:R-:W-:Y:S06]  /*e7530*/  BAR.SYNC.DEFER_BLOCKING 0x0 ;  /* 0x0000000000007b1d */ /* 0x000fec0000010000 */
        /* <DEDUP_REMOVED lines=81> */
[----:B---3--:R-:W-:Y:S01]  /*e7a50*/  STSM.16.M88.4 [R0+0x200], R4 ;  /* 0x0002000400007844 */ /* 0x008fe20000000200 */
[----:B------:R-:W-:Y:S06]  /*e7a60*/  BAR.SYNC.DEFER_BLOCKING 0x0 ;  /* 0x0000000000007b1d */ /* 0x000fec0000010000 */
[----:B------:R-:W0:Y:S04]  /*e7a70*/  LDS.128 R4, [R2] ;  /* 0x0000000002047984 */ /* 0x000e280000000c00 */
[----:B0-----:R-:W-:Y:S04]  /*e7a80*/  STL.64 [R1+0x9a0], R4 ;  /* 0x0009a00401007387 */ /* 0x001fe80000100a00 */
[----:B------:R-:W-:Y:S04]  /*e7a90*/  STL.64 [R1+0x9a8], R6 ;  /* 0x0009a80601007387 */ /* 0x000fe80000100a00 */
[----:B------:R-:W0:Y:S01]  /*e7aa0*/  LDS.128 R4, [R2+0x400] ;  /* 0x0004000002047984 */ /* 0x000e220000000c00 */
[----:B------:R-:W-:Y:S06]  /*e7ab0*/  BAR.SYNC.DEFER_BLOCKING 0x0 ;  /* 0x0000000000007b1d */ /* 0x000fec0000010000 */
[----:B----4-:R-:W-:Y:S04]  /*e7ac0*/  STSM.16.M88.4 [R0], R12 ;  /* 0x0000000c00007844 */ /* 0x010fe80000000200 */
[----:B0-----:R-:W-:Y:S04]  /*e7ad0*/  STL.64 [R1+0x990], R4 ;  /* 0x0009900401007387 */ /* 0x001fe80000100a00 */
[----:B------:R-:W-:Y:S04]  /*e7ae0*/  STL.64 [R1+0x998], R6 ;  /* 0x0009980601007387 */ /* 0x000fe80000100a00 */
[----:B--2---:R-:W-:Y:S01]  /*e7af0*/  STSM.16.M88.4 [R0+0x200], R8 ;  /* 0x0002000800007844 */ /* 0x004fe20000000200 */
[----:B------:R-:W-:Y:S06]  /*e7b00*/  BAR.SYNC.DEFER_BLOCKING 0x0 ;  /* 0x0000000000007b1d */ /* 0x000fec0000010000 */
[----:B------:R-:W0:Y:S04]  /*e7b10*/  LDS.128 R8, [R2] ;  /* 0x0000000002087984 */ /* 0x000e280000000c00 */
[----:B------:R-:W1:Y:S01]  /*e7b20*/  LDS.128 R4, [R2+0x400] ;  /* 0x0004000002047984 */ /* 0x000e620000000c00 */
[----:B------:R-:W-:Y:S06]  /*e7b30*/  BAR.SYNC.DEFER_BLOCKING 0x0 ;  /* 0x0000000000007b1d */ /* 0x000fec0000010000 */
[----:B------:R-:W-:Y:S04]  /*e7b40*/  STSM.16.M88.4 [R0], R20 ;  /* 0x0000001400007844 */ /* 0x000fe80000000200 */
[----:B------:R-:W-:Y:S04]  /*e7b50*/  STSM.16.M88.4 [R0+0x200], R16 ;  /* 0x0002001000007844 */ /* 0x000fe80000000200 */
[----:B0-----:R-:W-:Y:S04]  /*e7b60*/  STL.64 [R1+0x980], R8 ;  /* 0x0009800801007387 */ /* 0x001fe80000100a00 */
[----:B------:R-:W-:Y:S01]  /*e7b70*/  STL.64 [R1+0x988], R10 ;  /* 0x0009880a01007387 */ /* 0x000fe20000100a00 */
[----:B------:R-:W-:Y:S06]  /*e7b80*/  BAR.SYNC.DEFER_BLOCKING 0x0 ;  /* 0x0000000000007b1d */ /* 0x000fec0000010000 */
[----:B-1----:R-:W-:Y:S04]  /*e7b90*/  STL.64 [R1+0x970], R4 ;  /* 0x0009700401007387 */ /* 0x002fe80000100a00 */
[----:B------:R-:W-:Y:S04]  /*e7ba0*/  STL.64 [R1+0x978], R6 ;  /* 0x0009780601007387 */ /* 0x000fe80000100a00 */
        /* <DEDUP_REMOVED lines=41> */
[----:B------:R0:W-:Y:S04]  /*e7e40*/  STSM.16.M88.4 [R0], R24 ;  /* 0x0000001800007844 */ /* 0x0001e80000000200 */
        /* <DEDUP_REMOVED lines=82> */
[----:B------:R-:W2:Y:S04]  /*e8370*/  LDL.LU R20, [R1+0x30] ;  /* 0x0000300001147983 */ /* 0x000ea80000300800 */
[----:B------:R-:W0:Y:S04]  /*e8380*/  LDS.128 R8, [R2] ;  /* 0x0000000002087984 */ /* 0x000e280000000c00 */
[----:B------:R-:W1:Y:S04]  /*e8390*/  LDS.128 R4, [R2+0x400] ;  /* 0x0004000002047984 */ /* 0x000e680000000c00 */
[----:B0-----:R-:W-:Y:S04]  /*e83a0*/  STL.64 [R1+0xa50], R8 ;  /* 0x000a500801007387 */ /* 0x001fe80000100a00 */
[----:B------:R-:W-:Y:S04]  /*e83b0*/  STL.64 [R1+0xa58], R10 ;  /* 0x000a580a01007387 */ /* 0x000fe80000100a00 */
[----:B-1----:R-:W-:Y:S04]  /*e83c0*/  STL.64 [R1+0xa70], R4 ;  /* 0x000a700401007387 */ /* 0x002fe80000100a00 */
[----:B------:R-:W-:Y:S04]  /*e83d0*/  STL.64 [R1+0xa78], R6 ;  /* 0x000a780601007387 */ /* 0x000fe80000100a00 */
[----:B------:R-:W2:Y:S04]  /*e83e0*/  LDL.LU R21, [R1+0x34] ;  /* 0x0000340001157983 */ /* 0x000ea80000300800 */
[----:B------:R-:W3:Y:S04]  /*e83f0*/  LDL.LU R22, [R1+0x38] ;  /* 0x0000380001167983 */ /* 0x000ee80000300800 */
[----:B------:R-:W3:Y:S01]  /*e8400*/  LDL.LU R23, [R1+0x3c] ;  /* 0x00003c0001177983 */ /* 0x000ee20000300800 */
        /* <DEDUP_REMOVED lines=47> */
[----:B------:R-:W4:Y:S04]  /*e8700*/  LDL.LU R4, [R1] ;  /* 0x0000000001047983 */ /* 0x000f280000300800 */
        /* <DEDUP_REMOVED lines=43> */
[----:B------:R0:W-:Y:S04]  /*e89c0*/  STL.64 [R1+0xb58], R26 ;  /* 0x000b581a01007387 */ /* 0x0001e80000100a00 */
[----:B0-----:R-:W3:Y:S04]  /*e89d0*/  LDL.LU.64 R26, [R1+0x3f38] ;  /* 0x003f3800011a7983 */ /* 0x001ee80000300a00 */
[----:B------:R-:W3:Y:S04]  /*e89e0*/  LDL.LU.64 R24, [R1+0x3f30] ;  /* 0x003f300001187983 */ /* 0x000ee80000300a00 */
[----:B------:R-:W4:Y:S04]  /*e89f0*/  LDL.LU.64 R18, [R1+0x3f28] ;  /* 0x003f280001127983 */ /* 0x000f280000300a00 */
[----:B------:R-:W4:Y:S04]  /*e8a00*/  LDL.LU.64 R16, [R1+0x3f20] ;  /* 0x003f200001107983 */ /* 0x000f280000300a00 */
        /* <DEDUP_REMOVED lines=11> */
[----:B------:R0:W-:Y:S04]  /*e8ac0*/  STSM.16.M88.4 [R0], R8 ;  /* 0x0000000800007844 */ /* 0x0001e80000000200 */
[----:B------:R-:W-:Y:S01]  /*e8ad0*/  STSM.16.M88.4 [R0+0x200], R12 ;  /* 0x0002000c00007844 */ /* 0x000fe20000000200 */
[----:B------:R-:W-:Y:S06]  /*e8ae0*/  BAR.SYNC.DEFER_BLOCKING 0x0 ;  /* 0x0000000000007b1d */ /* 0x000fec0000010000 */
[----:B0-----:R-:W2:Y:S04]  /*e8af0*/  LDL.LU.64 R10, [R1+0x3f08] ;  /* 0x003f0800010a7983 */ /* 0x001ea80000300a00 */
[----:B------:R-:W2:Y:S04]  /*e8b00*/  LDL.LU.64 R8, [R1+0x3f00] ;  /* 0x003f000001087983 */ /* 0x000ea80000300a00 */
[----:B------:R-:W0:Y:S04]  /*e8b10*/  LDS.128 R12, [R2] ;  /* 0x00000000020c7984 */ /* 0x000e280000000c00 */
[----:B0-----:R-:W-:Y:S04]  /*e8b20*/  STL.64 [R1+0xbc0], R12 ;  /* 0x000bc00c01007387 */ /* 0x001fe80000100a00 */
[----:B------:R-:W-:Y:S04]  /*e8b30*/  STL.64 [R1+0xbc8], R14 ;  /* 0x000bc80e01007387 */ /* 0x000fe80000100a00 */
[----:B------:R-:W0:Y:S01]  /*e8b40*/  LDS.128 R12, [R2+0x400] ;  /* 0x00040000020c7984 */ /* 0x000e220000000c00 */
[----:B------:R-:W-:Y:S06]  /*e8b50*/  BAR.SYNC.DEFER_BLOCKING 0x0 ;  /* 0x0000000000007b1d */ /* 0x000fec0000010000 */
[----:B------:R-:W-:Y:S04]  /*e8b60*/  STSM.16.M88.4 [R0], R4 ;  /* 0x0000000400007844 */ /* 0x000fe80000000200 */
[----:B---3--:R-:W-:Y:S01]  /*e8b70*/  STSM.16.M88.4 [R0+0x200], R24 ;  /* 0x0002001800007844 */ /* 0x008fe20000000200 */
[----:B------:R-:W-:Y:S06]  /*e8b80*/  BAR.SYNC.DEFER_BLOCKING 0x0 ;  /* 0x0000000000007b1d */ /* 0x000fec0000010000 */
[----:B------:R-:W1:Y:S04]  /*e8b90*/  LDS.128 R24, [R2] ;  /* 0x0000000002187984 */ /* 0x000e680000000c00 */
[----:B0-----:R-:W-:Y:S04]  /*e8ba0*/  STL.64 [R1+0xbf0], R12 ;  /* 0x000bf00c01007387 */ /* 0x001fe80000100a00 */
[----:B------:R0:W-:Y:S04]  /*e8bb0*/  STL.64 [R1+0xbf8], R14 ;  /* 0x000bf80e01007387 */ /* 0x0001e80000100a00 */
[----:B0-----:R-:W3:Y:S04]  /*e8bc0*/  LDL.LU.64 R14, [R1+0x3ef8] ;  /* 0x003ef800010e7983 */ /* 0x001ee80000300a00 */
[----:B------:R-:W3:Y:S04]  /*e8bd0*/  LDL.LU.64 R12, [R1+0x3ef0] ;  /* 0x003ef000010c7983 */ /* 0x000ee80000300a00 */
[----:B------:R-:W3:Y:S04]  /*e8be0*/  LDL.LU.64 R6, [R1+0x3ee8] ;  /* 0x003ee80001067983 */ /* 0x000ee80000300a00 */
[----:B------:R-:W3:Y:S04]  /*e8bf0*/  LDL.LU.64 R4, [R1+0x3ee0] ;  /* 0x003ee00001047983 */ /* 0x000ee80000300a00 */
[----:B------:R-:W3:Y:S04]  /*e8c00*/  LDL.LU R3, [R1+0x3ac4] ;  /* 0x003ac40001037983 */ /* 0x000ee80000300800 */
[----:B-1----:R-:W-:Y:S04]  /*e8c10*/  STL.64 [R1+0xc10], R24 ;  /* 0x000c101801007387 */ /* 0x002fe80000100a00 */
[----:B------:R-:W-:Y:S04]  /*e8c20*/  STL.64 [R1+0xc18], R26 ;  /* 0x000c181a01007387 */ /* 0x000fe80000100a00 */
[----:B------:R-:W0:Y:S01]  /*e8c30*/  LDS.128 R24, [R2+0x400] ;  /* 0x0004000002187984 */ /* 0x000e220000000c00 */
[----:B------:R-:W-:Y:S06]  /*e8c40*/  BAR.SYNC.DEFER_BLOCKING 0x0 ;  /* 0x0000000000007b1d */ /* 0x000fec0000010000 */
[----:B----4-:R-:W-:Y:S04]  /*e8c50*/  STSM.16.M88.4 [R0], R16 ;  /* 0x0000001000007844 */ /* 0x010fe80000000200 */
[----:B0-----:R0:W-:Y:S04]  /*e8c60*/  STL.64 [R1+0xc40], R24 ;  /* 0x000c401801007387 */ /* 0x0011e80000100a00 */
[----:B------:R1:W-:Y:S04]  /*e8c70*/  STL.64 [R1+0xc48], R26 ;  /* 0x000c481a01007387 */ /* 0x0003e80000100a00 */
[----:B0-----:R-:W4:Y:S04]  /*e8c80*/  LDL.LU R24, [R1+0x370] ;  /* 0x0003700001187983 */ /* 0x001f280000300800 */
[----:B------:R-:W4:Y:S04]  /*e8c90*/  LDL.LU R25, [R1+0x374] ;  /* 0x0003740001197983 */ /* 0x000f280000300800 */
[----:B-1----:R-:W4:Y:S04]  /*e8ca0*/  LDL.LU R26, [R1+0x378] ;  /* 0x00037800011a7983 */ /* 0x002f280000300800 */
[----:B------:R-:W4:Y:S04]  /*e8cb0*/  LDL.LU R27, [R1+0x37c] ;  /* 0x00037c00011b7983 */ /* 0x000f280000300800 */
[----:B------:R-:W4:Y:S04]  /*e8cc0*/  LDL R18, [R1+0x9f0] ;  /* 0x0009f00001127983 */ /* 0x000f280000100800 */
[----:B--2---:R0:W-:Y:S04]  /*e8cd0*/  STSM.16.M88.4 [R0+0x200], R20 ;  /* 0x0002001400007844 */ /* 0x0041e80000000200 */
[----:B0-----:R-:W2:Y:S04]  /*e8ce0*/  LDL.LU R20, [R1+0x380] ;  /* 0x0003800001147983 */ /* 0x001ea80000300800 */
        /* <DEDUP_REMOVED lines=13> */
[----:B0-----:R-:W-:Y:S04]  /*e8dc0*/  STL.64 [R1+0xc60], R20 ;  /* 0x000c601401007387 */ /* 0x001fe80000100a00 */
[----:B------:R-:W-:Y:S04]  /*e8dd0*/  STL.64 [R1+0xc68], R22 ;  /* 0x000c681601007387 */ /* 0x000fe80000100a00 */
[----:B------:R-:W0:Y:S01]  /*e8de0*/  LDS.128 R20, [R2+0x400] ;  /* 0x0004000002147984 */ /* 0x000e220000000c00 */
[----:B------:R-:W-:Y:S06]  /*e8df0*/  BAR.SYNC.DEFER_BLOCKING 0x0 ;  /* 0x0000000000007b1d */ /* 0x000fec0000010000 */
[----:B------:R-:W-:Y:S04]  /*e8e00*/  STSM.16.M88.4 [R0], R8 ;  /* 0x0000000800007844 */ /* 0x000fe80000000200 */
[----:B------:R-:W-:Y:S04]  /*e8e10*/  STSM.16.M88.4 [R0+0x200], R12 ;  /* 0x0002000c00007844 */ /* 0x000fe80000000200 */
[----:B0-----:R-:W-:Y:S04]  /*e8e20*/  STL.64 [R1+0xc90], R20 ;  /* 0x000c901401007387 */ /* 0x001fe80000100a00 */
[----:B------:R-:W-:Y:S01]  /*e8e30*/  STL.64 [R1+0xc98], R22 ;  /* 0x000c981601007387 */ /* 0x000fe20000100a00 */
[----:B------:R-:W-:Y:S06]  /*e8e40*/  BAR.SYNC.DEFER_BLOCKING 0x0 ;  /* 0x0000000000007b1d */ /* 0x000fec0000010000 */
[----:B------:R-:W2:Y:S04]  /*e8e50*/  LDL.LU R19, [R1+0x350] ;  /* 0x0003500001137983 */ /* 0x000ea80000300800 */
[----:B------:R-:W0:Y:S04]  /*e8e60*/  LDS.128 R20, [R2] ;  /* 0x0000000002147984 */ /* 0x000e280000000c00 */
[----:B0-----:R-:W-:Y:S04]  /*e8e70*/  STL.64 [R1+0xcb0], R20 ;  /* 0x000cb01401007387 */ /* 0x001fe80000100a00 */
[----:B------:R-:W-:Y:S04]  /*e8e80*/  STL.64 [R1+0xcb8], R22 ;  /* 0x000cb81601007387 */ /* 0x000fe80000100a00 */
[----:B------:R-:W0:Y:S01]  /*e8e90*/  LDS.128 R20, [R2+0x400] ;  /* 0x0004000002147984 */ /* 0x000e220000000c00 */
[----:B------:R-:W-:Y:S06]  /*e8ea0*/  BAR.SYNC.DEFER_BLOCKING 0x0 ;  /* 0x0000000000007b1d */ /* 0x000fec0000010000 */
[----:B------:R-:W-:Y:S04]  /*e8eb0*/  STSM.16.M88.4 [R0], R4 ;  /* 0x0000000400007844 */ /* 0x000fe80000000200 */
[----:B----4-:R1:W-:Y:S04]  /*e8ec0*/  STSM.16.M88.4 [R0+0x200], R24 ;  /* 0x0002001800007844 */ /* 0x0103e80000000200 */
[----:B0-----:R-:W-:Y:S04]  /*e8ed0*/  STL.64 [R1+0xcd0], R20 ;  /* 0x000cd01401007387 */ /* 0x001fe80000100a00 */
[----:B------:R-:W-:Y:S01]  /*e8ee0*/  STL.64 [R1+0xcd8], R22 ;  /* 0x000cd81601007387 */ /* 0x000fe20000100a00 */
[----:B------:R-:W-:Y:S06]  /*e8ef0*/  BAR.SYNC.DEFER_BLOCKING 0x0 ;  /* 0x0000000000007b1d */ /* 0x000fec0000010000 */
[----:B-1----:R-:W3:Y:S04]  /*e8f00*/  LDL.LU R24, [R1+0x354] ;  /* 0x0003540001187983 */ /* 0x002ee80000300800 */
[----:B------:R-:W0:Y:S04]  /*e8f10*/  LDS.128 R20, [R2] ;  /* 0x0000000002147984 */ /* 0x000e280000000c00 */
[----:B0-----:R-:W-:Y:S04]  /*e8f20*/  STL.64 [R1+0xcf0], R20 ;  /* 0x000cf01401007387 */ /* 0x001fe80000100a00 */
[----:B------:R-:W-:Y:S04]  /*e8f30*/  STL.64 [R1+0xcf8], R22 ;  /* 0x000cf81601007387 */ /* 0x000fe80000100a00 */
[----:B------:R-:W0:Y:S04]  /*e8f40*/  LDS.128 R20, [R2+0x400] ;  /* 0x0004000002147984 */ /* 0x000e280000000c00 */
[----:B0-----:R-:W-:Y:S04]  /*e8f50*/  STL.64 [R1+0xd20], R20 ;  /* 0x000d201401007387 */ /* 0x001fe80000100a00 */
[----:B------:R0:W-:Y:S04]  /*e8f60*/  STL.64 [R1+0xd28], R22 ;  /* 0x000d281601007387 */ /* 0x0001e80000100a00 */
[----:B0-----:R-:W4:Y:S04]  /*e8f70*/  LDL.LU.64 R22, [R1+0x3ed8] ;  /* 0x003ed80001167983 */ /* 0x001f280000300a00 */
[----:B------:R-:W4:Y:S01]  /*e8f80*/  LDL.LU.64 R20, [R1+0x3ed0] ;  /* 0x003ed00001147983 */ /* 0x000f220000300a00 */
[----:B------:R-:W-:Y:S06]  /*e8f90*/  BAR.SYNC.DEFER_BLOCKING 0x0 ;  /* 0x0000000000007b1d */ /* 0x000fec0000010000 */
[----:B------:R-:W-:Y:S04]  /*e8fa0*/  STL [R1+0x3b20], R2 ;  /* 0x003b200201007387 */ /* 0x000fe80000100800 */
[----:B----4-:R0:W-:Y:S04]  /*e8fb0*/  STSM.16.M88.4 [R0], R20 ;  /* 0x0000001400007844 */ /* 0x0101e80000000200 */
[----:B0-----:R-:W4:Y:S04]  /*e8fc0*/  LDL.LU.64 R22, [R1+0x3ec8] ;  /* 0x003ec80001167983 */ /* 0x001f280000300a00 */
[----:B------:R-:W4:Y:S04]  /*e8fd0*/  LDL.LU.64 R20, [R1+0x3ec0] ;  /* 0x003ec00001147983 */ /* 0x000f280000300a00 */
[----:B------:R-:W3:Y:S04]  /*e8fe0*/  LDL.LU R25, [R1+0x358] ;  /* 0x0003580001197983 */ /* 0x000ee80000300800 */
[----:B------:R-:W3:Y:S01]  /*e8ff0*/  LDL.LU R27, [R1+0x35c] ;  /* 0x00035c00011b7983 */ /* 0x000ee20000300800 */
[----:B------:R-:W-:Y:S01]  /*e9000*/  IMAD R8, R3, UR4, RZ ;  /* 0x0000000403087c24 */ /* 0x000fe2000f8e02ff */
[----:B------:R-:W-:Y:S01]  /*e9010*/  ULDC.64 UR4, c[0x0][0x220] ;  /* 0x0000880000047ab9 */ /* 0x000fe20000000a00 */
[----:B------:R-:W-:Y:S01]  /*e9020*/  IMAD R5, R18, UR6, RZ ;  /* 0x0000000612057c24 */ /* 0x000fe2000f8e02ff */
[----:B------:R-:W3:Y:S02]  /*e9030*/  LDL.LU R17, [R1+0x360] ;  /* 0x0003600001117983 */ /* 0x000ee40000300800 */
[----:B------:R-:W-:Y:S01]  /*e9040*/  LEA R3, P3, R8, UR4, 0x1 ;  /* 0x0000000408037c11 */ /* 0x000fe2000f8608ff */
[----:B------:R-:W-:-:S03]  /*e9050*/  ULDC UR4, c[0x0][0x22c] ;  /* 0x00008b0000047ab9 */ /* 0x000fc60000000800 */
[----:B------:R-:W-:Y:S01]  /*e9060*/  LEA.HI.X.SX32 R26, R8, UR5, 0x1, P3 ;  /* 0x00000005081a7c11 */ /* 0x000fe200098f0eff */
[C---:B------:R-:W-:Y:S01]  /*e9070*/  VIADD R7, R5.reuse, UR6 ;  /* 0x0000000605077c36 */ /* 0x040fe20008000000 */
[C---:B------:R-:W-:Y:S02]  /*e9080*/  ISETP.LT.AND P3, PT, R18.reuse, UR4, !P0 ;  /* 0x0000000412007c0c */ /* 0x040fe4000c761270 */
[-C--:B------:R-:W-:Y:S01]  /*e9090*/  LEA R4, P6, R5, R3.reuse, 0x1 ;  /* 0x0000000305047211 */ /* 0x080fe200078c08ff */
[----:B------:R-:W-:Y:S01]  /*e90a0*/  VIADD R8, R18, 0x5 ;  /* 0x0000000512087836 */ /* 0x000fe20000000000 */
[----:B--2---:R-:W-:Y:S01]  /*e90b0*/  PRMT R9, R19, 0x7632, R9 ;  /* 0x0000763213097816 */ /* 0x004fe20000000009 */
[----:B------:R-:W-:Y:S01]  /*e90c0*/  ULDC UR4, c[0x0][0x22c] ;  /* 0x00008b0000047ab9 */ /* 0x000fe20000000800 */
[-C--:B------:R-:W-:Y:S01]  /*e90d0*/  LEA.HI.X.SX32 R5, R5, R26.reuse, 0x1, P6 ;  /* 0x0000001a05057211 */ /* 0x080fe200030f0eff */
[----:B------:R-:W-:Y:S01]  /*e90e0*/  ULDC UR5, c[0x0][0x22c] ;  /* 0x00008b0000057ab9 */ /* 0x000fe20000000800 */
[C---:B------:R-:W-:Y:S01]  /*e90f0*/  LEA R6, P6, R7.reuse, R3, 0x1 ;  /* 0x0000000307067211 */ /* 0x040fe200078c08ff */
[----:B----4-:R0:W-:Y:S01]  /*e9100*/  STSM.16.M88.4 [R0+0x200], R20 ;  /* 0x0002001400007844 */ /* 0x0101e20000000200 */
[----:B------:R-:W-:Y:S01]  /*e9110*/  BAR.SYNC.DEFER_BLOCKING 0x0 ;  /* 0x0000000000007b1d */ /* 0x000fe20000010000 */
[C---:B0-----:R-:W-:Y:S01]  /*e9120*/  VIADD R0, R7.reuse, UR6 ;  /* 0x0000000607007c36 */ /* 0x041fe20008000000 */
[----:B------:R-:W-:-:S04]  /*e9130*/  LEA.HI.X.SX32 R7, R7, R26, 0x1, P6 ;  /* 0x0000001a07077211 */ /* 0x000fc800030f0eff */
[----:B------:R0:W-:Y:S01]  /*e9140*/  @P3 STG.E.U16 desc[UR8][R4.64], R19 ;  /* 0x0000001304003986 */ /* 0x0001e2000c101508 */
[----:B------:R-:W-:Y:S01]  /*e9150*/  ISETP.LT.AND P3, PT, R8, UR4, !P0 ;  /* 0x0000000408007c0c */ /* 0x000fe2000c761270 */
[----:B------:R-:W-:Y:S01]  /*e9160*/  VIADD R8, R18, 0x6 ;  /* 0x0000000612087836 */ /* 0x000fe20000000000 */
[----:B------:R-:W-:Y:S01]  /*e9170*/  ULDC UR4, c[0x0][0x22c] ;  /* 0x00008b0000047ab9 */ /* 0x000fe20000000800 */
[----:B------:R3:W-:Y:S01]  /*e9180*/  @P5 STG.E.U16 desc[UR8][R6.64], R9 ;  /* 0x0000000906005986 */ /* 0x0007e2000c101508 */
[----:B0-----:R-:W-:-:S04]  /*e9190*/  LEA R4, P6, R0, R3, 0x1 ;  /* 0x0000000300047211 */ /* 0x001fc800078c08ff */
[C---:B------:R-:W-:Y:S01]  /*e91a0*/  LEA.HI.X.SX32 R5, R0.reuse, R26, 0x1, P6 ;  /* 0x0000001a00057211 */ /* 0x040fe200030f0eff */
[----:B------:R-:W-:Y:S01]  /*e91b0*/  VIADD R0, R0, UR6 ;  /* 0x0000000600007c36 */ /* 0x000fe20008000000 */
[----:B---3--:R-:W-:-:S03]  /*e91c0*/  PRMT R9, R24, 0x7632, R9 ;  /* 0x0000763218097816 */ /* 0x008fc60000000009 */
[----:B------:R0:W-:Y:S01]  /*e91d0*/  @P4 STG.E.U16 desc[UR8][R4.64], R24 ;  /* 0x0000001804004986 */ /* 0x0001e2000c101508 */
[-C--:B------:R-:W-:Y:S02]  /*e91e0*/  LEA R6, P6, R0, R3.reuse, 0x1 ;  /* 0x0000000300067211 */ /* 0x080fe400078c08ff */
[----:B------:R-:W-:Y:S01]  /*e91f0*/  ISETP.LT.AND P5, PT, R8, UR4, !P0 ;  /* 0x0000000408007c0c */ /* 0x000fe2000c7a1270 */
[----:B------:R-:W-:Y:S01]  /*e9200*/  ULDC UR4, c[0x0][0x22c] ;  /* 0x00008b0000047ab9 */ /* 0x000fe20000000800 */
[----:B0-----:R-:W2:Y:S01]  /*e9210*/  LDL.LU R24, [R1+0x364] ;  /* 0x0003640001187983 */ /* 0x001ea20000300800 */
[----:B------:R-:W-:Y:S02]  /*e9220*/  VIADD R4, R18, 0x7 ;  /* 0x0000000712047836 */ /* 0x000fe40000000000 */
[C---:B------:R-:W-:Y:S01]  /*e9230*/  VIADD R5, R0.reuse, UR6 ;  /* 0x0000000600057c36 */ /* 0x040fe20008000000 */
[-C--:B------:R-:W-:Y:S02]  /*e9240*/  LEA.HI.X.SX32 R7, R0, R26.reuse, 0x1, P6 ;  /* 0x0000001a00077211 */ /* 0x080fe400030f0eff */
[----:B------:R-:W-:Y:S01]  /*e9250*/  ISETP.LT.AND P4, PT, R4, UR4, !P0 ;  /* 0x0000000404007c0c */ /* 0x000fe2000c781270 */
[C---:B------:R-:W-:Y:S01]  /*e9260*/  VIADD R0, R5.reuse, UR6 ;  /* 0x0000000605007c36 */ /* 0x040fe20008000000 */
[C---:B------:R-:W-:Y:S01]  /*e9270*/  LEA R4, P6, R5.reuse, R3, 0x1 ;  /* 0x0000000305047211 */ /* 0x040fe200078c08ff */
[----:B------:R0:W-:Y:S01]  /*e9280*/  @P2 STG.E.U16 desc[UR8][R6.64], R9 ;  /* 0x0000000906002986 */ /* 0x0001e2000c101508 */
[----:B------:R-:W-:Y:S01]  /*e9290*/  VIADD R8, R18, 0x8 ;  /* 0x0000000812087836 */ /* 0x000fe20000000000 */
[----:B------:R-:W-:Y:S01]  /*e92a0*/  ULDC UR4, c[0x0][0x22c] ;  /* 0x00008b0000047ab9 */ /* 0x000fe20000000800 */
[----:B------:R-:W-:-:S05]  /*e92b0*/  LEA.HI.X.SX32 R5, R5, R26, 0x1, P6 ;  /* 0x0000001a05057211 */ /* 0x000fca00030f0eff */
[----:B------:R1:W-:Y:S01]  /*e92c0*/  @P1 STG.E.U16 desc[UR8][R4.64], R25 ;  /* 0x0000001904001986 */ /* 0x0003e2000c101508 */
[----:B0-----:R-:W-:Y:S02]  /*e92d0*/  LEA R6, P6, R0, R3, 0x1 ;  /* 0x0000000300067211 */ /* 0x001fe400078c08ff */
[----:B-1----:R-:W-:Y:S02]  /*e92e0*/  PRMT R5, R25, 0x7632, R5 ;  /* 0x0000763219057816 */ /* 0x002fe40000000005 */
[----:B------:R-:W3:Y:S01]  /*e92f0*/  LDL.LU R25, [R1+0x368] ;  /* 0x0003680001197983 */ /* 0x000ee20000300800 */
[----:B------:R-:W-:Y:S01]  /*e9300*/  VIADD R4, R18, 0x9 ;  /* 0x0000000912047836 */ /* 0x000fe20000000000 */
[C---:B------:R-:W-:Y:S01]  /*e9310*/  LEA.HI.X.SX32 R7, R0.reuse, R26, 0x1, P6 ;  /* 0x0000001a00077211 */ /* 0x040fe200030f0eff */
[----:B------:R-:W-:Y:S01]  /*e9320*/  VIADD R0, R0, UR6 ;  /* 0x0000000600007c36 */ /* 0x000fe20008000000 */
[----:B------:R-:W-:Y:S01]  /*e9330*/  ISETP.LT.AND P2, PT, R8, UR4, !P0 ;  /* 0x0000000408007c0c */ /* 0x000fe2000c741270 */
[----:B------:R-:W-:-:S02]  /*e9340*/  ULDC UR4, c[0x0][0x22c] ;  /* 0x00008b0000047ab9 */ /* 0x000fc40000000800 */
[----:B------:R-:W-:Y:S01]  /*e9350*/  ISETP.LT.AND P1, PT, R4, UR4, !P0 ;  /* 0x0000000404007c0c */ /* 0x000fe2000c721270 */
[----:B------:R0:W-:Y:S01]  /*e9360*/  @P3 STG.E.U16 desc[UR8][R6.64], R5 ;  /* 0x0000000506003986 */ /* 0x0001e2000c101508 */
[C---:B------:R-:W-:Y:S02]  /*e9370*/  LEA R4, P3, R0.reuse, R3, 0x1 ;  /* 0x0000000300047211 */ /* 0x040fe400078608ff */
[----:B------:R-:W-:Y:S01]  /*e9380*/  PRMT R9, R27, 0x7632, R9 ;  /* 0x000076321b097816 */ /* 0x000fe20000000009 */
[C---:B------:R-:W-:Y:S01]  /*e9390*/  VIADD R8, R0.reuse, UR6 ;  /* 0x0000000600087c36 */ /* 0x040fe20008000000 */
[----:B------:R-:W-:Y:S01]  /*e93a0*/  ULDC UR4, c[0x0][0x22c] ;  /* 0x00008b0000047ab9 */ /* 0x000fe20000000800 */
[----:B0-----:R-:W-:-:S05]  /*e93b0*/  LEA.HI.X.SX32 R5, R0, R26, 0x1, P3 ;  /* 0x0000001a00057211 */ /* 0x001fca00018f0eff */
[----:B------:R0:W-:Y:S04]  /*e93c0*/  @P5 STG.E.U16 desc[UR8][R4.64], R27 ;  /* 0x0000001b04005986 */ /* 0x0001e8000c101508 */
[----:B0-----:R-:W4:Y:S01]  /*e93d0*/  LDL.LU R27, [R1+0x36c] ;  /* 0x00036c00011b7983 */ /* 0x001f220000300800 */
[----:B------:R-:W-:Y:S02]  /*e93e0*/  VIADD R6, R18, 0xa ;  /* 0x0000000a12067836 */ /* 0x000fe40000000000 */
[----:B------:R-:W-:Y:S01]  /*e93f0*/  VIADD R4, R8, UR6 ;  /* 0x0000000608047c36 */ /* 0x000fe20008000000 */
[----:B------:R-:W4:Y:S02]  /*e9400*/  LDL.LU R19, [R1+0x330] ;  /* 0x0003300001137983 */ /* 0x000f240000300800 */
[----:B------:R-:W-:Y:S01]  /*e9410*/  ISETP.LT.AND P3, PT, R6, UR4, !P0 ;  /* 0x0000000406007c0c */ /* 0x000fe2000c761270 */
[----:B------:R-:W-:Y:S01]  /*e9420*/  VIADD R0, R18, 0xb ;  /* 0x0000000b12007836 */ /* 0x000fe20000000000 */
[----:B------:R-:W-:Y:S01]  /*e9430*/  LEA R6, P6, R8, R3, 0x1 ;  /* 0x0000000308067211 */ /* 0x000fe200078c08ff */
[----:B------:R-:W-:-:S03]  /*e9440*/  ULDC UR4, c[0x0][0x22c] ;  /* 0x00008b0000047ab9 */ /* 0x000fc60000000800 */
[----:B------:R-:W-:Y:S01]  /*e9450*/  LEA.HI.X.SX32 R7, R8, R26, 0x1, P6 ;  /* 0x0000001a08077211 */ /* 0x000fe200030f0eff */
[----:B------:R-:W-:Y:S01]  /*e9460*/  VIADD R5, R18, 0xc ;  /* 0x0000000c12057836 */ /* 0x000fe20000000000 */
[----:B------:R-:W-:Y:S01]  /*e9470*/  ISETP.LT.AND P5, PT, R0, UR4, !P0 ;  /* 0x0000000400007c0c */ /* 0x000fe2000c7a1270 */
[----:B------:R-:W-:Y:S02]  /*e9480*/  ULDC UR4, c[0x0][0x22c] ;  /* 0x00008b0000047ab9 */ /* 0x000fe40000000800 */
[----:B------:R0:W-:Y:S01]  /*e9490*/  @P4 STG.E.U16 desc[UR8][R6.64], R9 ;  /* 0x0000000906004986 */ /* 0x0001e2000c101508 */
[C---:B------:R-:W-:Y:S01]  /*e94a0*/  VIADD R0, R4.reuse, UR6 ;  /* 0x0000000604007c36 */ /* 0x040fe20008000000 */
[----:B0-----:R-:W-:-:S04]  /*e94b0*/  LEA R6, P4, R4, R3, 0x1 ;  /* 0x0000000304067211 */ /* 0x001fc800078808ff */
[-C--:B------:R-:W-:Y:S02]  /*e94c0*/  LEA.HI.X.SX32 R7, R4, R26.reuse, 0x1, P4 ;  /* 0x0000001a04077211 */ /* 0x080fe400020f0eff */
[----:B------:R-:W-:Y:S01]  /*e94d0*/  ISETP.LT.AND P4, PT, R5, UR4, !P0 ;  /* 0x0000000405007c0c */ /* 0x000fe2000c781270 */
[----:B------:R-:W-:Y:S01]  /*e94e0*/  VIADD R5, R18, 0xd ;  /* 0x0000000d12057836 */ /* 0x000fe20000000000 */
[C---:B------:R-:W-:Y:S01]  /*e94f0*/  LEA R4, P6, R0.reuse, R3, 0x1 ;  /* 0x0000000300047211 */ /* 0x040fe200078c08ff */
[----:B------:R-:W-:Y:S01]  /*e9500*/  ULDC UR4, c[0x0][0x22c] ;  /* 0x00008b0000047ab9 */ /* 0x000fe20000000800 */
[----:B------:R0:W-:Y:S01]  /*e9510*/  @P2 STG.E.U16 desc[UR8][R6.64], R17 ;  /* 0x0000001106002986 */ /* 0x0001e2000c101508 */
[----:B------:R-:W-:Y:S02]  /*e9520*/  PRMT R8, R17, 0x7632, R8 ;  /* 0x0000763211087816 */ /* 0x000fe40000000008 */
[----:B------:R-:W-:Y:S01]  /*e9530*/  ISETP.LT.AND P2, PT, R5, UR4, !P0 ;  /* 0x0000000405007c0c */ /* 0x000fe2000c741270 */
[----:B------:R-:W-:Y:S01]  /*e9540*/  ULDC UR4, c[0x0][0x22c] ;  /* 0x00008b0000047ab9 */ /* 0x000fe20000000800 */
[C---:B------:R-:W-:Y:S01]  /*e9550*/  LEA.HI.X.SX32 R5, R0.reuse, R26, 0x1, P6 ;  /* 0x0000001a00057211 */ /* 0x040fe200030f0eff */
[----:B0-----:R-:W-:-:S04]  /*e9560*/  VIADD R7, R0, UR6 ;  /* 0x0000000600077c36 */ /* 0x001fc80008000000 */
[----:B------:R0:W-:Y:S01]  /*e9570*/  @P1 STG.E.U16 desc[UR8][R4.64], R8 ;  /* 0x0000000804001986 */ /* 0x0001e2000c101508 */
[----:B------:R-:W-:Y:S01]  /*e9580*/  VIADD R0, R18, 0xe ;  /* 0x0000000e12007836 */ /* 0x000fe20000000000 */
[----:B------:R-:W-:-:S04]  /*e9590*/  LEA R6, P6, R7, R3, 0x1 ;  /* 0x0000000307067211 */ /* 0x000fc800078c08ff */
[----:B------:R-:W-:Y:S01]  /*e95a0*/  ISETP.LT.AND P1, PT, R0, UR4, !P0 ;  /* 0x0000000400007c0c */ /* 0x000fe2000c721270 */
[----:B------:R-:W-:Y:S01]  /*e95b0*/  ULDC UR4, c[0x0][0x22c] ;  /* 0x00008b0000047ab9 */ /* 0x000fe20000000800 */
[C---:B0-----:R-:W-:Y:S01]  /*e95c0*/  VIADD R5, R7.reuse, UR6 ;  /* 0x0000000607057c36 */ /* 0x041fe20008000000 */
[----:B------:R-:W-:Y:S01]  /*e95d0*/  LEA.HI.X.SX32 R7, R7, R26, 0x1, P6 ;  /* 0x0000001a07077211 */ /* 0x000fe200030f0eff */
[----:B------:R-:W-:Y:S02]  /*e95e0*/  VIADD R8, R18, 0xf ;  /* 0x0000000f12087836 */ /* 0x000fe40000000000 */
[C---:B------:R-:W-:Y:S01]  /*e95f0*/  VIADD R0, R5.reuse, UR6 ;  /* 0x0000000605007c36 */ /* 0x040fe20008000000 */
[----:B------:R-:W-:-:S04]  /*e9600*/  LEA R4, P6, R5, R3, 0x1 ;  /* 0x0000000305047211 */ /* 0x000fc800078c08ff */
[----:B------:R-:W-:Y:S01]  /*e9610*/  LEA.HI.X.SX32 R5, R5, R26, 0x1, P6 ;  /* 0x0000001a05057211 */ /* 0x000fe200030f0eff */
[----:B------:R-:W-:Y:S01]  /*e9620*/  VIADD R9, R18, 0x10 ;  /* 0x0000001012097836 */ /* 0x000fe20000000000 */
[----:B--2---:R0:W-:Y:S01]  /*e9630*/  @P3 STG.E.U16 desc[UR8][R6.64], R24 ;  /* 0x0000001806003986 */ /* 0x0041e2000c101508 */
[----:B------:R-:W-:Y:S01]  /*e9640*/  ISETP.LT.AND P3, PT, R8, UR4, !P0 ;  /* 0x0000000408007c0c */ /* 0x000fe2000c761270 */
[----:B------:R-:W-:Y:S01]  /*e9650*/  ULDC UR4, c[0x0][0x22c] ;  /* 0x00008b0000047ab9 */ /* 0x000fe20000000800 */
[----:B------:R-:W-:Y:S02]  /*e9660*/  PRMT R8, R24, 0x7632, R8 ;  /* 0x0000763218087816 */ /* 0x000fe40000000008 */
[----:B0-----:R-:W2:Y:S01]  /*e9670*/  LDL.LU R24, [R1+0x334] ;  /* 0x0003340001187983 */ /* 0x001ea20000300800 */
[----:B------:R-:W-:-:S04]  /*e9680*/  LEA R6, P6, R0, R3, 0x1 ;  /* 0x0000000300067211 */ /* 0x000fc800078c08ff */
[C---:B------:R-:W-:Y:S01]  /*e9690*/  LEA.HI.X.SX32 R7, R0.reuse, R26, 0x1, P6 ;  /* 0x0000001a00077211 */ /* 0x040fe200030f0eff */
[----:B------:R0:W-:Y:S01]  /*e96a0*/  @P5 STG.E.U16 desc[UR8][R4.64], R8 ;  /* 0x0000000804005986 */ /* 0x0001e2000c101508 */
[----:B------:R-:W-:Y:S01]  /*e96b0*/  ISETP.LT.AND P6, PT, R9, UR4, !P0 ;  /* 0x0000000409007c0c */ /* 0x000fe2000c7c1270 */
[----:B------:R-:W-:Y:S01]  /*e96c0*/  ULDC UR4, c[0x0][0x22c] ;  /* 0x00008b0000047ab9 */ /* 0x000fe20000000800 */
[----:B0-----:R-:W-:Y:S01]  /*e96d0*/  VIADD R4, R0, UR6 ;  /* 0x0000000600047c36 */ /* 0x001fe20008000000 */
[----:B---3--:R0:W-:Y:S01]  /*e96e0*/  @P4 STG.E.U16 desc[UR8][R6.64], R25 ;  /* 0x0000001906004986 */ /* 0x0081e2000c101508 */
[----:B------:R-:W-:Y:S02]  /*e96f0*/  PRMT R8, R25, 0x7632, R8 ;  /* 0x0000763219087816 */ /* 0x000fe40000000008 */
[C---:B------:R-:W-:Y:S01]  /*e9700*/  VIADD R0, R4.reuse, UR6 ;  /* 0x0000000604007c36 */ /* 0x040fe20008000000 */
[----:B0-----:R-:W3:Y:S01]  /*e9710*/  LDL.LU R25, [R1+0x338] ;  /* 0x0003380001197983 */ /* 0x001ee20000300800 */
[----:B------:R-:W-:Y:S01]  /*e9720*/  LEA R6, P4, R4, R3, 0x1 ;  /* 0x0000000304067211 */ /* 0x000fe200078808ff */
[----:B------:R-:W-:-:S03]  /*e9730*/  VIADD R5, R18, 0x11 ;  /* 0x0000001112057836 */ /* 0x000fc60000000000 */
[-C--:B------:R-:W-:Y:S02]  /*e9740*/  LEA.HI.X.SX32 R7, R4, R26.reuse, 0x1, P4 ;  /* 0x0000001a04077211 */ /* 0x080fe400020f0eff */
[CC--:B------:R-:W-:Y:S02]  /*e9750*/  LEA R4, P4, R0.reuse, R3.reuse, 0x1 ;  /* 0x0000000300047211 */ /* 0x0c0fe400078808ff */
[----:B------:R-:W-:Y:S01]  /*e9760*/  ISETP.LT.AND P5, PT, R5, UR4, !P0 ;  /* 0x0000000405007c0c */ /* 0x000fe2000c7a1270 */
[----:B------:R0:W-:Y:S01]  /*e9770*/  @P2 STG.E.U16 desc[UR8][R6.64], R8 ;  /* 0x0000000806002986 */ /* 0x0001e2000c101508 */
[-C--:B------:R-:W-:Y:S01]  /*e9780*/  LEA.HI.X.SX32 R5, R0, R26.reuse, 0x1, P4 ;  /* 0x0000001a00057211 */ /* 0x080fe200020f0eff */
[----:B------:R-:W-:Y:S01]  /*e9790*/  VIADD R9, R18, 0x12 ;  /* 0x0000001212097836 */ /* 0x000fe20000000000 */
[----:B------:R-:W-:Y:S01]  /*e97a0*/  ULDC UR4, c[0x0][0x22c] ;  /* 0x00008b0000047ab9 */ /* 0x000fe20000000800 */
[----:B0-----:R-:W-:Y:S01]  /*e97b0*/  VIADD R6, R0, UR6 ;  /* 0x0000000600067c36 */ /* 0x001fe20008000000 */
[----:B----4-:R-:W-:Y:S01]  /*e97c0*/  PRMT R0, R27, 0x7632, R0 ;  /* 0x000076321b007816 */ /* 0x010fe20000000000 */
[----:B------:R0:W-:Y:S04]  /*e97d0*/  @P1 STG.E.U16 desc[UR8][R4.64], R27 ;  /* 0x0000001b04001986 */ /* 0x0001e8000c101508 */
[----:B0-----:R-:W4:Y:S01]  /*e97e0*/  LDL.LU R27, [R1+0x33c] ;  /* 0x00033c00011b7983 */ /* 0x001f220000300800 */
[----:B------:R-:W-:Y:S01]  /*e97f0*/  LEA R4, P1, R6, R3, 0x1 ;  /* 0x0000000306047211 */ /* 0x000fe200078208ff */
[----:B------:R-:W-:Y:S01]  /*e9800*/  VIADD R7, R18, 0x13 ;  /* 0x0000001312077836 */ /* 0x000fe20000000000 */
[----:B------:R-:W-:Y:S01]  /*e9810*/  ISETP.LT.AND P2, PT, R9, UR4, !P0 ;  /* 0x0000000409007c0c */ /* 0x000fe2000c741270 */
[----:B------:R-:W-:Y:S01]  /*e9820*/  ULDC UR4, c[0x0][0x22c] ;  /* 0x00008b0000047ab9 */ /* 0x000fe20000000800 */
[----:B------:R-:W-:Y:S01]  /*e9830*/  LEA.HI.X.SX32 R5, R6, R26, 0x1, P1 ;  /* 0x0000001a06057211 */ /* 0x000fe200008f0eff */
[----:B------:R-:W-:Y:S01]  /*e9840*/  VIADD R8, R18, 0x14 ;  /* 0x0000001412087836 */ /* 0x000fe20000000000 */
[----:B------:R-:W-:Y:S01]  /*e9850*/  ISETP.LT.AND P1, PT, R7, UR4, !P0 ;  /* 0x0000000407007c0c */ /* 0x000fe2000c721270 */
[----:B------:R-:W-:Y:S01]  /*e9860*/  VIADD R7, R6, UR6 ;  /* 0x0000000606077c36 */ /* 0x000fe20008000000 */
[----:B------:R-:W-:Y:S01]  /*e9870*/  ULDC UR4, c[0x0][0x248] ;  /* 0x0000920000047ab9 */ /* 0x000fe20000000800 */
[----:B------:R0:W-:Y:S01]  /*e9880*/  @P3 STG.E.U16 desc[UR8][R4.64], R0 ;  /* 0x0000000004003986 */ /* 0x0001e2000c101508 */
[----:B------:R-:W-:-:S03]  /*e9890*/  ISETP.LT.AND P4, PT, R8, UR5, !P0 ;  /* 0x0000000508007c0c */ /* 0x000fc6000c781270 */
[----:B------:R-:W4:Y:S01]  /*e98a0*/  LDL.LU R17, [R1+0x340] ;  /* 0x0003400001117983 */ /* 0x000f220000300800 */
[CC--:B------:R-:W-:Y:S01]  /*e98b0*/  LEA R6, P3, R7.reuse, R3.reuse, 0x1 ;  /* 0x0000000307067211 */ /* 0x0c0fe200078608ff */
[----:B------:R-:W-:Y:S01]  /*e98c0*/  VIADD R9, R18, 0x15 ;  /* 0x0000001512097836 */ /* 0x000fe20000000000 */
[----:B------:R-:W-:Y:S01]  /*e98d0*/  ULDC UR5, c[0x0][0x22c] ;  /* 0x00008b0000057ab9 */ /* 0x000fe20000000800 */
[----:B------:R-:W-:Y:S01]  /*e98e0*/  ULDC UR6, c[0x0][0x22c] ;  /* 0x00008b0000067ab9 */ /* 0x000fe20000000800 */
[C---:B0-----:R-:W-:Y:S01]  /*e98f0*/  VIADD R5, R7.reuse, UR4 ;  /* 0x0000000407057c36 */ /* 0x041fe20008000000 */
[----:B------:R-:W-:Y:S01]  /*e9900*/  ULDC UR4, c[0x0][0x248] ;  /* 0x0000920000047ab9 */ /* 0x000fe20000000800 */
[-C--:B------:R-:W-:Y:S02]  /*e9910*/  LEA.HI.X.SX32 R7, R7, R26.reuse, 0x1, P3 ;  /* 0x0000001a07077211 */ /* 0x080fe400018f0eff */
[C---:B------:R-:W-:Y:S01]  /*e9920*/  VIADD R8, R5.reuse, UR4 ;  /* 0x0000000405087c36 */ /* 0x040fe20008000000 */
[----:B------:R-:W-:Y:S01]  /*e9930*/  LEA R4, P3, R5, R3, 0x1 ;  /* 0x0000000305047211 */ /* 0x000fe200078608ff */
[----:B------:R-:W-:Y:S01]  /*e9940*/  ULDC UR4, c[0x0][0x248] ;  /* 0x0000920000047ab9 */ /* 0x000fe20000000800 */
[----:B------:R-:W-:Y:S01]  /*e9950*/  PRMT R0, R19, 0x7632, R0 ;  /* 0x0000763213007816 */ /* 0x000fe20000000000 */
[----:B------:R0:W-:Y:S01]  /*e9960*/  @P6 STG.E.U16 desc[UR8][R6.64], R19 ;  /* 0x0000001306006986 */ /* 0x0001e2000c101508 */
[----:B------:R-:W-:-:S05]  /*e9970*/  LEA.HI.X.SX32 R5, R5, R26, 0x1, P3 ;  /* 0x0000001a05057211 */ /* 0x000fca00018f0eff */
[----:B------:R1:W-:Y:S01]  /*e9980*/  @P5 STG.E.U16 desc[UR8][R4.64], R0 ;  /* 0x0000000004005986 */ /* 0x0003e2000c101508 */
[----:B0-----:R-:W-:-:S04]  /*e9990*/  LEA R6, P6, R8, R3, 0x1 ;  /* 0x0000000308067211 */ /* 0x001fc800078c08ff */
[C---:B------:R-:W-:Y:S01]  /*e99a0*/  LEA.HI.X.SX32 R7, R8.reuse, R26, 0x1, P6 ;  /* 0x0000001a08077211 */ /* 0x040fe200030f0eff */
[----:B-1----:R-:W-:Y:S01]  /*e99b0*/  VIADD R5, R8, UR4 ;  /* 0x0000000408057c36 */ /* 0x002fe20008000000 */
[----:B------:R-:W-:Y:S01]  /*e99c0*/  ISETP.LT.AND P3, PT, R9, UR5, !P0 ;  /* 0x0000000509007c0c */ /* 0x000fe2000c761270 */
[----:B------:R-:W-:Y:S01]  /*e99d0*/  VIADD R0, R18, 0x16 ;  /* 0x0000001612007836 */ /* 0x000fe20000000000 */
[----:B------:R-:W-:Y:S01]  /*e99e0*/  ULDC UR5, c[0x0][0x22c] ;  /* 0x00008b0000057ab9 */ /* 0x000fe20000000800 */
[----:B------:R-:W-:-:S03]  /*e99f0*/  ULDC UR4, c[0x0][0x248] ;  /* 0x0000920000047ab9 */ /* 0x000fc60000000800 */
[----:B------:R-:W-:Y:S01]  /*e9a00*/  ISETP.LT.AND P5, PT, R0, UR5, !P0 ;  /* 0x0000000500007c0c */ /* 0x000fe2000c7a1270 */
[----:B------:R-:W-:Y:S01]  /*e9a10*/  ULDC UR5, c[0x0][0x22c] ;  /* 0x00008b0000057ab9 */ /* 0x000fe20000000800 */
[C---:B------:R-:W-:Y:S01]  /*e9a20*/  IADD3 R0, R5.reuse, UR4, RZ ;  /* 0x0000000405007c10 */ /* 0x040fe2000fffe0ff */
[----:B------:R-:W-:Y:S01]  /*e9a30*/  VIADD R8, R18, 0x18 ;  /* 0x0000001812087836 */ /* 0x000fe20000000000 */
[----:B------:R-:W-:Y:S01]  /*e9a40*/  ULDC UR4, c[0x0][0x22c] ;  /* 0x00008b0000047ab9 */ /* 0x000fe20000000800 */
[----:B--2---:R0:W-:Y:S01]  /*e9a50*/  @P2 STG.E.U16 desc[UR8][R6.64], R24 ;  /* 0x0000001806002986 */ /* 0x0041e2000c101508 */
[----:B------:R-:W-:-:S04]  /*e9a60*/  LEA R4, P2, R5, R3, 0x1 ;  /* 0x0000000305047211 */ /* 0x000fc800078408ff */
[-C--:B------:R-:W-:Y:S02]  /*e9a70*/  LEA.HI.X.SX32 R5, R5, R26.reuse, 0x1, P2 ;  /* 0x0000001a05057211 */ /* 0x080fe400010f0eff */
[----:B0-----:R-:W-:Y:S01]  /*e9a80*/  PRMT R7, R24, 0x7632, R7 ;  /* 0x0000763218077816 */ /* 0x001fe20000000007 */
[----:B------:R-:W-:Y:S01]  /*e9a90*/  VIADD R6, R18, 0x17 ;  /* 0x0000001712067836 */ /* 0x000fe20000000000 */
[----:B------:R-:W2:Y:S04]  /*e9aa0*/  LDL.LU R24, [R1+0x344] ;  /* 0x0003440001187983 */ /* 0x000ea80000300800 */
[----:B------:R-:W-:Y:S01]  /*e9ab0*/  ISETP.LT.AND P2, PT, R6, UR5, !P0 ;  /* 0x0000000506007c0c */ /* 0x000fe2000c741270 */
[----:B------:R0:W-:Y:S01]  /*e9ac0*/  @P1 STG.E.U16 desc[UR8][R4.64], R7 ;  /* 0x0000000704001986 */ /* 0x0001e2000c101508 */
[----:B------:R-:W-:Y:S01]  /*e9ad0*/  LEA R6, P6, R0, R3, 0x1 ;  /* 0x0000000300067211 */ /* 0x000fe200078c08ff */
[----:B------:R-:W-:Y:S01]  /*e9ae0*/  ULDC UR5, c[0x0][0x22c] ;  /* 0x00008b0000057ab9 */ /* 0x000fe20000000800 */
[----:B------:R-:W-:Y:S01]  /*e9af0*/  ISETP.LT.AND P1, PT, R8, UR4, !P0 ;  /* 0x0000000408007c0c */ /* 0x000fe2000c721270 */
[----:B------:R-:W-:Y:S01]  /*e9b00*/  ULDC UR4, c[0x0][0x248] ;  /* 0x0000920000047ab9 */ /* 0x000fe20000000800 */
[C---:B0-----:R-:W-:Y:S01]  /*e9b10*/  LEA.HI.X.SX32 R7, R0.reuse, R26, 0x1, P6 ;  /* 0x0000001a00077211 */ /* 0x041fe200030f0eff */
[----:B------:R-:W-:Y:S01]  /*e9b20*/  VIADD R0, R0, UR4 ;  /* 0x0000000400007c36 */ /* 0x000fe20008000000 */
[----:B------:R-:W-:Y:S01]  /*e9b30*/  ULDC UR4, c[0x0][0x22c] ;  /* 0x00008b0000047ab9 */ /* 0x000fe20000000800 */
[----:B------:R-:W-:-:S02]  /*e9b40*/  VIADD R5, R18, 0x19 ;  /* 0x0000001912057836 */ /* 0x000fc40000000000 */
[----:B---3--:R0:W-:Y:S01]  /*e9b50*/  @P4 STG.E.U16 desc[UR8][R6.64], R25 ;  /* 0x0000001906004986 */ /* 0x0081e2000c101508 */
[C---:B------:R-:W-:Y:S02]  /*e9b60*/  LEA R4, P6, R0.reuse, R3, 0x1 ;  /* 0x0000000300047211 */ /* 0x040fe400078c08ff */
[----:B------:R-:W-:Y:S01]  /*e9b70*/  ISETP.LT.AND P4, PT, R5, UR4, !P0 ;  /* 0x0000000405007c0c */ /* 0x000fe2000c781270 */
[----:B------:R-:W-:Y:S01]  /*e9b80*/  ULDC UR4, c[0x0][0x248] ;  /* 0x0000920000047ab9 */ /* 0x000fe20000000800 */
[C---:B------:R-:W-:Y:S01]  /*e9b90*/  LEA.HI.X.SX32 R5, R0.reuse, R26, 0x1, P6 ;  /* 0x0000001a00057211 */ /* 0x040fe200030f0eff */
[----:B------:R-:W-:Y:S01]  /*e9ba0*/  VIADD R0, R0, UR4 ;  /* 0x0000000400007c36 */ /* 0x000fe20008000000 */
[----:B------:R-:W-:Y:S01]  /*e9bb0*/  ULDC UR4, c[0x0][0x248] ;  /* 0x0000920000047ab9 */ /* 0x000fe20000000800 */
[----:B0-----:R-:W-:Y:S02]  /*e9bc0*/  PRMT R6, R25, 0x7632, R6 ;  /* 0x0000763219067816 */ /* 0x001fe40000000006 */
[----:B------:R-:W3:Y:S01]  /*e9bd0*/  LDL.LU R25, [R1+0x348] ;  /* 0x0003480001197983 */ /* 0x000ee20000300800 */
[----:B------:R-:W-:-:S03]  /*e9be0*/  VIADD R7, R18, 0x1a ;  /* 0x0000001a12077836 */ /* 0x000fc60000000000 */
[----:B------:R0:W-:Y:S02]  /*e9bf0*/  @P3 STG.E.U16 desc[UR8][R4.64], R6 ;  /* 0x0000000604003986 */ /* 0x0001e4000c101508 */
[----:B------:R-:W-:Y:S01]  /*e9c00*/  ISETP.LT.AND P6, PT, R7, UR5, !P0 ;  /* 0x0000000507007c0c */ /* 0x000fe2000c7c1270 */
[----:B------:R-:W-:Y:S01]  /*e9c10*/  VIADD R7, R0, UR4 ;  /* 0x0000000400077c36 */ /* 0x000fe20008000000 */
[----:B------:R-:W-:Y:S01]  /*e9c20*/  ULDC UR5, c[0x0][0x248] ;  /* 0x0000920000057ab9 */ /* 0x000fe20000000800 */
[----:B------:R-:W-:Y:S01]  /*e9c30*/  VIADD R9, R18, 0x1b ;  /* 0x0000001b12097836 */ /* 0x000fe20000000000 */
[----:B------:R-:W-:Y:S01]  /*e9c40*/  ULDC UR4, c[0x0][0x22c] ;  /* 0x00008b0000047ab9 */ /* 0x000fe20000000800 */
[----:B0-----:R-:W-:-:S04]  /*e9c50*/  LEA R4, P3, R0, R3, 0x1 ;  /* 0x0000000300047211 */ /* 0x001fc800078608ff */
[----:B------:R-:W-:Y:S02]  /*e9c60*/  LEA.HI.X.SX32 R5, R0, R26, 0x1, P3 ;  /* 0x0000001a00057211 */ /* 0x000fe400018f0eff */
[----:B----4-:R-:W-:-:S03]  /*e9c70*/  PRMT R0, R27, 0x7632, R0 ;  /* 0x000076321b007816 */ /* 0x010fc60000000000 */
[----:B------:R0:W-:Y:S04]  /*e9c80*/  @P5 STG.E.U16 desc[UR8][R4.64], R27 ;  /* 0x0000001b04005986 */ /* 0x0001e8000c101508 */
[----:B0-----:R-:W4:Y:S01]  /*e9c90*/  LDL.LU R27, [R1+0x34c] ;  /* 0x00034c00011b7983 */ /* 0x001f220000300800 */
[CC--:B------:R-:W-:Y:S01]  /*e9ca0*/  LEA R6, P3, R7.reuse, R3.reuse, 0x1 ;  /* 0x0000000307067211 */ /* 0x0c0fe200078608ff */
[----:B------:R-:W-:Y:S01]  /*e9cb0*/  VIADD R8, R7, UR5 ;  /* 0x0000000507087c36 */ /* 0x000fe20008000000 */
[----:B------:R-:W-:Y:S01]  /*e9cc0*/  ISETP.LT.AND P5, PT, R9, UR4, !P0 ;  /* 0x0000000409007c0c */ /* 0x000fe2000c7a1270 */
[----:B------:R-:W-:Y:S01]  /*e9cd0*/  VIADD R9, R18, 0x1c ;  /* 0x0000001c12097836 */ /* 0x000fe20000000000 */
[-C--:B------:R-:W-:Y:S01]  /*e9ce0*/  LEA.HI.X.SX32 R7, R7, R26.reuse, 0x1, P3 ;  /* 0x0000001a07077211 */ /* 0x080fe200018f0eff */
[----:B------:R-:W-:Y:S01]  /*e9cf0*/  ULDC UR4, c[0x0][0x22c] ;  /* 0x00008b0000047ab9 */ /* 0x000fe20000000800 */
[C---:B------:R-:W-:Y:S01]  /*e9d00*/  LEA R4, P3, R8.reuse, R3, 0x1 ;  /* 0x0000000308047211 */ /* 0x040fe200078608ff */
[----:B------:R-:W-:Y:S01]  /*e9d10*/  ULDC UR5, c[0x0][0x22c] ;  /* 0x00008b0000057ab9 */ /* 0x000fe20000000800 */
[----:B------:R-:W4:Y:S02]  /*e9d20*/  LDL.LU R19, [R1+0x310] ;  /* 0x0003100001137983 */ /* 0x000f240000300800 */
[----:B------:R-:W-:-:S02]  /*e9d30*/  LEA.HI.X.SX32 R5, R8, R26, 0x1, P3 ;  /* 0x0000001a08057211 */ /* 0x000fc400018f0eff */
[----:B------:R-:W-:Y:S01]  /*e9d40*/  ISETP.LT.AND P3, PT, R9, UR4, !P0 ;  /* 0x0000000409007c0c */ /* 0x000fe2000c761270 */
[----:B------:R0:W-:Y:S01]  /*e9d50*/  @P2 STG.E.U16 desc[UR8][R6.64], R0 ;  /* 0x0000000006002986 */ /* 0x0001e2000c101508 */
[----:B------:R-:W-:-:S03]  /*e9d60*/  ULDC UR4, c[0x0][0x248] ;  /* 0x0000920000047ab9 */ /* 0x000fc60000000800 */
[----:B------:R1:W-:Y:S01]  /*e9d70*/  @P1 STG.E.U16 desc[UR8][R4.64], R17 ;  /* 0x0000001104001986 */ /* 0x0003e2000c101508 */
[----:B0-----:R-:W-:Y:S02]  /*e9d80*/  VIADD R0, R18, 0x1d ;  /* 0x0000001d12007836 */ /* 0x001fe40000000000 */
[----:B------:R-:W-:Y:S01]  /*e9d90*/  VIADD R6, R8, UR4 ;  /* 0x0000000408067c36 */ /* 0x000fe20008000000 */
[----:B------:R-:W-:Y:S02]  /*e9da0*/  ULDC UR4, c[0x0][0x22c] ;  /* 0x00008b0000047ab9 */ /* 0x000fe40000000800 */
[----:B------:R-:W-:Y:S01]  /*e9db0*/  ISETP.LT.AND P2, PT, R0, UR4, !P0 ;  /* 0x0000000400007c0c */ /* 0x000fe2000c741270 */
[----:B------:R-:W-:Y:S01]  /*e9dc0*/  VIADD R0, R18, 0x1e ;  /* 0x0000001e12007836 */ /* 0x000fe20000000000 */
[----:B-1----:R-:W-:Y:S01]  /*e9dd0*/  LEA R4, P1, R6, R3, 0x1 ;  /* 0x0000000306047211 */ /* 0x002fe200078208ff */
[----:B------:R-:W-:Y:S01]  /*e9de0*/  ULDC UR4, c[0x0][0x248] ;  /* 0x0000920000047ab9 */ /* 0x000fe20000000800 */
[----:B------:R-:W-:-:S02]  /*e9df0*/  PRMT R7, R17, 0x7632, R7 ;  /* 0x0000763211077816 */ /* 0x000fc40000000007 */
[----:B------:R-:W-:Y:S02]  /*e9e00*/  LEA.HI.X.SX32 R5, R6, R26, 0x1, P1 ;  /* 0x0000001a06057211 */ /* 0x000fe400008f0eff */
[----:B------:R-:W-:Y:S01]  /*e9e10*/  ISETP.LT.AND P1, PT, R0, UR5, !P0 ;  /* 0x0000000500007c0c */ /* 0x000fe2000c721270 */
[----:B------:R-:W-:Y:S01]  /*e9e20*/  VIADD R0, R6, UR4 ;  /* 0x0000000406007c36 */ /* 0x000fe20008000000 */
[----:B------:R-:W-:Y:S01]  /*e9e30*/  ULDC UR4, c[0x0][0x248] ;  /* 0x0000920000047ab9 */ /* 0x000fe20000000800 */
[----:B------:R0:W-:Y:S01]  /*e9e40*/  @P4 STG.E.U16 desc[UR8][R4.64], R7 ;  /* 0x0000000704004986 */ /* 0x0001e2000c101508 */
[----:B------:R-:W-:Y:S01]  /*e9e50*/  VIADD R9, R18, 0x1f ;  /* 0x0000001f12097836 */ /* 0x000fe20000000000 */
[----:B------:R-:W-:Y:S01]  /*e9e60*/  ULDC UR5, c[0x0][0x22c] ;  /* 0x00008b0000057ab9 */ /* 0x000fe20000000800 */
[----:B------:R-:W-:-:S04]  /*e9e70*/  LEA R6, P4, R0, R3, 0x1 ;  /* 0x0000000300067211 */ /* 0x000fc800078808ff */
[C---:B0-----:R-:W-:Y:S01]  /*e9e80*/  LEA.HI.X.SX32 R7, R0.reuse, R26, 0x1, P4 ;  /* 0x0000001a00077211 */ /* 0x041fe200020f0eff */
[----:B------:R-:W-:Y:S01]  /*e9e90*/  VIADD R5, R0, UR4 ;  /* 0x0000000400057c36 */ /* 0x000fe20008000000 */
[----:B------:R-:W-:-:S03]  /*e9ea0*/  ULDC UR4, c[0x0][0x248] ;  /* 0x0000920000047ab9 */ /* 0x000fc60000000800 */
[C---:B------:R-:W-:Y:S01]  /*e9eb0*/  VIADD R8, R5.reuse, UR4 ;  /* 0x0000000405087c36 */ /* 0x040fe20008000000 */
[----:B------:R-:W-:Y:S01]  /*e9ec0*/  LEA R4, P4, R5, R3, 0x1 ;  /* 0x0000000305047211 */ /* 0x000fe200078808ff */
[----:B------:R-:W-:-:S03]  /*e9ed0*/  ULDC UR4, c[0x0][0x248] ;  /* 0x0000920000047ab9 */ /* 0x000fc60000000800 */
[----:B------:R-:W-:Y:S02]  /*e9ee0*/  LEA.HI.X.SX32 R5, R5, R26, 0x1, P4 ;  /* 0x0000001a05057211 */ /* 0x000fe400020f0eff */
[----:B------:R-:W-:Y:S01]  /*e9ef0*/  ISETP.LT.AND P4, PT, R9, UR5, !P0 ;  /* 0x0000000509007c0c */ /* 0x000fe2000c781270 */
[----:B------:R-:W-:Y:S01]  /*e9f00*/  ULDC UR5, c[0x0][0x22c] ;  /* 0x00008b0000057ab9 */ /* 0x000fe20000000800 */
[----:B--2---:R-:W-:Y:S01]  /*e9f10*/  PRMT R0, R24, 0x7632, R0 ;  /* 0x0000763218007816 */ /* 0x004fe20000000000 */
[----:B------:R0:W-:Y:S04]  /*e9f20*/  @P6 STG.E.U16 desc[UR8][R6.64], R24 ;  /* 0x0000001806006986 */ /* 0x0001e8000c101508 */
[----:B0-----:R-:W2:Y:S01]  /*e9f30*/  LDL.LU R24, [R1+0x314] ;  /* 0x0003140001187983 */ /* 0x001ea20000300800 */
[----:B------:R-:W-:-:S04]  /*e9f40*/  LEA R6, P6, R8, R3, 0x1 ;  /* 0x0000000308067211 */ /* 0x000fc800078c08ff */
[----:B------:R-:W-:Y:S01]  /*e9f50*/  LEA.HI.X.SX32 R7, R8, R26, 0x1, P6 ;  /* 0x0000001a08077211 */ /* 0x000fe200030f0eff */
[----:B------:R0:W-:Y:S02]  /*e9f60*/  @P5 STG.E.U16 desc[UR8][R4.64], R0 ;  /* 0x0000000004005986 */ /* 0x0001e4000c101508 */
[----:B0-----:R-:W-:Y:S02]  /*e9f70*/  VIADD R0, R18, 0x20 ;  /* 0x0000002012007836 */ /* 0x001fe40000000000 */
[----:B------:R-:W-:Y:S01]  /*e9f80*/  VIADD R4, R8, UR4 ;  /* 0x0000000408047c36 */ /* 0x000fe20008000000 */
[----:B------:R-:W-:Y:S01]  /*e9f90*/  ULDC UR4, c[0x0][0x248] ;  /* 0x0000920000047ab9 */ /* 0x000fe20000000800 */
[----:B---3--:R0:W-:Y:S01]  /*e9fa0*/  @P3 STG.E.U16 desc[UR8][R6.64], R25 ;  /* 0x0000001906003986 */ /* 0x0081e2000c101508 */
[----:B------:R-:W-:Y:S01]  /*e9fb0*/  PRMT R5, R25, 0x7632, R5 ;  /* 0x0000763219057816 */ /* 0x000fe20000000005 */
[----:B------:R-:W-:Y:S01]  /*e9fc0*/  VIADD R8, R18, 0x21 ;  /* 0x0000002112087836 */ /* 0x000fe20000000000 */
[----:B------:R-:W-:Y:S01]  /*e9fd0*/  ISETP.LT.AND P6, PT, R0, UR5, !P0 ;  /* 0x0000000500007c0c */ /* 0x000fe2000c7c1270 */
[C---:B------:R-:W-:Y:S01]  /*e9fe0*/  VIADD R0, R4.reuse, UR4 ;  /* 0x0000000404007c36 */ /* 0x040fe20008000000 */
[----:B------:R-:W-:Y:S01]  /*e9ff0*/  ULDC UR5, c[0x0][0x22c] ;  /* 0x00008b0000057ab9 */ /* 0x000fe20000000800 */
[----:B------:R-:W-:Y:S01]  /*ea000*/  ULDC UR4, c[0x0][0x22c] ;  /* 0x00008b0000047ab9 */ /* 0x000fe20000000800 */
[----:B0-----:R-:W3:Y:S01]  /*ea010*/  LDL.LU R25, [R1+0x318] ;  /* 0x0003180001197983 */ /* 0x001ee20000300800 */
[----:B------:R-:W-:-:S02]  /*ea020*/  LEA R6, P3, R4, R3, 0x1 ;  /* 0x0000000304067211 */ /* 0x000fc400078608ff */
[----:B------:R-:W-:Y:S01]  /*ea030*/  ISETP.LT.AND P5, PT, R8, UR5, !P0 ;  /* 0x0000000508007c0c */ /* 0x000fe2000c7a1270 */
[----:B------:R-:W-:Y:S01]  /*ea040*/  VIADD R8, R18, 0x22 ;  /* 0x0000002212087836 */ /* 0x000fe20000000000 */
[----:B------:R-:W-:Y:S01]  /*ea050*/  LEA.HI.X.SX32 R7, R4, R26, 0x1, P3 ;  /* 0x0000001a04077211 */ /* 0x000fe200018f0eff */
[----:B------:R-:W-:Y:S01]  /*ea060*/  ULDC UR5, c[0x0][0x22c] ;  /* 0x00008b0000057ab9 */ /* 0x000fe20000000800 */
[----:B------:R-:W-:-:S03]  /*ea070*/  LEA R4, P3, R0, R3, 0x1 ;  /* 0x0000000300047211 */ /* 0x000fc600078608ff */
[----:B------:R0:W-:Y:S01]  /*ea080*/  @P2 STG.E.U16 desc[UR8][R6.64], R5 ;  /* 0x0000000506002986 */ /* 0x0001e2000c101508 */
[----:B------:R-:W-:Y:S01]  /*ea090*/  ISETP.LT.AND P2, PT, R8, UR4, !P0 ;  /* 0x0000000408007c0c */ /* 0x000fe2000c741270 */
[----:B------:R-:W-:Y:S01]  /*ea0a0*/  ULDC UR4, c[0x0][0x248] ;  /* 0x0000920000047ab9 */ /* 0x000fe20000000800 */
[----:B0-----:R-:W-:Y:S01]  /*ea0b0*/  LEA.HI.X.SX32 R5, R0, R26, 0x1, P3 ;  /* 0x0000001a00057211 */ /* 0x001fe200018f0eff */
[----:B------:R-:W-:Y:S02]  /*ea0c0*/  VIADD R6, R18, 0x23 ;  /* 0x0000002312067836 */ /* 0x000fe40000000000 */
[----:B------:R-:W-:Y:S01]  /*ea0d0*/  VIADD R0, R0, UR4 ;  /* 0x0000000400007c36 */ /* 0x000fe20008000000 */
[----:B------:R-:W-:Y:S01]  /*ea0e0*/  ULDC UR4, c[0x0][0x22c] ;  /* 0x00008b0000047ab9 */ /* 0x000fe20000000800 */
[----:B----4-:R0:W-:Y:S01]  /*ea0f0*/  @P1 STG.E.U16 desc[UR8][R4.64], R27 ;  /* 0x0000001b04001986 */ /* 0x0101e2000c101508 */
[----:B------:R-:W-:Y:S01]  /*ea100*/  ISETP.LT.AND P1, PT, R6, UR4, !P0 ;  /* 0x0000000406007c0c */ /* 0x000fe2000c721270 */
[----:B------:R-:W-:Y:S01]  /*ea110*/  ULDC UR4, c[0x0][0x248] ;  /* 0x0000920000047ab9 */ /* 0x000fe20000000800 */
[----:B------:R-:W-:-:S02]  /*ea120*/  PRMT R6, R27, 0x7632, R6 ;  /* 0x000076321b067816 */ /* 0x000fc40000000006 */
[----:B0-----:R-:W4:Y:S01]  /*ea130*/  LDL.LU R27, [R1+0x31c] ;  /* 0x00031c00011b7983 */ /* 0x001f220000300800 */
[----:B------:R-:W-:Y:S01]  /*ea140*/  LEA R4, P3, R0, R3, 0x1 ;  /* 0x0000000300047211 */ /* 0x000fe200078608ff */
[----:B------:R-:W-:Y:S02]  /*ea150*/  VIADD R7, R18, 0x24 ;  /* 0x0000002412077836 */ /* 0x000fe40000000000 */
[----:B------:R-:W4:Y:S01]  /*ea160*/  LDL.LU R17, [R1+0x320] ;  /* 0x0003200001117983 */ /* 0x000f220000300800 */
[C---:B------:R-:W-:Y:S01]  /*ea170*/  LEA.HI.X.SX32 R5, R0.reuse, R26, 0x1, P3 ;  /* 0x0000001a00057211 */ /* 0x040fe200018f0eff */
[----:B------:R-:W-:Y:S01]  /*ea180*/  VIADD R0, R0, UR4 ;  /* 0x0000000400007c36 */ /* 0x000fe20008000000 */
[----:B------:R-:W-:-:S03]  /*ea190*/  ULDC UR4, c[0x0][0x248] ;  /* 0x0000920000047ab9 */ /* 0x000fc60000000800 */
[----:B------:R0:W-:Y:S01]  /*ea1a0*/  @P4 STG.E.U16 desc[UR8][R4.64], R6 ;  /* 0x0000000604004986 */ /* 0x0001e2000c101508 */
[----:B------:R-:W-:Y:S01]  /*ea1b0*/  ISETP.LT.AND P3, PT, R7, UR5, !P0 ;  /* 0x0000000507007c0c */ /* 0x000fe2000c761270 */
[----:B------:R-:W-:Y:S01]  /*ea1c0*/  VIADD R9, R18, 0x25 ;  /* 0x0000002512097836 */ /* 0x000fe20000000000 */
[----:B------:R-:W-:Y:S01]  /*ea1d0*/  ULDC UR5, c[0x0][0x22c] ;  /* 0x00008b0000057ab9 */ /* 0x000fe20000000800 */
[CC--:B0-----:R-:W-:Y:S01]  /*ea1e0*/  LEA R6, P4, R0.reuse, R3.reuse, 0x1 ;  /* 0x0000000300067211 */ /* 0x0c1fe200078808ff */
[C---:B------:R-:W-:Y:S01]  /*ea1f0*/  VIADD R5, R0.reuse, UR4 ;  /* 0x0000000400057c36 */ /* 0x040fe20008000000 */
[----:B------:R-:W-:Y:S02]  /*ea200*/  ULDC UR4, c[0x0][0x248] ;  /* 0x0000920000047ab9 */ /* 0x000fe40000000800 */
[-C--:B------:R-:W-:Y:S01]  /*ea210*/  LEA.HI.X.SX32 R7, R0, R26.reuse, 0x1, P4 ;  /* 0x0000001a00077211 */ /* 0x080fe200020f0eff */
        /* <DEDUP_REMOVED lines=15> */
[C---:B------:R-:W-:Y:S01]  /*ea310*/  VIADD R0, R5.reuse, UR4 ;  /* 0x0000000405007c36 */ /* 0x040fe20008000000 */
[----:B------:R-:W-:Y:S01]  /*ea320*/  ULDC UR5, c[0x0][0x22c] ;  /* 0x00008b0000057ab9 */ /* 0x000fe20000000800 */
        /* <DEDUP_REMOVED lines=66> */
[----:B------:R-:W-:Y:S01]  /*ea750*/  IADD3 R9, R18, 0x2f, RZ ;  /* 0x0000002f12097810 */ /* 0x000fe20007ffe0ff */
        /* <DEDUP_REMOVED lines=65> */
[----:B------:R-:W-:-:S02]  /*eab70*/  LEA.HI.X.SX32 R5, R5, R26, 0x1, P3 ;  /* 0x0000001a05057211 */ /* 0x000fc400018f0eff */
[----:B------:R-:W-:Y:S01]  /*eab80*/  ISETP.LT.AND P3, PT, R9, UR5, !P0 ;  /* 0x0000000509007c0c */ /* 0x000fe2000c761270 */
[----:B------:R-:W-:Y:S02]  /*eab90*/  ULDC UR5, c[0x0][0x22c] ;  /* 0x00008b0000057ab9 */ /* 0x000fe40000000800 */
[----:B------:R1:W-:Y:S01]  /*eaba0*/  @P5 STG.E.U16 desc[UR8][R4.64], R0 ;  /* 0x0000000004005986 */ /* 0x0003e2000c101508 */
[----:B0-----:R-:W-:-:S04]  /*eabb0*/  LEA R6, P6, R8, R3, 0x1 ;  /* 0x0000000308067211 */ /* 0x001fc800078c08ff */
[----:B------:R-:W-:Y:S01]  /*eabc0*/  LEA.HI.X.SX32 R7, R8, R26, 0x1, P6 ;  /* 0x0000001a08077211 */ /* 0x000fe200030f0eff */
[----:B-1----:R-:W-:Y:S02]  /*eabd0*/  VIADD R0, R18, 0x36 ;  /* 0x0000003612007836 */ /* 0x002fe40000000000 */
[----:B------:R-:W-:Y:S01]  /*eabe0*/  VIADD R5, R8, UR4 ;  /* 0x0000000408057c36 */ /* 0x000fe20008000000 */
[----:B------:R-:W-:Y:S02]  /*eabf0*/  ULDC UR4, c[0x0][0x248] ;  /* 0x0000920000047ab9 */ /* 0x000fe40000000800 */
        /* <DEDUP_REMOVED lines=25> */
[C---:B------:R-:W-:Y:S02]  /*ead90*/  LEA.HI.X.SX32 R5, R0.reuse, R26, 0x1, P6 ;  /* 0x0000001a00057211 */ /* 0x040fe400030f0eff */
[----:B0-----:R-:W-:Y:S02]  /*eada0*/  PRMT R6, R25, 0x7632, R6 ;  /* 0x0000763219067816 */ /* 0x001fe40000000006 */
[----:B------:R-:W3:Y:S01]  /*eadb0*/  LDL.LU R25, [R1+0x308] ;  /* 0x0003080001197983 */ /* 0x000ee20000300800 */
[----:B------:R-:W-:Y:S01]  /*eadc0*/  VIADD R0, R0, UR4 ;  /* 0x0000000400007c36 */ /* 0x000fe20008000000 */
[----:B------:R-:W-:-:S02]  /*eadd0*/  ULDC UR4, c[0x0][0x248] ;  /* 0x0000920000047ab9 */ /* 0x000fc40000000800 */
[----:B------:R0:W-:Y:S01]  /*eade0*/  @P3 STG.E.U16 desc[UR8][R4.64], R6 ;  /* 0x0000000604003986 */ /* 0x0001e2000c101508 */
[----:B------:R-:W-:Y:S01]  /*eadf0*/  VIADD R7, R18, 0x3a ;  /* 0x0000003a12077836 */ /* 0x000fe20000000000 */
[----:B0-----:R-:W-:-:S04]  /*eae00*/  LEA R4, P3, R0, R3, 0x1 ;  /* 0x0000000300047211 */ /* 0x001fc800078608ff */
[CC--:B------:R-:W-:Y:S02]  /*eae10*/  LEA.HI.X.SX32 R5, R0.reuse, R26.reuse, 0x1, P3 ;  /* 0x0000001a00057211 */ /* 0x0c0fe400018f0eff */
[----:B------:R-:W-:Y:S01]  /*eae20*/  ISETP.LT.AND P6, PT, R7, UR5, !P0 ;  /* 0x0000000507007c0c */ /* 0x000fe2000c7c1270 */
[----:B------:R-:W-:Y:S01]  /*eae30*/  VIADD R7, R0, UR4 ;  /* 0x0000000400077c36 */ /* 0x000fe20008000000 */
[----:B----4-:R-:W-:Y:S01]  /*eae40*/  PRMT R0, R27, 0x7632, R0 ;  /* 0x000076321b007816 */ /* 0x010fe20000000000 */
[----:B------:R0:W-:Y:S01]  /*eae50*/  @P5 STG.E.U16 desc[UR8][R4.64], R27 ;  /* 0x0000001b04005986 */ /* 0x0001e2000c101508 */
[----:B------:R-:W-:Y:S01]  /*eae60*/  ULDC UR5, c[0x0][0x248] ;  /* 0x0000920000057ab9 */ /* 0x000fe20000000800 */
[C---:B------:R-:W-:Y:S01]  /*eae70*/  VIADD R9, R18.reuse, 0x3b ;  /* 0x0000003b12097836 */ /* 0x040fe20000000000 */
[----:B------:R-:W-:Y:S01]  /*eae80*/  ULDC UR4, c[0x0][0x22c] ;  /* 0x00008b0000047ab9 */ /* 0x000fe20000000800 */
        /* <DEDUP_REMOVED lines=58> */
[----:B------:R-:W-:Y:S02]  /*eb230*/  ISETP.LT.AND P5, PT, R8, UR5, !P0 ;  /* 0x0000000508007c0c */ /* 0x000fe4000c7a1270 */
[-C--:B------:R-:W-:Y:S01]  /*eb240*/  LEA.HI.X.SX32 R7, R4, R26.reuse, 0x1, P3 ;  /* 0x0000001a04077211 */ /* 0x080fe200018f0eff */
[----:B------:R-:W-:Y:S01]  /*eb250*/  VIADD R8, R18, 0x42 ;  /* 0x0000004212087836 */ /* 0x000fe20000000000 */
[C---:B------:R-:W-:Y:S01]  /*eb260*/  LEA R4, P3, R0.reuse, R3, 0x1 ;  /* 0x0000000300047211 */ /* 0x040fe200078608ff */
[----:B------:R-:W-:Y:S02]  /*eb270*/  ULDC UR5, c[0x0][0x22c] ;  /* 0x00008b0000057ab9 */ /* 0x000fe40000000800 */
[----:B------:R0:W-:Y:S02]  /*eb280*/  @P2 STG.E.U16 desc[UR8][R6.64], R5 ;  /* 0x0000000506002986 */ /* 0x0001e4000c101508 */
[----:B0-----:R-:W-:Y:S01]  /*eb290*/  LEA.HI.X.SX32 R5, R0, R26, 0x1, P3 ;  /* 0x0000001a00057211 */ /* 0x001fe200018f0eff */
[----:B------:R-:W-:Y:S01]  /*eb2a0*/  VIADD R6, R18, 0x43 ;  /* 0x0000004312067836 */ /* 0x000fe20000000000 */
[----:B------:R-:W-:Y:S01]  /*eb2b0*/  ISETP.LT.AND P3, PT, R8, UR4, !P0 ;  /* 0x0000000408007c0c */ /* 0x000fe2000c761270 */
[----:B------:R-:W-:-:S02]  /*eb2c0*/  ULDC UR4, c[0x0][0x248] ;  /* 0x0000920000047ab9 */ /* 0x000fc40000000800 */
[----:B------:R-:W-:Y:S01]  /*eb2d0*/  VIADD R0, R0, UR4 ;  /* 0x0000000400007c36 */ /* 0x000fe20008000000 */
[----:B------:R-:W-:Y:S01]  /*eb2e0*/  ULDC UR4, c[0x0][0x22c] ;  /* 0x00008b0000047ab9 */ /* 0x000fe20000000800 */
[----:B----4-:R0:W-:Y:S01]  /*eb2f0*/  @P1 STG.E.U16 desc[UR8][R4.64], R27 ;  /* 0x0000001b04001986 */ /* 0x0101e2000c101508 */
[----:B------:R-:W-:Y:S01]  /*eb300*/  ISETP.LT.AND P2, PT, R6, UR4, !P0 ;  /* 0x0000000406007c0c */ /* 0x000fe2000c741270 */
[----:B------:R-:W-:Y:S01]  /*eb310*/  ULDC UR4, c[0x0][0x248] ;  /* 0x0000920000047ab9 */ /* 0x000fe20000000800 */
[----:B------:R-:W-:Y:S02]  /*eb320*/  PRMT R6, R27, 0x7632, R6 ;  /* 0x000076321b067816 */ /* 0x000fe40000000006 */
        /* <DEDUP_REMOVED lines=26> */
[----:B-1----:R-:W-:Y:S01]  /*eb4d0*/  VIADD R0, R18, 0x46 ;  /* 0x0000004612007836 */ /* 0x002fe20000000000 */
[----:B------:R-:W-:Y:S01]  /*eb4e0*/  IADD3 R5, R8, UR4, RZ ;  /* 0x0000000408057c10 */ /* 0x000fe2000fffe0ff */
        /* <DEDUP_REMOVED lines=92> */
[----:B------:R-:W-:Y:S01]  /*ebab0*/  ISETP.LT.AND P6, PT, R0, UR5, !P0 ;  /* 0x0000000500007c0c */ /* 0x000fe2000c7c1270 */
[C---:B------:R-:W-:Y:S01]  /*ebac0*/  VIADD R0, R5.reuse, UR4 ;  /* 0x0000000405007c36 */ /* 0x040fe20008000000 */
[----:B------:R-:W-:Y:S01]  /*ebad0*/  LEA R4, P4, R5, R3, 0x1 ;  /* 0x0000000305047211 */ /* 0x000fe200078808ff */
[----:B------:R-:W-:Y:S01]  /*ebae0*/  ULDC UR5, c[0x0][0x22c] ;  /* 0x00008b0000057ab9 */ /* 0x000fe20000000800 */
[----:B------:R-:W-:Y:S01]  /*ebaf0*/  VIADD R8, R18, 0x52 ;  /* 0x0000005212087836 */ /* 0x000fe20000000000 */
[----:B------:R-:W-:Y:S01]  /*ebb00*/  ULDC UR4, c[0x0][0x22c] ;  /* 0x00008b0000047ab9 */ /* 0x000fe20000000800 */
[----:B0-----:R-:W-:-:S02]  /*ebb10*/  PRMT R7, R25, 0x7632, R7 ;  /* 0x0000763219077816 */ /* 0x001fc40000000007 */
[----:B------:R-:W3:Y:S01]  /*ebb20*/  LDL.LU R25, [R1+0x2c8] ;  /* 0x0002c80001197983 */ /* 0x000ee20000300800 */
[----:B------:R-:W-:Y:S01]  /*ebb30*/  VIADD R6, R18, 0x51 ;  /* 0x0000005112067836 */ /* 0x000fe20000000000 */
[----:B------:R-:W-:-:S04]  /*ebb40*/  LEA.HI.X.SX32 R5, R5, R26, 0x1, P4 ;  /* 0x0000001a05057211 */ /* 0x000fc800020f0eff */
[----:B------:R-:W-:Y:S01]  /*ebb50*/  ISETP.LT.AND P5, PT, R6, UR5, !P0 ;  /* 0x0000000506007c0c */ /* 0x000fe2000c7a1270 */
[----:B------:R0:W-:Y:S01]  /*ebb60*/  @P3 STG.E.U16 desc[UR8][R4.64], R7 ;  /* 0x0000000704003986 */ /* 0x0001e2000c101508 */
[----:B------:R-:W-:Y:S01]  /*ebb70*/  LEA R6, P4, R0, R3, 0x1 ;  /* 0x0000000300067211 */ /* 0x000fe200078808ff */
[----:B------:R-:W-:-:S03]  /*ebb80*/  ULDC UR5, c[0x0][0x22c] ;  /* 0x00008b0000057ab9 */ /* 0x000fc60000000800 */
[----:B0-----:R-:W-:-:S05]  /*ebb90*/  LEA.HI.X.SX32 R7, R0, R26, 0x1, P4 ;  /* 0x0000001a00077211 */ /* 0x001fca00020f0eff */
[----:B----4-:R0:W-:Y:S02]  /*ebba0*/  @P2 STG.E.U16 desc[UR8][R6.64], R27 ;  /* 0x0000001b06002986 */ /* 0x0101e4000c101508 */
[----:B0-----:R-:W-:Y:S02]  /*ebbb0*/  PRMT R6, R27, 0x7632, R6 ;  /* 0x000076321b067816 */ /* 0x001fe40000000006 */
[----:B------:R-:W4:Y:S01]  /*ebbc0*/  LDL.LU R27, [R1+0x2cc] ;  /* 0x0002cc00011b7983 */ /* 0x000f220000300800 */
[----:B------:R-:W-:Y:S01]  /*ebbd0*/  ISETP.LT.AND P4, PT, R8, UR4, !P0 ;  /* 0x0000000408007c0c */ /* 0x000fe2000c781270 */
[----:B------:R-:W-:Y:S02]  /*ebbe0*/  ULDC UR4, c[0x0][0x248] ;  /* 0x0000920000047ab9 */ /* 0x000fe40000000800 */
[----:B------:R-:W-:Y:S01]  /*ebbf0*/  VIADD R0, R0, UR4 ;  /* 0x0000000400007c36 */ /* 0x000fe20008000000 */
[----:B------:R-:W-:Y:S01]  /*ebc00*/  ULDC UR4, c[0x0][0x22c] ;  /* 0x00008b0000047ab9 */ /* 0x000fe20000000800 */
[----:B------:R-:W-:Y:S01]  /*ebc10*/  VIADD R5, R18, 0x53 ;  /* 0x0000005312057836 */ /* 0x000fe20000000000 */
[----:B------:R-:W4:Y:S02]  /*ebc20*/  LDL.LU R17, [R1+0x2b0] ;  /* 0x0002b00001117983 */ /* 0x000f240000300800 */
[----:B------:R-:W-:-:S02]  /*ebc30*/  LEA R4, P2, R0, R3, 0x1 ;  /* 0x0000000300047211 */ /* 0x000fc400078408ff */
[----:B------:R-:W-:Y:S01]  /*ebc40*/  ISETP.LT.AND P3, PT, R5, UR4, !P0 ;  /* 0x0000000405007c0c */ /* 0x000fe2000c761270 */
[----:B------:R-:W-:Y:S01]  /*ebc50*/  ULDC UR4, c[0x0][0x248] ;  /* 0x0000920000047ab9 */ /* 0x000fe20000000800 */
[C---:B------:R-:W-:Y:S01]  /*ebc60*/  LEA.HI.X.SX32 R5, R0.reuse, R26, 0x1, P2 ;  /* 0x0000001a00057211 */ /* 0x040fe200010f0eff */
[----:B------:R-:W-:Y:S01]  /*ebc70*/  VIADD R0, R0, UR4 ;  /* 0x0000000400007c36 */ /* 0x000fe20008000000 */
[----:B------:R-:W-:Y:S01]  /*ebc80*/  ULDC UR4, c[0x0][0x248] ;  /* 0x0000920000047ab9 */ /* 0x000fe20000000800 */
[C---:B------:R-:W-:Y:S02]  /*ebc90*/  VIADD R7, R18.reuse, 0x54 ;  /* 0x0000005412077836 */ /* 0x040fe40000000000 */
[----:B------:R0:W-:Y:S03]  /*ebca0*/  @P1 STG.E.U16 desc[UR8][R4.64], R6 ;  /* 0x0000000604001986 */ /* 0x0001e6000c101508 */
[----:B------:R-:W-:Y:S01]  /*ebcb0*/  ISETP.LT.AND P2, PT, R7, UR5, !P0 ;  /* 0x0000000507007c0c */ /* 0x000fe2000c741270 */
[----:B------:R-:W-:Y:S01]  /*ebcc0*/  VIADD R9, R18, 0x55 ;  /* 0x0000005512097836 */ /* 0x000fe20000000000 */
[----:B------:R-:W-:Y:S01]  /*ebcd0*/  ULDC UR5, c[0x0][0x22c] ;  /* 0x00008b0000057ab9 */ /* 0x000fe20000000800 */
[C---:B0-----:R-:W-:Y:S01]  /*ebce0*/  LEA R6, P1, R0.reuse, R3, 0x1 ;  /* 0x0000000300067211 */ /* 0x041fe200078208ff */
[----:B------:R-:W-:Y:S01]  /*ebcf0*/  VIADD R5, R0, UR4 ;  /* 0x0000000400057c36 */ /* 0x000fe20008000000 */
[----:B------:R-:W-:-:S02]  /*ebd00*/  ULDC UR4, c[0x0][0x248] ;  /* 0x0000920000047ab9 */ /* 0x000fc40000000800 */
        /* <DEDUP_REMOVED lines=8> */
[----:B0-----:R-:W-:-:S03]  /*ebd90*/  LEA R6, P6, R8, R3, 0x1 ;  /* 0x0000000308067211 */ /* 0x001fc600078c08ff */
[----:B------:R-:W4:Y:S01]  /*ebda0*/  LDL.LU R19, [R1+0x2b4] ;  /* 0x0002b40001137983 */ /* 0x000f220000300800 */
        /* <DEDUP_REMOVED lines=13> */
[-C--:B------:R-:W-:Y:S01]  /*ebe80*/  LEA.HI.X.SX32 R5, R5, R26.reuse, 0x1, P4 ;  /* 0x0000001a05057211 */ /* 0x080fe200020f0eff */
[----:B0-----:R-:W-:Y:S01]  /*ebe90*/  VIADD R6, R18, 0x57 ;  /* 0x0000005712067836 */ /* 0x001fe20000000000 */
[----:B------:R-:W-:Y:S02]  /*ebea0*/  PRMT R7, R24, 0x7632, R7 ;  /* 0x0000763218077816 */ /* 0x000fe40000000007 */
[----:B------:R-:W2:Y:S02]  /*ebeb0*/  LDL.LU R24, [R1+0x2b8] ;  /* 0x0002b80001187983 */ /* 0x000ea40000300800 */
[----:B------:R-:W-:Y:S01]  /*ebec0*/  ISETP.LT.AND P5, PT, R6, UR5, !P0 ;  /* 0x0000000506007c0c */ /* 0x000fe2000c7a1270 */
[----:B------:R-:W-:Y:S01]  /*ebed0*/  ULDC UR5, c[0x0][0x22c] ;  /* 0x00008b0000057ab9 */ /* 0x000fe20000000800 */
[----:B------:R-:W-:Y:S01]  /*ebee0*/  LEA R6, P4, R0, R3, 0x1 ;  /* 0x0000000300067211 */ /* 0x000fe200078808ff */
[----:B------:R0:W-:Y:S01]  /*ebef0*/  @P3 STG.E.U16 desc[UR8][R4.64], R7 ;  /* 0x0000000704003986 */ /* 0x0001e2000c101508 */
        /* <DEDUP_REMOVED lines=13> */
[----:B0-----:R-:W-:Y:S01]  /*ebfd0*/  PRMT R6, R25, 0x7632, R6 ;  /* 0x0000763219067816 */ /* 0x001fe20000000006 */
[----:B------:R-:W-:-:S04]  /*ebfe0*/  VIADD R7, R18, 0x5a ;  /* 0x0000005a12077836 */ /* 0x000fc80000000000 */
[----:B------:R0:W-:Y:S01]  /*ebff0*/  @P1 STG.E.U16 desc[UR8][R4.64], R6 ;  /* 0x0000000604001986 */ /* 0x0001e2000c101508 */
        /* <DEDUP_REMOVED lines=9> */
[----:B0-----:R-:W3:Y:S01]  /*ec090*/  LDL.LU R27, [R1+0x2bc] ;  /* 0x0002bc00011b7983 */ /* 0x001ee20000300800 */
[CC--:B------:R-:W-:Y:S01]  /*ec0a0*/  LEA R6, P1, R7.reuse, R3.reuse, 0x1 ;  /* 0x0000000307067211 */ /* 0x0c0fe200078208ff */
[C---:B------:R-:W-:Y:S01]  /*ec0b0*/  VIADD R8, R7.reuse, UR4 ;  /* 0x0000000407087c36 */ /* 0x040fe20008000000 */
[----:B------:R-:W-:Y:S01]  /*ec0c0*/  ULDC UR4, c[0x0][0x248] ;  /* 0x0000920000047ab9 */ /* 0x000fe20000000800 */
[----:B------:R-:W4:Y:S01]  /*ec0d0*/  LDL.LU R25, [R1+0x290] ;  /* 0x0002900001197983 */ /* 0x000f220000300800 */
[----:B------:R-:W-:Y:S02]  /*ec0e0*/  LEA.HI.X.SX32 R7, R7, R26, 0x1, P1 ;  /* 0x0000001a07077211 */ /* 0x000fe400008f0eff */
[----:B------:R-:W-:-:S03]  /*ec0f0*/  LEA R4, P6, R8, R3, 0x1 ;  /* 0x0000000308047211 */ /* 0x000fc600078c08ff */
[----:B------:R0:W-:Y:S01]  /*ec100*/  @P5 STG.E.U16 desc[UR8][R6.64], R0 ;  /* 0x0000000006005986 */ /* 0x0001e2000c101508 */
[C---:B------:R-:W-:Y:S02]  /*ec110*/  LEA.HI.X.SX32 R5, R8.reuse, R26, 0x1, P6 ;  /* 0x0000001a08057211 */ /* 0x040fe400030f0eff */
[----:B------:R-:W-:Y:S01]  /*ec120*/  ISETP.LT.AND P1, PT, R9, UR5, !P0 ;  /* 0x0000000509007c0c */ /* 0x000fe2000c721270 */
[----:B------:R-:W-:Y:S02]  /*ec130*/  ULDC UR5, c[0x0][0x22c] ;  /* 0x00008b0000057ab9 */ /* 0x000fe40000000800 */
[----:B------:R1:W-:Y:S01]  /*ec140*/  @P3 STG.E.U16 desc[UR8][R4.64], R17 ;  /* 0x0000001104003986 */ /* 0x0003e2000c101508 */
[----:B0-----:R-:W-:Y:S01]  /*ec150*/  VIADD R6, R8, UR4 ;  /* 0x0000000408067c36 */ /* 0x001fe20008000000 */
[----:B------:R-:W-:Y:S01]  /*ec160*/  ULDC UR4, c[0x0][0x248] ;  /* 0x0000920000047ab9 */ /* 0x000fe20000000800 */
[C---:B------:R-:W-:Y:S02]  /*ec170*/  VIADD R0, R18.reuse, 0x5c ;  /* 0x0000005c12007836 */ /* 0x040fe40000000000 */
[----:B------:R-:W-:Y:S01]  /*ec180*/  VIADD R8, R18, 0x5d ;  /* 0x0000005d12087836 */ /* 0x000fe20000000000 */
[----:B-1----:R-:W-:-:S02]  /*ec190*/  LEA R4, P3, R6, R3, 0x1 ;  /* 0x0000000306047211 */ /* 0x002fc400078608ff */
[----:B------:R-:W-:Y:S01]  /*ec1a0*/  ISETP.LT.AND P6, PT, R0, UR5, !P0 ;  /* 0x0000000500007c0c */ /* 0x000fe2000c7c1270 */
[----:B------:R-:W-:Y:S01]  /*ec1b0*/  ULDC UR5, c[0x0][0x22c] ;  /* 0x00008b0000057ab9 */ /* 0x000fe20000000800 */
[C---:B------:R-:W-:Y:S01]  /*ec1c0*/  VIADD R0, R6.reuse, UR4 ;  /* 0x0000000406007c36 */ /* 0x040fe20008000000 */
[----:B------:R-:W-:Y:S01]  /*ec1d0*/  LEA.HI.X.SX32 R5, R6, R26, 0x1, P3 ;  /* 0x0000001a06057211 */ /* 0x000fe200018f0eff */
[----:B------:R-:W-:Y:S01]  /*ec1e0*/  ULDC UR4, c[0x0][0x22c] ;  /* 0x00008b0000047ab9 */ /* 0x000fe20000000800 */
[----:B------:R-:W-:Y:S02]  /*ec1f0*/  PRMT R7, R17, 0x7632, R7 ;  /* 0x0000763211077816 */ /* 0x000fe40000000007 */
[----:B------:R-:W-:Y:S01]  /*ec200*/  ISETP.LT.AND P3, PT, R8, UR5, !P0 ;  /* 0x0000000508007c0c */ /* 0x000fe2000c761270 */
[----:B------:R-:W-:Y:S01]  /*ec210*/  ULDC UR5, c[0x0][0x22c] ;  /* 0x00008b0000057ab9 */ /* 0x000fe20000000800 */
[----:B------:R-:W-:Y:S01]  /*ec220*/  IADD3 R8, R18, 0x5e, RZ ;  /* 0x0000005e12087810 */ /* 0x000fe20007ffe0ff */
[----:B------:R0:W-:Y:S01]  /*ec230*/  @P4 STG.E.U16 desc[UR8][R4.64], R7 ;  /* 0x0000000704004986 */ /* 0x0001e2000c101508 */
[----:B------:R-:W-:-:S02]  /*ec240*/  LEA R6, P5, R0, R3, 0x1 ;  /* 0x0000000300067211 */ /* 0x000fc400078a08ff */
[----:B------:R-:W-:Y:S01]  /*ec250*/  ISETP.LT.AND P4, PT, R8, UR4, !P0 ;  /* 0x0000000408007c0c */ /* 0x000fe2000c781270 */
[----:B------:R-:W-:Y:S01]  /*ec260*/  ULDC UR4, c[0x0][0x248] ;  /* 0x0000920000047ab9 */ /* 0x000fe20000000800 */
[CC--:B0-----:R-:W-:Y:S01]  /*ec270*/  LEA.HI.X.SX32 R7, R0.reuse, R26.reuse, 0x1, P5 ;  /* 0x0000001a00077211 */ /* 0x0c1fe200028f0eff */
[----:B------:R-:W-:Y:S01]  /*ec280*/  VIADD R0, R0, UR4 ;  /* 0x0000000400007c36 */ /* 0x000fe20008000000 */
[----:B------:R-:W-:Y:S01]  /*ec290*/  ULDC UR4, c[0x0][0x22c] ;  /* 0x00008b0000047ab9 */ /* 0x000fe20000000800 */
[----:B------:R-:W-:Y:S02]  /*ec2a0*/  VIADD R5, R18, 0x5f ;  /* 0x0000005f12057836 */ /* 0x000fe40000000000 */
[----:B------:R0:W-:Y:S01]  /*ec2b0*/  @P2 STG.E.U16 desc[UR8][R6.64], R19 ;  /* 0x0000001306002986 */ /* 0x0001e2000c101508 */
        /* <DEDUP_REMOVED lines=10> */
[----:B------:R-:W-:Y:S01]  /*ec360*/  VIADD R9, R18, 0x61 ;  /* 0x0000006112097836 */ /* 0x000fe20000000000 */
[----:B------:R-:W-:Y:S01]  /*ec370*/  ULDC UR5, c[0x0][0x22c] ;  /* 0x00008b0000057ab9 */ /* 0x000fe20000000800 */
[CC--:B0-----:R-:W-:Y:S01]  /*ec380*/  LEA R6, P1, R0.reuse, R3.reuse, 0x1 ;  /* 0x0000000300067211 */ /* 0x0c1fe200078208ff */
[C---:B------:R-:W-:Y:S01]  /*ec390*/  VIADD R5, R0.reuse, UR4 ;  /* 0x0000000400057c36 */ /* 0x040fe20008000000 */
[----:B------:R-:W-:Y:S02]  /*ec3a0*/  ULDC UR4, c[0x0][0x248] ;  /* 0x0000920000047ab9 */ /* 0x000fe40000000800 */
[----:B------:R-:W-:Y:S02]  /*ec3b0*/  LEA.HI.X.SX32 R7, R0, R26, 0x1, P1 ;  /* 0x0000001a00077211 */ /* 0x000fe400008f0eff */
[C---:B------:R-:W-:Y:S01]  /*ec3c0*/  LEA R4, P1, R5.reuse, R3, 0x1 ;  /* 0x0000000305047211 */ /* 0x040fe200078208ff */
[----:B------:R-:W-:Y:S01]  /*ec3d0*/  VIADD R8, R5, UR4 ;  /* 0x0000000405087c36 */ /* 0x000fe20008000000 */
[----:B------:R-:W-:-:S02]  /*ec3e0*/  ULDC UR4, c[0x0][0x248] ;  /* 0x0000920000047ab9 */ /* 0x000fc40000000800 */
[----:B------:R-:W-:Y:S02]  /*ec3f0*/  LEA.HI.X.SX32 R5, R5, R26, 0x1, P1 ;  /* 0x0000001a05057211 */ /* 0x000fe400008f0eff */
[----:B------:R-:W-:Y:S01]  /*ec400*/  ISETP.LT.AND P1, PT, R9, UR5, !P0 ;  /* 0x0000000509007c0c */ /* 0x000fe2000c721270 */
[----:B------:R-:W-:Y:S01]  /*ec410*/  ULDC UR5, c[0x0][0x22c] ;  /* 0x00008b0000057ab9 */ /* 0x000fe20000000800 */
[----:B--2---:R-:W-:Y:S01]  /*ec420*/  PRMT R0, R24, 0x7632, R0 ;  /* 0x0000763218007816 */ /* 0x004fe20000000000 */
[----:B------:R0:W-:Y:S04]  /*ec430*/  @P6 STG.E.U16 desc[UR8][R6.64], R24 ;  /* 0x0000001806006986 */ /* 0x0001e8000c101508 */
[----:B------:R1:W-:Y:S01]  /*ec440*/  @P3 STG.E.U16 desc[UR8][R4.64], R0 ;  /* 0x0000000004003986 */ /* 0x0003e2000c101508 */
[----:B0-----:R-:W-:Y:S01]  /*ec450*/  LEA R6, P6, R8, R3, 0x1 ;  /* 0x0000000308067211 */ /* 0x001fe200078c08ff */
[----:B-1----:R-:W-:-:S03]  /*ec460*/  VIADD R0, R18, 0x62 ;  /* 0x0000006212007836 */ /* 0x002fc60000000000 */
[-C--:B------:R-:W-:Y:S02]  /*ec470*/  LEA.HI.X.SX32 R7, R8, R26.reuse, 0x1, P6 ;  /* 0x0000001a08077211 */ /* 0x080fe400030f0eff */
[----:B------:R-:W-:Y:S01]  /*ec480*/  ISETP.LT.AND P3, PT, R0, UR5, !P0 ;  /* 0x0000000500007c0c */ /* 0x000fe2000c761270 */
[----:B------:R-:W-:Y:S01]  /*ec490*/  VIADD R0, R8, UR4 ;  /* 0x0000000408007c36 */ /* 0x000fe20008000000 */
[----:B------:R-:W-:Y:S01]  /*ec4a0*/  ULDC UR4, c[0x0][0x248] ;  /* 0x0000920000047ab9 */ /* 0x000fe20000000800 */
[----:B------:R-:W-:Y:S01]  /*ec4b0*/  ULDC UR5, c[0x0][0x22c] ;  /* 0x00008b0000057ab9 */ /* 0x000fe20000000800 */
[----:B---3--:R-:W-:Y:S01]  /*ec4c0*/  PRMT R8, R27, 0x7632, R8 ;  /* 0x000076321b087816 */ /* 0x008fe20000000008 */
[----:B------:R0:W-:Y:S04]  /*ec4d0*/  @P4 STG.E.U16 desc[UR8][R6.64], R27 ;  /* 0x0000001b06004986 */ /* 0x0001e8000c101508 */
[----:B0-----:R-:W2:Y:S04]  /*ec4e0*/  LDL.LU R27, [R1+0x294] ;  /* 0x00029400011b7983 */ /* 0x001ea80000300800 */
[----:B------:R-:W3:Y:S01]  /*ec4f0*/  LDL.LU R14, [R1+0x29c] ;  /* 0x00029c00010e7983 */ /* 0x000ee20000300800 */
[C---:B------:R-:W-:Y:S01]  /*ec500*/  LEA R4, P4, R0.reuse, R3, 0x1 ;  /* 0x0000000300047211 */ /* 0x040fe200078808ff */
[----:B------:R-:W-:Y:S01]  /*ec510*/  VIADD R6, R0, UR4 ;  /* 0x0000000400067c36 */ /* 0x000fe20008000000 */
[----:B------:R-:W-:Y:S01]  /*ec520*/  ULDC UR4, c[0x0][0x248] ;  /* 0x0000920000047ab9 */ /* 0x000fe20000000800 */
[----:B------:R-:W-:Y:S01]  /*ec530*/  VIADD R7, R18, 0x63 ;  /* 0x0000006312077836 */ /* 0x000fe20000000000 */
[----:B------:R-:W-:Y:S01]  /*ec540*/  LEA.HI.X.SX32 R5, R0, R26, 0x1, P4 ;  /* 0x0000001a00057211 */ /* 0x000fe200020f0eff */
[----:B------:R-:W-:Y:S01]  /*ec550*/  VIADD R0, R6, UR4 ;  /* 0x0000000406007c36 */ /* 0x000fe20008000000 */
[----:B------:R-:W-:-:S02]  /*ec560*/  ULDC UR4, c[0x0][0x248] ;  /* 0x0000920000047ab9 */ /* 0x000fc40000000800 */
[----:B------:R-:W-:Y:S01]  /*ec570*/  ISETP.LT.AND P4, PT, R7, UR5, !P0 ;  /* 0x0000000507007c0c */ /* 0x000fe2000c781270 */
[----:B------:R-:W-:Y:S01]  /*ec580*/  VIADD R9, R0, UR4 ;  /* 0x0000000400097c36 */ /* 0x000fe20008000000 */
[----:B------:R-:W-:Y:S01]  /*ec590*/  ULDC UR5, c[0x0][0x248] ;  /* 0x0000920000057ab9 */ /* 0x000fe20000000800 */
[----:B------:R-:W-:Y:S02]  /*ec5a0*/  ULDC UR4, c[0x0][0x248] ;  /* 0x0000920000047ab9 */ /* 0x000fe40000000800 */
[----:B------:R-:W-:Y:S01]  /*ec5b0*/  VIADD R7, R9, UR5 ;  /* 0x0000000509077c36 */ /* 0x000fe20008000000 */
[----:B------:R0:W-:Y:S01]  /*ec5c0*/  @P5 STG.E.U16 desc[UR8][R4.64], R8 ;  /* 0x0000000804005986 */ /* 0x0001e2000c101508 */
[----:B----4-:R-:W-:Y:S01]  /*ec5d0*/  PRMT R12, R25, 0x7632, R12 ;  /* 0x00007632190c7816 */ /* 0x010fe2000000000c */
[----:B------:R-:W-:Y:S01]  /*ec5e0*/  VIADD R13, R18, 0x65 ;  /* 0x00000065120d7836 */ /* 0x000fe20000000000 */
[----:B------:R-:W-:Y:S01]  /*ec5f0*/  ULDC UR5, c[0x0][0x22c] ;  /* 0x00008b0000057ab9 */ /* 0x000fe20000000800 */
[----:B------:R-:W-:Y:S01]  /*ec600*/  VIADD R11, R7, UR4 ;  /* 0x00000004070b7c36 */ /* 0x000fe20008000000 */
[----:B------:R-:W-:-:S03]  /*ec610*/  ULDC UR4, c[0x0][0x248] ;  /* 0x0000920000047ab9 */ /* 0x000fc60000000800 */
[----:B------:R-:W-:Y:S01]  /*ec620*/  VIADD R10, R11, UR4 ;  /* 0x000000040b0a7c36 */ /* 0x000fe20008000000 */
[----:B------:R-:W-:Y:S01]  /*ec630*/  ULDC UR4, c[0x0][0x248] ;  /* 0x0000920000047ab9 */ /* 0x000fe20000000800 */
[----:B0-----:R-:W-:Y:S01]  /*ec640*/  LEA R4, P5, R6, R3, 0x1 ;  /* 0x0000000306047211 */ /* 0x001fe200078a08ff */
[----:B------:R-:W-:-:S03]  /*ec650*/  VIADD R8, R18, 0x64 ;  /* 0x0000006412087836 */ /* 0x000fc60000000000 */
[----:B------:R-:W-:Y:S01]  /*ec660*/  LEA.HI.X.SX32 R5, R6, R26, 0x1, P5 ;  /* 0x0000001a06057211 */ /* 0x000fe200028f0eff */
[----:B------:R-:W-:Y:S01]  /*ec670*/  VIADD R6, R10, UR4 ;  /* 0x000000040a067c36 */ /* 0x000fe20008000000 */
[----:B------:R-:W-:Y:S01]  /*ec680*/  ULDC UR4, c[0x0][0x248] ;  /* 0x0000920000047ab9 */ /* 0x000fe20000000800 */
[----:B------:R-:W-:Y:S01]  /*ec690*/  ISETP.LT.AND P5, PT, R8, UR6, !P0 ;  /* 0x0000000608007c0c */ /* 0x000fe2000c7a1270 */
[----:B------:R-:W-:Y:S01]  /*ec6a0*/  ULDC UR6, c[0x0][0x22c] ;  /* 0x00008b0000067ab9 */ /* 0x000fe20000000800 */
[----:B------:R0:W-:Y:S01]  /*ec6b0*/  @P2 STG.E.U16 desc[UR8][R4.64], R25 ;  /* 0x0000001904002986 */ /* 0x0001e2000c101508 */
[----:B------:R-:W-:Y:S01]  /*ec6c0*/  VIADD R8, R6, UR4 ;  /* 0x0000000406087c36 */ /* 0x000fe20008000000 */
[----:B------:R-:W-:Y:S01]  /*ec6d0*/  ULDC UR4, c[0x0][0x248] ;  /* 0x0000920000047ab9 */ /* 0x000fe20000000800 */
[----:B0-----:R-:W-:-:S04]  /*ec6e0*/  LEA R4, P2, R0, R3, 0x1 ;  /* 0x0000000300047211 */ /* 0x001fc800078408ff */
[----:B------:R-:W-:Y:S01]  /*ec6f0*/  LEA.HI.X.SX32 R5, R0, R26, 0x1, P2 ;  /* 0x0000001a00057211 */ /* 0x000fe200010f0eff */
[----:B------:R-:W-:Y:S01]  /*ec700*/  VIADD R0, R8, UR4 ;  /* 0x0000000408007c36 */ /* 0x000fe20008000000 */
[----:B------:R-:W-:-:S03]  /*ec710*/  ULDC UR4, c[0x0][0x248] ;  /* 0x0000920000047ab9 */ /* 0x000fc60000000800 */
[----:B------:R-:W-:Y:S01]  /*ec720*/  VIADD R21, R0, UR4 ;  /* 0x0000000400157c36 */ /* 0x000fe20008000000 */
[----:B------:R-:W-:Y:S01]  /*ec730*/  ULDC UR4, c[0x0][0x248] ;  /* 0x0000920000047ab9 */ /* 0x000fe20000000800 */
[----:B------:R0:W-:Y:S01]  /*ec740*/  @P1 STG.E.U16 desc[UR8][R4.64], R12 ;  /* 0x0000000c04001986 */ /* 0x0001e2000c101508 */
[----:B------:R-:W-:Y:S01]  /*ec750*/  ISETP.LT.AND P2, PT, R13, UR5, !P0 ;  /* 0x000000050d007c0c */ /* 0x000fe2000c741270 */
[----:B------:R-:W-:Y:S01]  /*ec760*/  VIADD R20, R21, UR4 ;  /* 0x0000000415147c36 */ /* 0x000fe20008000000 */
[----:B------:R-:W-:Y:S01]  /*ec770*/  ULDC UR5, c[0x0][0x248] ;  /* 0x0000920000057ab9 */ /* 0x000fe20000000800 */
[----:B------:R-:W-:Y:S02]  /*ec780*/  ULDC UR4, c[0x0][0x22c] ;  /* 0x00008b0000047ab9 */ /* 0x000fe40000000800 */
[----:B------:R-:W-:Y:S01]  /*ec790*/  VIADD R19, R20, UR5 ;  /* 0x0000000514137c36 */ /* 0x000fe20008000000 */
[----:B------:R-:W-:Y:S01]  /*ec7a0*/  ULDC UR5, c[0x0][0x248] ;  /* 0x0000920000057ab9 */ /* 0x000fe20000000800 */
[----:B0-----:R-:W-:Y:S01]  /*ec7b0*/  LEA R4, P1, R9, R3, 0x1 ;  /* 0x0000000309047211 */ /* 0x001fe200078208ff */
[----:B------:R-:W-:-:S03]  /*ec7c0*/  VIADD R12, R18, 0x66 ;  /* 0x00000066120c7836 */ /* 0x000fc60000000000 */
[----:B------:R-:W-:Y:S02]  /*ec7d0*/  LEA.HI.X.SX32 R5, R9, R26, 0x1, P1 ;  /* 0x0000001a09057211 */ /* 0x000fe400008f0eff */
[----:B------:R-:W-:Y:S01]  /*ec7e0*/  ISETP.LT.AND P1, PT, R12, UR4, !P0 ;  /* 0x000000040c007c0c */ /* 0x000fe2000c721270 */
[----:B------:R-:W-:Y:S02]  /*ec7f0*/  ULDC UR4, c[0x0][0x248] ;  /* 0x0000920000047ab9 */ /* 0x000fe40000000800 */
[----:B------:R-:W-:Y:S01]  /*ec800*/  VIADD R17, R19, UR4 ;  /* 0x0000000413117c36 */ /* 0x000fe20008000000 */
[----:B------:R-:W-:-:S03]  /*ec810*/  ULDC UR4, c[0x0][0x248] ;  /* 0x0000920000047ab9 */ /* 0x000fc60000000800 */
[----:B------:R-:W-:Y:S01]  /*ec820*/  VIADD R16, R17, UR4 ;  /* 0x0000000411107c36 */ /* 0x000fe20008000000 */
[----:B------:R-:W-:Y:S01]  /*ec830*/  ULDC UR4, c[0x0][0x248] ;  /* 0x0000920000047ab9 */ /* 0x000fe20000000800 */
[----:B------:R-:W-:Y:S02]  /*ec840*/  VIADD R9, R18, 0x67 ;  /* 0x0000006712097836 */ /* 0x000fe40000000000 */
[----:B------:R-:W-:Y:S01]  /*ec850*/  VIADD R15, R16, UR4 ;  /* 0x00000004100f7c36 */ /* 0x000fe20008000000 */
[----:B------:R-:W-:Y:S01]  /*ec860*/  ULDC UR4, c[0x0][0x22c] ;  /* 0x00008b0000047ab9 */ /* 0x000fe20000000800 */
[----:B------:R0:W-:Y:S02]  /*ec870*/  STL [R1+0x3ebc], R19 ;  /* 0x003ebc1301007387 */ /* 0x0001e40000100800 */
[----:B0-----:R-:W-:Y:S02]  /*ec880*/  PRMT R19, R28, 0x7632, R19 ;  /* 0x000076321c137816 */ /* 0x001fe40000000013 */
[----:B--2---:R0:W-:Y:S02]  /*ec890*/  @P3 STG.E.U16 desc[UR8][R4.64], R27 ;  /* 0x0000001b04003986 */ /* 0x0041e4000c101508 */
[----:B0-----:R-:W-:-:S04]  /*ec8a0*/  LEA R4, P3, R7, R3, 0x1 ;  /* 0x0000000307047211 */ /* 0x001fc800078608ff */
[----:B------:R-:W-:Y:S01]  /*ec8b0*/  LEA.HI.X.SX32 R5, R7, R26, 0x1, P3 ;  /* 0x0000001a07057211 */ /* 0x000fe200018f0eff */
[----:B------:R-:W-:Y:S01]  /*ec8c0*/  VIADD R7, R15, UR5 ;  /* 0x000000050f077c36 */ /* 0x000fe20008000000 */
[----:B------:R-:W-:Y:S01]  /*ec8d0*/  ISETP.LT.AND P3, PT, R9, UR4, !P0 ;  /* 0x0000000409007c0c */ /* 0x000fe2000c761270 */
[----:B------:R-:W-:Y:S01]  /*ec8e0*/  ULDC UR4, c[0x0][0x248] ;  /* 0x0000920000047ab9 */ /* 0x000fe20000000800 */
[----:B------:R-:W-:Y:S01]  /*ec8f0*/  PRMT R12, R27, 0x7632, R12 ;  /* 0x000076321b0c7816 */ /* 0x000fe2000000000c */
[----:B------:R-:W-:Y:S01]  /*ec900*/  VIADD R9, R7, UR4 ;  /* 0x0000000407097c36 */ /* 0x000fe20008000000 */
[----:B------:R-:W-:Y:S01]  /*ec910*/  ULDC UR4, c[0x0][0x248] ;  /* 0x0000920000047ab9 */ /* 0x000fe20000000800 */
[----:B------:R-:W-:Y:S02]  /*ec920*/  ULDC UR5, c[0x0][0x22c] ;  /* 0x00008b0000057ab9 */ /* 0x000fe40000000800 */
[----:B------:R-:W-:Y:S01]  /*ec930*/  VIADD R22, R9, UR4 ;  /* 0x0000000409167c36 */ /* 0x000fe20008000000 */
[----:B------:R-:W-:-:S03]  /*ec940*/  ULDC UR4, c[0x0][0x248] ;  /* 0x0000920000047ab9 */ /* 0x000fc60000000800 */
[----:B------:R-:W-:Y:S01]  /*ec950*/  VIADD R23, R22, UR4 ;  /* 0x0000000416177c36 */ /* 0x000fe20008000000 */
[----:B------:R-:W-:Y:S01]  /*ec960*/  ULDC UR4, c[0x0][0x248] ;  /* 0x0000920000047ab9 */ /* 0x000fe20000000800 */
[----:B------:R0:W-:Y:S02]  /*ec970*/  @P4 STG.E.U16 desc[UR8][R4.64], R12 ;  /* 0x0000000c04004986 */ /* 0x0001e4000c101508 */
[----:B------:R-:W-:Y:S01]  /*ec980*/  VIADD R25, R23, UR4 ;  /* 0x0000000417197c36 */ /* 0x000fe20008000000 */
[----:B------:R-:W-:-:S03]  /*ec990*/  ULDC UR4, c[0x0][0x248] ;  /* 0x0000920000047ab9 */ /* 0x000fc60000000800 */
[----:B------:R-:W-:Y:S01]  /*ec9a0*/  VIADD R24, R25, UR4 ;  /* 0x0000000419187c36 */ /* 0x000fe20008000000 */
[----:B------:R-:W-:Y:S01]  /*ec9b0*/  ULDC UR4, c[0x0][0x248] ;  /* 0x0000920000047ab9 */ /* 0x000fe20000000800 */
[C---:B0-----:R-:W-:Y:S02]  /*ec9c0*/  LEA R4, P4, R11.reuse, R3, 0x1 ;  /* 0x000000030b047211 */ /* 0x041fe400078808ff */
[----:B------:R-:W-:Y:S01]  /*ec9d0*/  VIADD R27, R24, UR4 ;  /* 0x00000004181b7c36 */ /* 0x000fe20008000000 */
[----:B------:R-:W-:Y:S01]  /*ec9e0*/  ULDC UR4, c[0x0][0x248] ;  /* 0x0000920000047ab9 */ /* 0x000fe20000000800 */
[----:B------:R-:W-:Y:S02]  /*ec9f0*/  LEA.HI.X.SX32 R5, R11, R26, 0x1, P4 ;  /* 0x0000001a0b057211 */ /* 0x000fe400020f0eff */
[----:B------:R-:W-:-:S03]  /*eca00*/  PRMT R11, R29, 0x7632, R11 ;  /* 0x000076321d0b7816 */ /* 0x000fc6000000000b */
[----:B------:R0:W-:Y:S01]  /*eca10*/  @P5 STG.E.U16 desc[UR8][R4.64], R29 ;  /* 0x0000001d04005986 */ /* 0x0001e2000c101508 */
[----:B------:R-:W-:Y:S02]  /*eca20*/  VIADD R12, R18, 0x68 ;  /* 0x00000068120c7836 */ /* 0x000fe40000000000 */
[----:B0-----:R-:W-:Y:S01]  /*eca30*/  VIADD R29, R27, UR4 ;  /* 0x000000041b1d7c36 */ /* 0x001fe20008000000 */
[----:B------:R-:W-:Y:S01]  /*eca40*/  ULDC UR4, c[0x0][0x248] ;  /* 0x0000920000047ab9 */ /* 0x000fe20000000800 */
[C---:B------:R-:W-:Y:S02]  /*eca50*/  LEA R4, P5, R10.reuse, R3, 0x1 ;  /* 0x000000030a047211 */ /* 0x040fe400078a08ff */
[----:B------:R-:W-:Y:S01]  /*eca60*/  VIADD R2, R29, UR4 ;  /* 0x000000041d027c36 */ /* 0x000fe20008000000 */
[----:B------:R-:W-:Y:S01]  /*eca70*/  ULDC UR4, c[0x0][0x248] ;  /* 0x0000920000047ab9 */ /* 0x000fe20000000800 */
[----:B------:R-:W-:-:S03]  /*eca80*/  LEA.HI.X.SX32 R5, R10, R26, 0x1, P5 ;  /* 0x0000001a0a057211 */ /* 0x000fc600028f0eff */
[----:B------:R0:W-:Y:S01]  /*eca90*/  STL [R1+0x4], R2 ;  /* 0x0000040201007387 */ /* 0x0001e20000100800 */
[----:B------:R-:W-:Y:S01]  /*ecaa0*/  ISETP.LT.AND P4, PT, R12, UR5, !P0 ;  /* 0x000000050c007c0c */ /* 0x000fe2000c781270 */
[----:B------:R-:W-:Y:S01]  /*ecab0*/  VIADD R12, R18, 0x69 ;  /* 0x00000069120c7836 */ /* 0x000fe20000000000 */
[----:B------:R-:W-:Y:S01]  /*ecac0*/  ULDC UR5, c[0x0][0x22c] ;  /* 0x00008b0000057ab9 */ /* 0x000fe20000000800 */
[----:B------:R1:W-:Y:S01]  /*ecad0*/  @P2 STG.E.U16 desc[UR8][R4.64], R11 ;  /* 0x0000000b04002986 */ /* 0x0003e2000c101508 */
[----:B0-----:R-:W-:Y:S01]  /*ecae0*/  VIADD R2, R2, UR4 ;  /* 0x0000000402027c36 */ /* 0x001fe20008000000 */
[----:B------:R-:W-:Y:S01]  /*ecaf0*/  ULDC UR4, c[0x0][0x248] ;  /* 0x0000920000047ab9 */ /* 0x000fe20000000800 */
[----:B------:R-:W-:Y:S01]  /*ecb00*/  ISETP.LT.AND P5, PT, R12, UR5, !P0 ;  /* 0x000000050c007c0c */ /* 0x000fe2000c7a1270 */
[----:B------:R-:W-:Y:S02]  /*ecb10*/  ULDC UR5, c[0x0][0x22c] ;  /* 0x00008b0000057ab9 */ /* 0x000fe40000000800 */
[----:B------:R0:W-:Y:S01]  /*ecb20*/  STL [R1], R2 ;  /* 0x0000000201007387 */ /* 0x0001e20000100800 */
[----:B-1----:R-:W-:Y:S01]  /*ecb30*/  VIADD R5, R18, 0x6a ;  /* 0x0000006a12057836 */ /* 0x002fe20000000000 */
[----:B------:R-:W-:Y:S01]  /*ecb40*/  LEA R4, P6, R6, R3, 0x1 ;  /* 0x0000000306047211 */ /* 0x000fe200078c08ff */
[----:B0-----:R-:W-:Y:S01]  /*ecb50*/  VIADD R2, R2, UR4 ;  /* 0x0000000402027c36 */ /* 0x001fe20008000000 */
[----:B------:R-:W-:-:S02]  /*ecb60*/  ULDC UR4, c[0x0][0x248] ;  /* 0x0000920000047ab9 */ /* 0x000fc40000000800 */
[----:B------:R-:W-:Y:S01]  /*ecb70*/  ISETP.LT.AND P2, PT, R5, UR5, !P0 ;  /* 0x0000000505007c0c */ /* 0x000fe2000c741270 */
[----:B------:R-:W-:Y:S01]  /*ecb80*/  ULDC UR5, c[0x0][0x248] ;  /* 0x0000920000057ab9 */ /* 0x000fe20000000800 */
[----:B------:R-:W-:Y:S01]  /*ecb90*/  VIADD R10, R2, UR4 ;  /* 0x00000004020a7c36 */ /* 0x000fe20008000000 */
[----:B------:R-:W-:Y:S01]  /*ecba0*/  LEA.HI.X.SX32 R5, R6, R26, 0x1, P6 ;  /* 0x0000001a06057211 */ /* 0x000fe200030f0eff */
[----:B------:R-:W-:Y:S01]  /*ecbb0*/  ULDC UR4, c[0x0][0x248] ;  /* 0x0000920000047ab9 */ /* 0x000fe20000000800 */
[----:B------:R0:W-:Y:S01]  /*ecbc0*/  STL [R1+0x8], R2 ;  /* 0x0000080201007387 */ /* 0x0001e20000100800 */
[----:B---3--:R-:W-:-:S03]  /*ecbd0*/  PRMT R13, R14, 0x7632, R13 ;  /* 0x000076320e0d7816 */ /* 0x008fc6000000000d */
[----:B------:R1:W-:Y:S01]  /*ecbe0*/  @P1 STG.E.U16 desc[UR8][R4.64], R14 ;  /* 0x0000000e04001986 */ /* 0x0003e2000c101508 */
[----:B0-----:R-:W-:Y:S01]  /*ecbf0*/  VIADD R2, R10, UR4 ;  /* 0x000000040a027c36 */ /* 0x001fe20008000000 */
[----:B------:R-:W-:-:S03]  /*ecc00*/  ULDC UR4, c[0x0][0x248] ;  /* 0x0000920000047ab9 */ /* 0x000fc60000000800 */
[----:B-1----:R-:W-:Y:S01]  /*ecc10*/  VIADD R14, R2, UR5 ;  /* 0x00000005020e7c36 */ /* 0x002fe20008000000 */
[-C--:B------:R-:W-:Y:S01]  /*ecc20*/  LEA R4, P1, R8, R3.reuse, 0x1 ;  /* 0x0000000308047211 */ /* 0x080fe200078208ff */
[----:B------:R-:W-:Y:S01]  /*ecc30*/  VIADD R12, R18, 0x6b ;  /* 0x0000006b120c7836 */ /* 0x000fe20000000000 */
[----:B------:R-:W-:Y:S02]  /*ecc40*/  ULDC UR5, c[0x0][0x248] ;  /* 0x0000920000057ab9 */ /* 0x000fe40000000800 */
[----:B------:R-:W-:Y:S01]  /*ecc50*/  IADD3 R6, R14, UR4, RZ ;  /* 0x000000040e067c10 */ /* 0x000fe2000fffe0ff */
[----:B------:R-:W-:Y:S01]  /*ecc60*/  ULDC UR4, c[0x0][0x22c] ;  /* 0x00008b0000047ab9 */ /* 0x000fe20000000800 */
[----:B------:R-:W-:Y:S02]  /*ecc70*/  LEA.HI.X.SX32 R5, R8, R26, 0x1, P1 ;  /* 0x0000001a08057211 */ /* 0x000fe400008f0eff */
[----:B------:R-:W-:Y:S01]  /*ecc80*/  ISETP.LT.AND P1, PT, R12, UR4, !P0 ;  /* 0x000000040c007c0c */ /* 0x000fe2000c721270 */
[----:B------:R-:W-:Y:S01]  /*ecc90*/  VIADD R11, R6, UR5 ;  /* 0x00000005060b7c36 */ /* 0x000fe20008000000 */
[----:B------:R-:W-:Y:S01]  /*ecca0*/  ULDC UR4, c[0x0][0x248] ;  /* 0x0000920000047ab9 */ /* 0x000fe20000000800 */
[----:B------:R0:W-:Y:S01]  /*eccb0*/  @P3 STG.E.U16 desc[UR8][R4.64], R13 ;  /* 0x0000000d04003986 */ /* 0x0001e2000c101508 */
[----:B------:R-:W-:Y:S01]  /*eccc0*/  VIADD R18, R18, 0x6c ;  /* 0x0000006c12127836 */ /* 0x000fe20000000000 */
[----:B------:R-:W-:Y:S01]  /*eccd0*/  ULDC UR5, c[0x0][0x22c] ;  /* 0x00008b0000057ab9 */ /* 0x000fe20000000800 */
[----:B------:R-:W-:Y:S01]  /*ecce0*/  VIADD R8, R11, UR4 ;  /* 0x000000040b087c36 */ /* 0x000fe20008000000 */
[----:B------:R-:W-:Y:S01]  /*eccf0*/  ULDC UR4, c[0x0][0x248] ;  /* 0x0000920000047ab9 */ /* 0x000fe20000000800 */
[----:B------:R-:W-:Y:S01]  /*ecd00*/  STL [R1+0x10], R2 ;  /* 0x0000100201007387 */ /* 0x000fe20000100800 */
[----:B------:R-:W-:Y:S01]  /*ecd10*/  LEA R12, P3, R0, R3, 0x1 ;  /* 0x00000003000c7211 */ /* 0x000fe200078608ff */
[----:B0-----:R-:W-:Y:S01]  /*ecd20*/  VIADD R4, R8, UR4 ;  /* 0x0000000408047c36 */ /* 0x001fe20008000000 */
[----:B------:R-:W-:-:S03]  /*ecd30*/  ULDC UR4, c[0x0][0x248] ;  /* 0x0000920000047ab9 */ /* 0x000fc60000000800 */
[----:B------:R-:W-:Y:S01]  /*ecd40*/  VIADD R5, R4, UR4 ;  /* 0x0000000404057c36 */ /* 0x000fe20008000000 */
[----:B------:R0:W-:Y:S01]  /*ecd50*/  STL [R1+0x3eb8], R4 ;  /* 0x003eb80401007387 */ /* 0x0001e20000100800 */
[----:B------:R-:W-:Y:S01]  /*ecd60*/  LEA.HI.X.SX32 R13, R0, R26, 0x1, P3 ;  /* 0x0000001a000d7211 */ /* 0x000fe200018f0eff */
[----:B------:R-:W-:Y:S01]  /*ecd70*/  ULDC UR4, c[0x0][0x248] ;  /* 0x0000920000047ab9 */ /* 0x000fe20000000800 */
[----:B------:R-:W-:Y:S01]  /*ecd80*/  ISETP.LT.AND P3, PT, R18, UR5, !P0 ;  /* 0x0000000512007c0c */ /* 0x000fe2000c761270 */
[----:B------:R-:W-:Y:S01]  /*ecd90*/  VIADD R18, R5, UR4 ;  /* 0x0000000405127c36 */ /* 0x000fe20008000000 */
[----:B------:R-:W-:Y:S01]  /*ecda0*/  ULDC UR4, c[0x0][0x248] ;  /* 0x0000920000047ab9 */ /* 0x000fe20000000800 */
[----:B0-----:R-:W2:Y:S02]  /*ecdb0*/  LDL R4, [R1+0x9f0] ;  /* 0x0009f00001047983 */ /* 0x001ea40000100800 */
[----:B------:R-:W-:Y:S01]  /*ecdc0*/  VIADD R0, R18, UR4 ;  /* 0x0000000412007c36 */ /* 0x000fe20008000000 */
[----:B------:R-:W-:Y:S01]  /*ecdd0*/  ULDC UR4, c[0x0][0x248] ;  /* 0x0000920000047ab9 */ /* 0x000fe20000000800 */
[----:B------:R-:W-:Y:S01]  /*ecde0*/  ULDC UR5, c[0x0][0x22c] ;  /* 0x00008b0000057ab9 */ /* 0x000fe20000000800 */
[----:B------:R0:W-:Y:S01]  /*ecdf0*/  @P4 STG.E.U16 desc[UR8][R12.64], R28 ;  /* 0x0000001c0c004986 */ /* 0x0001e2000c101508 */
[----:B------:R-:W-:Y:S01]  /*ece00*/  VIADD R2, R0, UR4 ;  /* 0x0000000400027c36 */ /* 0x000fe20008000000 */
[----:B------:R-:W-:-:S03]  /*ece10*/  ULDC UR4, c[0x0][0x248] ;  /* 0x0000920000047ab9 */ /* 0x000fc60000000800 */
[----:B------:R-:W-:Y:S01]  /*ece20*/  VIADD R2, R2, UR4 ;  /* 0x0000000402027c36 */ /* 0x000fe20008000000 */
[----:B------:R-:W-:Y:S01]  /*ece30*/  ULDC UR4, c[0x0][0x248] ;  /* 0x0000920000047ab9 */ /* 0x000fe20000000800 */
[----:B0-----:R-:W-:-:S04]  /*ece40*/  LEA R12, P4, R21, R3, 0x1 ;  /* 0x00000003150c7211 */ /* 0x001fc800078808ff */
[----:B------:R-:W-:Y:S01]  /*ece50*/  LEA.HI.X.SX32 R13, R21, R26, 0x1, P4 ;  /* 0x0000001a150d7211 */ /* 0x000fe200020f0eff */
[----:B------:R-:W-:Y:S01]  /*ece60*/  VIADD R2, R2, UR4 ;  /* 0x0000000402027c36 */ /* 0x000fe20008000000 */
[----:B------:R-:W-:-:S03]  /*ece70*/  ULDC UR4, c[0x0][0x248] ;  /* 0x0000920000047ab9 */ /* 0x000fc60000000800 */
[----:B------:R0:W-:Y:S02]  /*ece80*/  @P5 STG.E.U16 desc[UR8][R12.64], R19 ;  /* 0x000000130c005986 */ /* 0x0001e4000c101508 */
[C---:B0-----:R-:W-:Y:S02]  /*ece90*/  LEA R12, P5, R20.reuse, R3, 0x1 ;  /* 0x00000003140c7211 */ /* 0x041fe400078a08ff */
[----:B------:R-:W3:Y:S02]  /*ecea0*/  LDL.LU R19, [R1+0x3ebc] ;  /* 0x003ebc0001137983 */ /* 0x000ee40000300800 */
[----:B------:R-:W-:Y:S02]  /*eceb0*/  LEA.HI.X.SX32 R13, R20, R26, 0x1, P5 ;  /* 0x0000001a140d7211 */ /* 0x000fe400028f0eff */
[----:B------:R0:W-:Y:S04]  /*ecec0*/  STL [R1+0x44], R2 ;  /* 0x0000440201007387 */ /* 0x0001e80000100800 */
[----:B------:R-:W4:Y:S01]  /*eced0*/  LDL.LU R20, [R1+0x2a4] ;  /* 0x0002a40001147983 */ /* 0x000f220000300800 */
[----:B--2---:R-:W-:-:S05]  /*ecee0*/  VIADD R28, R4, 0x6d ;  /* 0x0000006d041c7836 */ /* 0x004fca0000000000 */
[----:B------:R-:W-:Y:S01]  /*ecef0*/  ISETP.LT.AND P4, PT, R28, UR5, !P0 ;  /* 0x000000051c007c0c */ /* 0x000fe2000c781270 */
[----:B------:R-:W-:Y:S01]  /*ecf00*/  VIADD R28, R2, UR4 ;  /* 0x00000004021c7c36 */ /* 0x000fe20008000000 */
[----:B------:R-:W-:Y:S01]  /*ecf10*/  ULDC UR4, c[0x0][0x248] ;  /* 0x0000920000047ab9 */ /* 0x000fe20000000800 */
[----:B------:R-:W-:Y:S01]  /*ecf20*/  VIADD R21, R4, 0x6e ;  /* 0x0000006e04157836 */ /* 0x000fe20000000000 */
[----:B------:R-:W-:Y:S01]  /*ecf30*/  ULDC UR5, c[0x0][0x248] ;  /* 0x0000920000057ab9 */ /* 0x000fe20000000800 */
[----:B0-----:R-:W-:Y:S01]  /*ecf40*/  VIADD R2, R28, UR4 ;  /* 0x000000041c027c36 */ /* 0x001fe20008000000 */
[----:B------:R-:W-:Y:S02]  /*ecf50*/  ULDC UR4, c[0x0][0x22c] ;  /* 0x00008b0000047ab9 */ /* 0x000fe40000000800 */
[----:B------:R-:W-:Y:S01]  /*ecf60*/  ISETP.LT.AND P5, PT, R21, UR4, !P0 ;  /* 0x0000000415007c0c */ /* 0x000fe2000c7a1270 */
[----:B------:R-:W-:Y:S01]  /*ecf70*/  VIADD R2, R2, UR5 ;  /* 0x0000000502027c36 */ /* 0x000fe20008000000 */
[----:B------:R-:W-:Y:S01]  /*ecf80*/  ULDC UR4, c[0x0][0x248] ;  /* 0x0000920000047ab9 */ /* 0x000fe20000000800 */
[----:B------:R-:W-:-:S02]  /*ecf90*/  ULDC UR5, c[0x0][0x248] ;  /* 0x0000920000057ab9 */ /* 0x000fc40000000800 */
[----:B------:R-:W-:Y:S01]  /*ecfa0*/  VIADD R2, R2, UR4 ;  /* 0x0000000402027c36 */ /* 0x000fe20008000000 */
[----:B------:R-:W-:-:S04]  /*ecfb0*/  ULDC UR4, c[0x0][0x248] ;  /* 0x0000920000047ab9 */ /* 0x000fc80000000800 */
[----:B------:R0:W-:Y:S02]  /*ecfc0*/  STL [R1+0x50], R2 ;  /* 0x0000500201007387 */ /* 0x0001e40000100800 */
[----:B0-----:R-:W-:Y:S01]  /*ecfd0*/  VIADD R2, R2, UR4 ;  /* 0x0000000402027c36 */ /* 0x001fe20008000000 */
[----:B------:R-:W-:-:S04]  /*ecfe0*/  ULDC UR4, c[0x0][0x248] ;  /* 0x0000920000047ab9 */ /* 0x000fc80000000800 */
[----:B------:R0:W-:Y:S04]  /*ecff0*/  STL [R1+0x48], R2 ;  /* 0x0000480201007387 */ /* 0x0001e80000100800 */
[----:B----4-:R3:W-:Y:S01]  /*ed000*/  @P2 STG.E.U16 desc[UR8][R12.64], R20 ;  /* 0x000000140c002986 */ /* 0x0107e2000c101508 */
[----:B------:R-:W-:Y:S01]  /*ed010*/  PRMT R21, R20, 0x7632, R21 ;  /* 0x0000763214157816 */ /* 0x000fe20000000015 */
[----:B0-----:R-:W-:Y:S01]  /*ed020*/  VIADD R2, R2, UR4 ;  /* 0x0000000402027c36 */ /* 0x001fe20008000000 */
[----:B------:R-:W-:Y:S01]  /*ed030*/  ULDC UR4, c[0x0][0x248] ;  /* 0x0000920000047ab9 */ /* 0x000fe20000000800 */
[----:B---3--:R-:W-:Y:S01]  /*ed040*/  LEA R12, P2, R19, R3, 0x1 ;  /* 0x00000003130c7211 */ /* 0x008fe200078408ff */
[----:B------:R-:W-:-:S03]  /*ed050*/  VIADD R20, R4, 0x6f ;  /* 0x0000006f04147836 */ /* 0x000fc60000000000 */
[----:B------:R-:W-:Y:S02]  /*ed060*/  LEA.HI.X.SX32 R13, R19, R26, 0x1, P2 ;  /* 0x0000001a130d7211 */ /* 0x000fe400010f0eff */
[----:B------:R-:W-:Y:S01]  /*ed070*/  ISETP.LT.AND P2, PT, R20, UR7, !P0 ;  /* 0x0000000714007c0c */ /* 0x000fe2000c741270 */
[----:B------:R-:W-:Y:S01]  /*ed080*/  VIADD R20, R2, UR4 ;  /* 0x0000000402147c36 */ /* 0x000fe20008000000 */
[----:B------:R-:W-:Y:S01]  /*ed090*/  ULDC UR4, c[0x0][0x248] ;  /* 0x0000920000047ab9 */ /* 0x000fe20000000800 */
[----:B------:R0:W-:Y:S01]  /*ed0a0*/  STL [R1+0x58], R2 ;  /* 0x0000580201007387 */ /* 0x0001e20000100800 */
[----:B------:R-:W-:Y:S01]  /*ed0b0*/  VIADD R19, R4, 0x70 ;  /* 0x0000007004137836 */ /* 0x000fe20000000000 */
[----:B------:R-:W-:Y:S02]  /*ed0c0*/  ULDC UR7, c[0x0][0x248] ;  /* 0x0000920000077ab9 */ /* 0x000fe40000000800 */
[----:B------:R1:W-:Y:S01]  /*ed0d0*/  @P1 STG.E.U16 desc[UR8][R12.64], R21 ;  /* 0x000000150c001986 */ /* 0x0003e2000c101508 */
[----:B0-----:R-:W-:Y:S01]  /*ed0e0*/  VIADD R2, R20, UR4 ;  /* 0x0000000414027c36 */ /* 0x001fe20008000000 */
[----:B------:R-:W-:Y:S01]  /*ed0f0*/  ULDC UR4, c[0x0][0x248] ;  /* 0x0000920000047ab9 */ /* 0x000fe20000000800 */
[----:B-1----:R-:W-:-:S02]  /*ed100*/  LEA R12, P1, R17, R3, 0x1 ;  /* 0x00000003110c7211 */ /* 0x002fc400078208ff */
[----:B------:R-:W-:Y:S01]  /*ed110*/  VIADD R21, R2, UR4 ;  /* 0x0000000402157c36 */ /* 0x000fe20008000000 */
[----:B------:R-:W-:Y:S01]  /*ed120*/  ULDC UR4, c[0x0][0x22c] ;  /* 0x00008b0000047ab9 */ /* 0x000fe20000000800 */
[----:B------:R-:W-:Y:S02]  /*ed130*/  LEA.HI.X.SX32 R13, R17, R26, 0x1, P1 ;  /* 0x0000001a110d7211 */ /* 0x000fe400008f0eff */
[----:B------:R-:W-:Y:S01]  /*ed140*/  ISETP.LT.AND P1, PT, R19, UR4, !P0 ;  /* 0x0000000413007c0c */ /* 0x000fe2000c721270 */
[----:B------:R-:W-:Y:S01]  /*ed150*/  VIADD R2, R21, UR5 ;  /* 0x0000000515027c36 */ /* 0x000fe20008000000 */
[----:B------:R-:W2:Y:S01]  /*ed160*/  LDL.LU R19, [R1+0x2a8] ;  /* 0x0002a80001137983 */ /* 0x000ea20000300800 */
[----:B------:R-:W-:Y:S01]  /*ed170*/  ULDC UR4, c[0x0][0x248] ;  /* 0x0000920000047ab9 */ /* 0x000fe20000000800 */
[----:B------:R-:W-:Y:S01]  /*ed180*/  ULDC UR5, c[0x0][0x248] ;  /* 0x0000920000057ab9 */ /* 0x000fe20000000800 */
[----:B------:R-:W-:Y:S01]  /*ed190*/  VIADD R2, R2, UR4 ;  /* 0x0000000402027c36 */ /* 0x000fe20008000000 */
[----:B------:R-:W-:-:S04]  /*ed1a0*/  ULDC UR4, c[0x0][0x248] ;  /* 0x0000920000047ab9 */ /* 0x000fc80000000800 */
[----:B------:R0:W-:Y:S02]  /*ed1b0*/  STL [R1+0x64], R2 ;  /* 0x0000640201007387 */ /* 0x0001e40000100800 */
[----:B0-----:R-:W-:Y:S01]  /*ed1c0*/  VIADD R2, R2, UR4 ;  /* 0x0000000402027c36 */ /* 0x001fe20008000000 */
[----:B------:R-:W-:-:S04]  /*ed1d0*/  ULDC UR4, c[0x0][0x248] ;  /* 0x0000920000047ab9 */ /* 0x000fc80000000800 */
[----:B------:R0:W-:Y:S02]  /*ed1e0*/  STL [R1+0x60], R2 ;  /* 0x0000600201007387 */ /* 0x0001e40000100800 */
[----:B0-----:R-:W-:Y:S01]  /*ed1f0*/  VIADD R2, R2, UR4 ;  /* 0x0000000402027c36 */ /* 0x001fe20008000000 */
[----:B------:R-:W-:-:S04]  /*ed200*/  ULDC UR4, c[0x0][0x22c] ;  /* 0x00008b0000047ab9 */ /* 0x000fc80000000800 */
[----:B------:R0:W-:Y:S02]  /*ed210*/  STL [R1+0x68], R2 ;  /* 0x0000680201007387 */ /* 0x0001e40000100800 */
[----:B0-----:R-:W-:Y:S01]  /*ed220*/  VIADD R2, R2, UR5 ;  /* 0x0000000502027c36 */ /* 0x001fe20008000000 */
[----:B------:R-:W-:-:S04]  /*ed230*/  ULDC UR5, c[0x0][0x22c] ;  /* 0x00008b0000057ab9 */ /* 0x000fc80000000800 */
[----:B------:R-:W-:Y:S04]  /*ed240*/  STL [R1+0x288], R2 ;  /* 0x0002880201007387 */ /* 0x000fe80000100800 */
[----:B--2---:R0:W-:Y:S01]  /*ed250*/  @P3 STG.E.U16 desc[UR8][R12.64], R19 ;  /* 0x000000130c003986 */ /* 0x0041e2000c101508 */
[----:B------:R-:W-:Y:S02]  /*ed260*/  PRMT R17, R19, 0x7632, R17 ;  /* 0x0000763213117816 */ /* 0x000fe40000000011 */
[----:B0-----:R-:W-:-:S04]  /*ed270*/  LEA R12, P3, R16, R3, 0x1 ;  /* 0x00000003100c7211 */ /* 0x001fc800078608ff */
[----:B------:R-:W-:-:S05]  /*ed280*/  LEA.HI.X.SX32 R13, R16, R26, 0x1, P3 ;  /* 0x0000001a100d7211 */ /* 0x000fca00018f0eff */
[----:B------:R0:W-:Y:S04]  /*ed290*/  @P4 STG.E.U16 desc[UR8][R12.64], R17 ;  /* 0x000000110c004986 */ /* 0x0001e8000c101508 */
[----:B0-----:R-:W2:Y:S01]  /*ed2a0*/  LDL.LU R17, [R1+0x2ac] ;  /* 0x0002ac0001117983 */ /* 0x001ea20000300800 */
[----:B------:R-:W-:-:S05]  /*ed2b0*/  VIADD R19, R4, 0x71 ;  /* 0x0000007104137836 */ /* 0x000fca0000000000 */
[----:B------:R-:W-:Y:S01]  /*ed2c0*/  ISETP.LT.AND P3, PT, R19, UR4, !P0 ;  /* 0x0000000413007c0c */ /* 0x000fe2000c761270 */
[----:B------:R-:W-:Y:S02]  /*ed2d0*/  ULDC UR4, c[0x0][0x248] ;  /* 0x0000920000047ab9 */ /* 0x000fe40000000800 */
        /* <DEDUP_REMOVED lines=8> */
[----:B------:R0:W-:Y:S04]  /*ed360*/  STL [R1+0x280], R2 ;  /* 0x0002800201007387 */ /* 0x0001e80000100800 */
[----:B------:R-:W3:Y:S01]  /*ed370*/  LDL.LU R19, [R1+0x270] ;  /* 0x0002700001137983 */ /* 0x000ee20000300800 */
        /* <DEDUP_REMOVED lines=11> */
[----:B------:R0:W-:Y:S01]  /*ed430*/  STL [R1+0x260], R2 ;  /* 0x0002600201007387 */ /* 0x0001e20000100800 */
[----:B------:R-:W-:Y:S01]  /*ed440*/  LEA R12, P4, R15, R3, 0x1 ;  /* 0x000000030f0c7211 */ /* 0x000fe200078808ff */
[----:B0-----:R-:W-:Y:S01]  /*ed450*/  VIADD R2, R2, UR4 ;  /* 0x0000000402027c36 */ /* 0x001fe20008000000 */
[----:B------:R-:W-:-:S04]  /*ed460*/  ULDC UR4, c[0x0][0x248] ;  /* 0x0000920000047ab9 */ /* 0x000fc80000000800 */
[----:B------:R0:W-:Y:S01]  /*ed470*/  STL [R1+0x258], R2 ;  /* 0x0002580201007387 */ /* 0x0001e20000100800 */
[----:B------:R-:W-:Y:S01]  /*ed480*/  LEA.HI.X.SX32 R13, R15, R26, 0x1, P4 ;  /* 0x0000001a0f0d7211 */ /* 0x000fe200020f0eff */
[----:B0-----:R-:W-:Y:S01]  /*ed490*/  VIADD R2, R2, UR4 ;  /* 0x0000000402027c36 */ /* 0x001fe20008000000 */
[----:B------:R-:W-:-:S04]  /*ed4a0*/  ULDC UR4, c[0x0][0x248] ;  /* 0x0000920000047ab9 */ /* 0x000fc80000000800 */
[----:B------:R0:W-:Y:S02]  /*ed4b0*/  STL [R1+0x254], R2 ;  /* 0x0002540201007387 */ /* 0x0001e40000100800 */
[----:B0-----:R-:W-:Y:S01]  /*ed4c0*/  VIADD R2, R2, UR4 ;  /* 0x0000000402027c36 */ /* 0x001fe20008000000 */
[----:B------:R-:W-:-:S04]  /*ed4d0*/  ULDC UR4, c[0x0][0x22c] ;  /* 0x00008b0000047ab9 */ /* 0x000fc80000000800 */
[----:B------:R-:W-:Y:S01]  /*ed4e0*/  STL [R1+0x250], R2 ;  /* 0x0002500201007387 */ /* 0x000fe20000100800 */
[----:B--2---:R-:W-:-:S03]  /*ed4f0*/  PRMT R15, R17, 0x7632, R15 ;  /* 0x00007632110f7816 */ /* 0x004fc6000000000f */
[----:B------:R0:W-:Y:S04]  /*ed500*/  @P5 STG.E.U16 desc[UR8][R12.64], R17 ;  /* 0x000000110c005986 */ /* 0x0001e8000c101508 */
[----:B0-----:R-:W2:Y:S01]  /*ed510*/  LDL.LU R17, [R1+0x274] ;  /* 0x0002740001117983 */ /* 0x001ea20000300800 */
[----:B------:R-:W-:Y:S01]  /*ed520*/  VIADD R16, R4, 0x72 ;  /* 0x0000007204107836 */ /* 0x000fe20000000000 */
[----:B------:R-:W-:-:S04]  /*ed530*/  LEA R12, P5, R7, R3, 0x1 ;  /* 0x00000003070c7211 */ /* 0x000fc800078a08ff */
[----:B------:R-:W-:Y:S01]  /*ed540*/  ISETP.LT.AND P4, PT, R16, UR5, !P0 ;  /* 0x0000000510007c0c */ /* 0x000fe2000c781270 */
[C---:B------:R-:W-:Y:S01]  /*ed550*/  VIADD R16, R4.reuse, 0x73 ;  /* 0x0000007304107836 */ /* 0x040fe20000000000 */
[----:B------:R-:W-:Y:S01]  /*ed560*/  LEA.HI.X.SX32 R13, R7, R26, 0x1, P5 ;  /* 0x0000001a070d7211 */ /* 0x000fe200028f0eff */
[----:B------:R-:W-:Y:S01]  /*ed570*/  ULDC UR5, c[0x0][0x22c] ;  /* 0x00008b0000057ab9 */ /* 0x000fe20000000800 */
[----:B------:R-:W-:Y:S02]  /*ed580*/  VIADD R7, R4, 0x74 ;  /* 0x0000007404077836 */ /* 0x000fe40000000000 */
[----:B------:R-:W-:Y:S01]  /*ed590*/  ISETP.LT.AND P5, PT, R16, UR5, !P0 ;  /* 0x0000000510007c0c */ /* 0x000fe2000c7a1270 */
[----:B------:R0:W-:Y:S01]  /*ed5a0*/  @P2 STG.E.U16 desc[UR8][R12.64], R15 ;  /* 0x0000000f0c002986 */ /* 0x0001e2000c101508 */
[----:B------:R-:W-:Y:S02]  /*ed5b0*/  ULDC UR5, c[0x0][0x248] ;  /* 0x0000920000057ab9 */ /* 0x000fe40000000800 */
[----:B------:R-:W-:Y:S01]  /*ed5c0*/  VIADD R2, R2, UR5 ;  /* 0x0000000502027c36 */ /* 0x000fe20008000000 */
[----:B------:R-:W-:Y:S01]  /*ed5d0*/  ULDC UR5, c[0x0][0x248] ;  /* 0x0000920000057ab9 */ /* 0x000fe20000000800 */
[----:B0-----:R-:W-:-:S03]  /*ed5e0*/  LEA R12, P2, R9, R3, 0x1 ;  /* 0x00000003090c7211 */ /* 0x001fc600078408ff */
[----:B------:R0:W-:Y:S01]  /*ed5f0*/  STL [R1+0x24c], R2 ;  /* 0x00024c0201007387 */ /* 0x0001e20000100800 */
[----:B------:R-:W-:Y:S02]  /*ed600*/  LEA.HI.X.SX32 R13, R9, R26, 0x1, P2 ;  /* 0x0000001a090d7211 */ /* 0x000fe400010f0eff */
[----:B------:R-:W-:Y:S01]  /*ed610*/  ISETP.LT.AND P2, PT, R7, UR4, !P0 ;  /* 0x0000000407007c0c */ /* 0x000fe2000c741270 */
[----:B------:R-:W-:Y:S02]  /*ed620*/  ULDC UR4, c[0x0][0x248] ;  /* 0x0000920000047ab9 */ /* 0x000fe40000000800 */
[----:B0-----:R-:W-:Y:S01]  /*ed630*/  VIADD R2, R2, UR4 ;  /* 0x0000000402027c36 */ /* 0x001fe20008000000 */
[----:B------:R-:W-:-:S04]  /*ed640*/  ULDC UR4, c[0x0][0x248] ;  /* 0x0000920000047ab9 */ /* 0x000fc80000000800 */
[----:B------:R0:W-:Y:S02]  /*ed650*/  STL [R1+0x248], R2 ;  /* 0x0002480201007387 */ /* 0x0001e40000100800 */
[----:B0-----:R-:W-:Y:S01]  /*ed660*/  VIADD R2, R2, UR4 ;  /* 0x0000000402027c36 */ /* 0x001fe20008000000 */
[----:B------:R-:W-:-:S04]  /*ed670*/  ULDC UR4, c[0x0][0x248] ;  /* 0x0000920000047ab9 */ /* 0x000fc80000000800 */
[----:B------:R0:W-:Y:S01]  /*ed680*/  STL [R1+0x244], R2 ;  /* 0x0002440201007387 */ /* 0x0001e20000100800 */
[----:B------:R-:W-:-:S03]  /*ed690*/  VIADD R9, R4, 0x75 ;  /* 0x0000007504097836 */ /* 0x000fc60000000000 */
[----:B---3--:R1:W-:Y:S01]  /*ed6a0*/  @P1 STG.E.U16 desc[UR8][R12.64], R19 ;  /* 0x000000130c001986 */ /* 0x0083e2000c101508 */
[----:B0-----:R-:W-:Y:S01]  /*ed6b0*/  IADD3 R2, R2, UR4, RZ ;  /* 0x0000000402027c10 */ /* 0x001fe2000fffe0ff */
[----:B------:R-:W-:-:S04]  /*ed6c0*/  ULDC UR4, c[0x0][0x22c] ;  /* 0x00008b0000047ab9 */ /* 0x000fc80000000800 */
[----:B------:R0:W-:Y:S01]  /*ed6d0*/  STL [R1+0x240], R2 ;  /* 0x0002400201007387 */ /* 0x0001e20000100800 */
[----:B-1----:R-:W-:-:S04]  /*ed6e0*/  LEA R12, P1, R22, R3, 0x1 ;  /* 0x00000003160c7211 */ /* 0x002fc800078208ff */
[----:B------:R-:W-:Y:S02]  /*ed6f0*/  LEA.HI.X.SX32 R13, R22, R26, 0x1, P1 ;  /* 0x0000001a160d7211 */ /* 0x000fe400008f0eff */
[----:B------:R-:W-:Y:S01]  /*ed700*/  ISETP.LT.AND P1, PT, R9, UR4, !P0 ;  /* 0x0000000409007c0c */ /* 0x000fe2000c721270 */
[----:B------:R-:W-:Y:S01]  /*ed710*/  ULDC UR4, c[0x0][0x248] ;  /* 0x0000920000047ab9 */ /* 0x000fe20000000800 */
[----:B0-----:R-:W-:Y:S01]  /*ed720*/  VIADD R2, R2, UR5 ;  /* 0x0000000502027c36 */ /* 0x001fe20008000000 */
[----:B------:R-:W-:Y:S01]  /*ed730*/  PRMT R7, R19, 0x7632, R7 ;  /* 0x0000763213077816 */ /* 0x000fe20000000007 */
[----:B------:R-:W-:-:S03]  /*ed740*/  ULDC UR5, c[0x0][0x22c] ;  /* 0x00008b0000057ab9 */ /* 0x000fc60000000800 */
        /* <DEDUP_REMOVED lines=20> */
[----:B------:R1:W-:Y:S01]  /*ed890*/  @P3 STG.E.U16 desc[UR8][R12.64], R7 ;  /* 0x000000070c003986 */ /* 0x0003e2000c101508 */
[----:B0-----:R-:W-:Y:S01]  /*ed8a0*/  VIADD R2, R2, UR4 ;  /* 0x0000000402027c36 */ /* 0x001fe20008000000 */
[----:B------:R-:W-:-:S04]  /*ed8b0*/  ULDC UR4, c[0x0][0x248] ;  /* 0x0000920000047ab9 */ /* 0x000fc80000000800 */
[----:B------:R0:W-:Y:S01]  /*ed8c0*/  STL [R1+0x224], R2 ;  /* 0x0002240201007387 */ /* 0x0001e20000100800 */
[----:B-1----:R-:W-:Y:S01]  /*ed8d0*/  LEA R12, P3, R23, R3, 0x1 ;  /* 0x00000003170c7211 */ /* 0x002fe200078608ff */
[----:B------:R-:W-:-:S03]  /*ed8e0*/  VIADD R7, R4, 0x76 ;  /* 0x0000007604077836 */ /* 0x000fc60000000000 */
[----:B------:R-:W-:Y:S01]  /*ed8f0*/  LEA.HI.X.SX32 R13, R23, R26, 0x1, P3 ;  /* 0x0000001a170d7211 */ /* 0x000fe200018f0eff */
[----:B0-----:R-:W-:Y:S01]  /*ed900*/  VIADD R2, R2, UR4 ;  /* 0x0000000402027c36 */ /* 0x001fe20008000000 */
[----:B------:R-:W-:-:S04]  /*ed910*/  ULDC UR4, c[0x0][0x248] ;  /* 0x0000920000047ab9 */ /* 0x000fc80000000800 */
[----:B------:R0:W-:Y:S01]  /*ed920*/  STL [R1+0x21c], R2 ;  /* 0x00021c0201007387 */ /* 0x0001e20000100800 */
[----:B------:R-:W-:Y:S01]  /*ed930*/  VIADD R9, R4, 0x77 ;  /* 0x0000007704097836 */ /* 0x000fe20000000000 */
[----:B------:R-:W-:Y:S01]  /*ed940*/  ISETP.LT.AND P3, PT, R7, UR5, !P0 ;  /* 0x0000000507007c0c */ /* 0x000fe2000c761270 */
[----:B------:R-:W-:Y:S01]  /*ed950*/  ULDC UR5, c[0x0][0x22c] ;  /* 0x00008b0000057ab9 */ /* 0x000fe20000000800 */
[----:B0-----:R-:W-:Y:S01]  /*ed960*/  VIADD R2, R2, UR4 ;  /* 0x0000000402027c36 */ /* 0x001fe20008000000 */
[----:B------:R-:W-:-:S04]  /*ed970*/  ULDC UR4, c[0x0][0x248] ;  /* 0x0000920000047ab9 */ /* 0x000fc80000000800 */
[----:B------:R0:W-:Y:S02]  /*ed980*/  STL [R1+0x214], R2 ;  /* 0x0002140201007387 */ /* 0x0001e40000100800 */
[----:B0-----:R-:W-:Y:S01]  /*ed990*/  VIADD R2, R2, UR4 ;  /* 0x0000000402027c36 */ /* 0x001fe20008000000 */
[----:B------:R-:W-:-:S04]  /*ed9a0*/  ULDC UR4, c[0x0][0x22c] ;  /* 0x00008b0000047ab9 */ /* 0x000fc80000000800 */
[----:B------:R-:W-:Y:S04]  /*ed9b0*/  STL [R1+0x218], R2 ;  /* 0x0002180201007387 */ /* 0x000fe80000100800 */
[----:B--2---:R0:W-:Y:S02]  /*ed9c0*/  @P4 STG.E.U16 desc[UR8][R12.64], R17 ;  /* 0x000000110c004986 */ /* 0x0041e4000c101508 */
[----:B0-----:R-:W-:-:S04]  /*ed9d0*/  LEA R12, P4, R25, R3, 0x1 ;  /* 0x00000003190c7211 */ /* 0x001fc800078808ff */
[----:B------:R-:W-:Y:S02]  /*ed9e0*/  LEA.HI.X.SX32 R13, R25, R26, 0x1, P4 ;  /* 0x0000001a190d7211 */ /* 0x000fe400020f0eff */
[----:B------:R-:W-:Y:S01]  /*ed9f0*/  ISETP.LT.AND P4, PT, R9, UR5, !P0 ;  /* 0x0000000509007c0c */ /* 0x000fe2000c781270 */
[----:B------:R-:W-:Y:S02]  /*eda00*/  ULDC UR5, c[0x0][0x248] ;  /* 0x0000920000057ab9 */ /* 0x000fe40000000800 */
[----:B------:R-:W-:Y:S01]  /*eda10*/  VIADD R2, R2, UR5 ;  /* 0x0000000502027c36 */ /* 0x000fe20008000000 */
[----:B------:R-:W-:Y:S01]  /*eda20*/  PRMT R7, R17, 0x7632, R7 ;  /* 0x0000763211077816 */ /* 0x000fe20000000007 */
[----:B------:R-:W-:-:S03]  /*eda30*/  ULDC UR5, c[0x0][0x248] ;  /* 0x0000920000057ab9 */ /* 0x000fc60000000800 */
[----:B------:R-:W-:Y:S04]  /*eda40*/  STL [R1+0x210], R2 ;  /* 0x0002100201007387 */ /* 0x000fe80000100800 */
[----:B------:R-:W2:Y:S04]  /*eda50*/  LDL.LU R17, [R1+0x27c] ;  /* 0x00027c0001117983 */ /* 0x000ea80000300800 */
[----:B------:R0:W-:Y:S02]  /*eda60*/  @P5 STG.E.U16 desc[UR8][R12.64], R7 ;  /* 0x000000070c005986 */ /* 0x0001e4000c101508 */
[----:B0-----:R-:W-:Y:S01]  /*eda70*/  LEA R12, P5, R24, R3, 0x1 ;  /* 0x00000003180c7211 */ /* 0x001fe200078a08ff */
[----:B------:R-:W-:-:S03]  /*eda80*/  VIADD R7, R4, 0x78 ;  /* 0x0000007804077836 */ /* 0x000fc60000000000 */
[----:B------:R-:W-:Y:S02]  /*eda90*/  LEA.HI.X.SX32 R13, R24, R26, 0x1, P5 ;  /* 0x0000001a180d7211 */ /* 0x000fe400028f0eff */
[----:B------:R-:W-:Y:S01]  /*edaa0*/  ISETP.LT.AND P5, PT, R7, UR4, !P0 ;  /* 0x0000000407007c0c */ /* 0x000fe2000c7a1270 */
[----:B------:R-:W-:Y:S02]  /*edab0*/  ULDC UR4, c[0x0][0x248] ;  /* 0x0000920000047ab9 */ /* 0x000fe40000000800 */
[----:B------:R-:W-:Y:S01]  /*edac0*/  VIADD R2, R2, UR4 ;  /* 0x0000000402027c36 */ /* 0x000fe20008000000 */
[----:B------:R-:W-:-:S04]  /*edad0*/  ULDC UR4, c[0x0][0x248] ;  /* 0x0000920000047ab9 */ /* 0x000fc80000000800 */
[----:B------:R0:W-:Y:S04]  /*edae0*/  STL [R1+0x20c], R2 ;  /* 0x00020c0201007387 */ /* 0x0001e80000100800 */
[----:B------:R-:W4:Y:S01]  /*edaf0*/  LDL.LU R22, [R1+0x4] ;  /* 0x0000040001167983 */ /* 0x000f220000300800 */
[----:B0-----:R-:W-:Y:S01]  /*edb00*/  VIADD R2, R2, UR4 ;  /* 0x0000000402027c36 */ /* 0x001fe20008000000 */
[----:B------:R-:W-:-:S04]  /*edb10*/  ULDC UR4, c[0x0][0x248] ;  /* 0x0000920000047ab9 */ /* 0x000fc80000000800 */
[----:B------:R0:W-:Y:S01]  /*edb20*/  STL [R1+0x70], R2 ;  /* 0x0000700201007387 */ /* 0x0001e20000100800 */
[----:B------:R-:W-:Y:S02]  /*edb30*/  VIADD R9, R4, 0x79 ;  /* 0x0000007904097836 */ /* 0x000fe40000000000 */
[----:B0-----:R-:W-:Y:S01]  /*edb40*/  VIADD R2, R2, UR4 ;  /* 0x0000000402027c36 */ /* 0x001fe20008000000 */
[----:B------:R-:W-:-:S04]  /*edb50*/  ULDC UR4, c[0x0][0x22c] ;  /* 0x00008b0000047ab9 */ /* 0x000fc80000000800 */
[----:B------:R0:W-:Y:S02]  /*edb60*/  STL [R1+0x208], R2 ;  /* 0x0002080201007387 */ /* 0x0001e40000100800 */
[----:B0-----:R-:W-:Y:S01]  /*edb70*/  VIADD R2, R2, UR5 ;  /* 0x0000000502027c36 */ /* 0x001fe20008000000 */
[----:B------:R-:W-:-:S04]  /*edb80*/  ULDC UR5, c[0x0][0x22c] ;  /* 0x00008b0000057ab9 */ /* 0x000fc80000000800 */
[----:B------:R-:W-:Y:S04]  /*edb90*/  STL [R1+0x6c], R2 ;  /* 0x00006c0201007387 */ /* 0x000fe80000100800 */
[----:B------:R-:W4:Y:S04]  /*edba0*/  LDL.LU R16, [R1] ;  /* 0x0000000001107983 */ /* 0x000f280000300800 */
[----:B---3--:R0:W-:Y:S02]  /*edbb0*/  @P2 STG.E.U16 desc[UR8][R12.64], R19 ;  /* 0x000000130c002986 */ /* 0x0081e4000c101508 */
[----:B0-----:R-:W-:-:S04]  /*edbc0*/  LEA R12, P2, R27, R3, 0x1 ;  /* 0x000000031b0c7211 */ /* 0x001fc800078408ff */
[----:B------:R-:W-:Y:S02]  /*edbd0*/  LEA.HI.X.SX32 R13, R27, R26, 0x1, P2 ;  /* 0x0000001a1b0d7211 */ /* 0x000fe400010f0eff */
[----:B------:R-:W-:Y:S01]  /*edbe0*/  ISETP.LT.AND P2, PT, R9, UR4, !P0 ;  /* 0x0000000409007c0c */ /* 0x000fe2000c741270 */
[----:B------:R-:W-:Y:S02]  /*edbf0*/  ULDC UR4, c[0x0][0x248] ;  /* 0x0000920000047ab9 */ /* 0x000fe40000000800 */
[----:B------:R-:W-:Y:S01]  /*edc00*/  VIADD R2, R2, UR4 ;  /* 0x0000000402027c36 */ /* 0x000fe20008000000 */
[----:B------:R-:W-:-:S03]  /*edc10*/  ULDC UR4, c[0x0][0x248] ;  /* 0x0000920000047ab9 */ /* 0x000fc60000000800 */
[----:B------:R-:W-:Y:S01]  /*edc20*/  VIADD R9, R2, UR4 ;  /* 0x0000000402097c36 */ /* 0x000fe20008000000 */
[----:B------:R-:W-:Y:S01]  /*edc30*/  ULDC UR4, c[0x0][0x248] ;  /* 0x0000920000047ab9 */ /* 0x000fe20000000800 */
[----:B------:R-:W-:-:S03]  /*edc40*/  PRMT R7, R19, 0x7632, R7 ;  /* 0x0000763213077816 */ /* 0x000fc60000000007 */
[----:B------:R0:W-:Y:S04]  /*edc50*/  STL [R1+0xa4], R9 ;  /* 0x0000a40901007387 */ /* 0x0001e80000100800 */
[----:B------:R1:W-:Y:S04]  /*edc60*/  @P1 STG.E.U16 desc[UR8][R12.64], R7 ;  /* 0x000000070c001986 */ /* 0x0003e8000c101508 */
[----:B------:R-:W3:Y:S01]  /*edc70*/  LDL.LU R19, [R1+0x3a0] ;  /* 0x0003a00001137983 */ /* 0x000ee20000300800 */
[----:B0-----:R-:W-:Y:S01]  /*edc80*/  VIADD R9, R9, UR4 ;  /* 0x0000000409097c36 */ /* 0x001fe20008000000 */
[----:B------:R-:W-:-:S03]  /*edc90*/  ULDC UR4, c[0x0][0x248] ;  /* 0x0000920000047ab9 */ /* 0x000fc60000000800 */
[----:B------:R-:W-:Y:S01]  /*edca0*/  VIADD R9, R9, UR4 ;  /* 0x0000000409097c36 */ /* 0x000fe20008000000 */
[----:B------:R-:W-:Y:S01]  /*edcb0*/  ULDC UR4, c[0x0][0x248] ;  /* 0x0000920000047ab9 */ /* 0x000fe20000000800 */
[C---:B-1----:R-:W-:Y:S01]  /*edcc0*/  LEA R12, P1, R29.reuse, R3, 0x1 ;  /* 0x000000031d0c7211 */ /* 0x042fe200078208ff */
[----:B------:R-:W-:Y:S02]  /*edcd0*/  VIADD R7, R4, 0x7a ;  /* 0x0000007a04077836 */ /* 0x000fe40000000000 */
[----:B------:R0:W-:Y:S01]  /*edce0*/  STL [R1+0xa0], R9 ;  /* 0x0000a00901007387 */ /* 0x0001e20000100800 */
[----:B------:R-:W-:Y:S02]  /*edcf0*/  LEA.HI.X.SX32 R13, R29, R26, 0x1, P1 ;  /* 0x0000001a1d0d7211 */ /* 0x000fe400008f0eff */
[----:B------:R-:W-:Y:S01]  /*edd00*/  ISETP.LT.AND P1, PT, R7, UR5, !P0 ;  /* 0x0000000507007c0c */ /* 0x000fe2000c721270 */
[----:B------:R-:W-:Y:S01]  /*edd10*/  ULDC UR5, c[0x0][0x22c] ;  /* 0x00008b0000057ab9 */ /* 0x000fe20000000800 */
[----:B0-----:R-:W-:Y:S01]  /*edd20*/  VIADD R9, R9, UR4 ;  /* 0x0000000409097c36 */ /* 0x001fe20008000000 */
[----:B------:R-:W-:-:S04]  /*edd30*/  ULDC UR4, c[0x0][0x248] ;  /* 0x0000920000047ab9 */ /* 0x000fc80000000800 */
[----:B------:R-:W-:Y:S01]  /*edd40*/  STL [R1+0x1fc], R9 ;  /* 0x0001fc0901007387 */ /* 0x000fe20000100800 */
[----:B--2---:R-:W-:-:S03]  /*edd50*/  PRMT R7, R17, 0x7632, R7 ;  /* 0x0000763211077816 */ /* 0x004fc60000000007 */
[----:B------:R0:W-:Y:S04]  /*edd60*/  @P3 STG.E.U16 desc[UR8][R12.64], R17 ;  /* 0x000000110c003986 */ /* 0x0001e8000c101508 */
[----:B0-----:R-:W2:Y:S01]  /*edd70*/  LDL.LU R17, [R1+0x8] ;  /* 0x0000080001117983 */ /* 0x001ea20000300800 */
[----:B------:R-:W-:Y:S01]  /*edd80*/  VIADD R15, R9, UR4 ;  /* 0x00000004090f7c36 */ /* 0x000fe20008000000 */
[----:B------:R-:W-:-:S04]  /*edd90*/  ULDC UR4, c[0x0][0x248] ;  /* 0x0000920000047ab9 */ /* 0x000fc80000000800 */
[----:B------:R0:W-:Y:S01]  /*edda0*/  STL [R1+0xb0], R15 ;  /* 0x0000b00f01007387 */ /* 0x0001e20000100800 */
[----:B------:R-:W-:Y:S02]  /*eddb0*/  VIADD R9, R4, 0x7b ;  /* 0x0000007b04097836 */ /* 0x000fe40000000000 */
[----:B0-----:R-:W-:Y:S01]  /*eddc0*/  VIADD R15, R15, UR4 ;  /* 0x000000040f0f7c36 */ /* 0x001fe20008000000 */
[----:B------:R-:W-:Y:S01]  /*eddd0*/  ULDC UR4, c[0x0][0x248] ;  /* 0x0000920000047ab9 */ /* 0x000fe20000000800 */
[----:B----4-:R-:W-:-:S03]  /*edde0*/  LEA R12, P3, R22, R3, 0x1 ;  /* 0x00000003160c7211 */ /* 0x010fc600078608ff */
[----:B------:R0:W-:Y:S01]  /*eddf0*/  STL [R1+0x1f8], R15 ;  /* 0x0001f80f01007387 */ /* 0x0001e20000100800 */
[----:B------:R-:W-:Y:S02]  /*ede00*/  LEA.HI.X.SX32 R13, R22, R26, 0x1, P3 ;  /* 0x0000001a160d7211 */ /* 0x000fe400018f0eff */
[----:B------:R-:W-:Y:S01]  /*ede10*/  ISETP.LT.AND P3, PT, R9, UR5, !P0 ;  /* 0x0000000509007c0c */ /* 0x000fe2000c761270 */
[----:B------:R-:W-:Y:S01]  /*ede20*/  ULDC UR5, c[0x0][0x248] ;  /* 0x0000920000057ab9 */ /* 0x000fe20000000800 */
[----:B0-----:R-:W-:Y:S01]  /*ede30*/  VIADD R15, R15, UR4 ;  /* 0x000000040f0f7c36 */ /* 0x001fe20008000000 */
[----:B------:R-:W-:-:S03]  /*ede40*/  ULDC UR4, c[0x0][0x248] ;  /* 0x0000920000047ab9 */ /* 0x000fc60000000800 */
[----:B------:R-:W-:Y:S01]  /*ede50*/  VIADD R9, R15, UR4 ;  /* 0x000000040f097c36 */ /* 0x000fe20008000000 */
[----:B------:R-:W-:Y:S01]  /*ede60*/  STL [R1+0xac], R15 ;  /* 0x0000ac0f01007387 */ /* 0x000fe20000100800 */
[----:B------:R-:W-:-:S03]  /*ede70*/  ULDC UR4, c[0x0][0x248] ;  /* 0x0000920000047ab9 */ /* 0x000fc60000000800 */
[----:B------:R-:W-:Y:S04]  /*ede80*/  STL [R1+0x3e90], R2 ;  /* 0x003e900201007387 */ /* 0x000fe80000100800 */
[----:B------:R0:W-:Y:S04]  /*ede90*/  STL [R1+0x1f4], R9 ;  /* 0x0001f40901007387 */ /* 0x0001e80000100800 */
[----:B------:R1:W-:Y:S01]  /*edea0*/  @P4 STG.E.U16 desc[UR8][R12.64], R7 ;  /* 0x000000070c004986 */ /* 0x0003e2000c101508 */
[----:B0-----:R-:W-:Y:S01]  /*edeb0*/  VIADD R9, R9, UR4 ;  /* 0x0000000409097c36 */ /* 0x001fe20008000000 */
[----:B------:R-:W-:-:S03]  /*edec0*/  ULDC UR4, c[0x0][0x22c] ;  /* 0x00008b0000047ab9 */ /* 0x000fc60000000800 */
[----:B------:R-:W-:Y:S02]  /*eded0*/  VIADD R2, R9, UR5 ;  /* 0x0000000509027c36 */ /* 0x000fe40008000000 */
[----:B-1----:R-:W-:Y:S01]  /*edee0*/  VIADD R7, R4, 0x7c ;  /* 0x0000007c04077836 */ /* 0x002fe20000000000 */
[C---:B------:R-:W-:Y:S01]  /*edef0*/  LEA R12, P4, R16.reuse, R3, 0x1 ;  /* 0x00000003100c7211 */ /* 0x040fe200078808ff */
[----:B------:R-:W-:Y:S01]  /*edf00*/  STL [R1+0xc0], R9 ;  /* 0x0000c00901007387 */ /* 0x000fe20000100800 */
[----:B------:R-:W-:Y:S02]  /*edf10*/  ULDC UR5, c[0x0][0x248] ;  /* 0x0000920000057ab9 */ /* 0x000fe40000000800 */
[----:B------:R-:W-:Y:S02]  /*edf20*/  LEA.HI.X.SX32 R13, R16, R26, 0x1, P4 ;  /* 0x0000001a100d7211 */ /* 0x000fe400020f0eff */
[----:B------:R-:W-:Y:S01]  /*edf30*/  ISETP.LT.AND P4, PT, R7, UR4, !P0 ;  /* 0x0000000407007c0c */ /* 0x000fe2000c781270 */
[----:B------:R-:W-:Y:S01]  /*edf40*/  ULDC UR4, c[0x0][0x248] ;  /* 0x0000920000047ab9 */ /* 0x000fe20000000800 */
[----:B------:R0:W-:Y:S04]  /*edf50*/  STL [R1+0x1f0], R2 ;  /* 0x0001f00201007387 */ /* 0x0001e80000100800 */
[----:B------:R-:W4:Y:S01]  /*edf60*/  LDL.LU R16, [R1+0x3a4] ;  /* 0x0003a40001107983 */ /* 0x000f220000300800 */
[----:B0-----:R-:W-:Y:S01]  /*edf70*/  VIADD R2, R2, UR4 ;  /* 0x0000000402027c36 */ /* 0x001fe20008000000 */
[----:B------:R-:W-:-:S04]  /*edf80*/  ULDC UR4, c[0x0][0x248] ;  /* 0x0000920000047ab9 */ /* 0x000fc80000000800 */
[----:B------:R0:W-:Y:S02]  /*edf90*/  STL [R1+0xbc], R2 ;  /* 0x0000bc0201007387 */ /* 0x0001e40000100800 */
[----:B0-----:R-:W-:Y:S01]  /*edfa0*/  VIADD R2, R2, UR4 ;  /* 0x0000000402027c36 */ /* 0x001fe20008000000 */
[----:B------:R-:W-:Y:S01]  /*edfb0*/  ULDC UR4, c[0x0][0x248] ;  /* 0x0000920000047ab9 */ /* 0x000fe20000000800 */
[----:B------:R-:W-:Y:S01]  /*edfc0*/  VIADD R9, R4, 0x7d ;  /* 0x0000007d04097836 */ /* 0x000fe20000000000 */
[----:B---3--:R0:W-:Y:S01]  /*edfd0*/  @P5 STG.E.U16 desc[UR8][R12.64], R19 ;  /* 0x000000130c005986 */ /* 0x0081e2000c101508 */
[----:B------:R-:W-:-:S03]  /*edfe0*/  PRMT R7, R19, 0x7632, R7 ;  /* 0x0000763213077816 */ /* 0x000fc60000000007 */
[----:B0-----:R-:W3:Y:S04]  /*edff0*/  LDL.LU R19, [R1+0x10] ;  /* 0x0000100001137983 */ /* 0x001ee80000300800 */
[----:B------:R0:W-:Y:S02]  /*ee000*/  STL [R1+0x1ec], R2 ;  /* 0x0001ec0201007387 */ /* 0x0001e40000100800 */
[----:B0-----:R-:W-:Y:S01]  /*ee010*/  VIADD R2, R2, UR4 ;  /* 0x0000000402027c36 */ /* 0x001fe20008000000 */
[----:B------:R-:W-:-:S04]  /*ee020*/  ULDC UR4, c[0x0][0x22c] ;  /* 0x00008b0000047ab9 */ /* 0x000fc80000000800 */
[----:B------:R0:W-:Y:S02]  /*ee030*/  STL [R1+0xc8], R2 ;  /* 0x0000c80201007387 */ /* 0x0001e40000100800 */
[----:B0-----:R-:W-:Y:S01]  /*ee040*/  VIADD R2, R2, UR5 ;  /* 0x0000000502027c36 */ /* 0x001fe20008000000 */
[----:B------:R-:W-:-:S04]  /*ee050*/  ULDC UR5, c[0x0][0x22c] ;  /* 0x00008b0000057ab9 */ /* 0x000fc80000000800 */
[----:B------:R0:W-:Y:S01]  /*ee060*/  STL [R1+0x1e8], R2 ;  /* 0x0001e80201007387 */ /* 0x0001e20000100800 */
[----:B--2---:R-:W-:-:S04]  /*ee070*/  LEA R12, P5, R17, R3, 0x1 ;  /* 0x00000003110c7211 */ /* 0x004fc800078a08ff */
        /* <DEDUP_REMOVED lines=12> */
[----:B------:R-:W2:Y:S01]  /*ee140*/  LDL.LU R17, [R1+0x3a8] ;  /* 0x0003a80001117983 */ /* 0x000ea20000300800 */
[----:B0-----:R-:W-:Y:S01]  /*ee150*/  VIADD R2, R2, UR4 ;  /* 0x0000000402027c36 */ /* 0x001fe20008000000 */
[----:B------:R-:W-:-:S04]  /*ee160*/  ULDC UR4, c[0x0][0x248] ;  /* 0x0000920000047ab9 */ /* 0x000fc80000000800 */
[----:B------:R0:W-:Y:S02]  /*ee170*/  STL [R1+0x1e0], R2 ;  /* 0x0001e00201007387 */ /* 0x0001e40000100800 */
[----:B0-----:R-:W-:Y:S01]  /*ee180*/  VIADD R2, R2, UR4 ;  /* 0x0000000402027c36 */ /* 0x001fe20008000000 */
[----:B------:R-:W-:-:S04]  /*ee190*/  ULDC UR4, c[0x0][0x248] ;  /* 0x0000920000047ab9 */ /* 0x000fc80000000800 */
[----:B------:R0:W-:Y:S02]  /*ee1a0*/  STL [R1+0xd0], R2 ;  /* 0x0000d00201007387 */ /* 0x0001e40000100800 */
[----:B0-----:R-:W-:Y:S01]  /*ee1b0*/  IADD3 R2, R2, UR4, RZ ;  /* 0x0000000402027c10 */ /* 0x001fe2000fffe0ff */
[----:B------:R-:W-:Y:S01]  /*ee1c0*/  ULDC UR4, c[0x0][0x248] ;  /* 0x0000920000047ab9 */ /* 0x000fe20000000800 */
[----:B------:R0:W-:Y:S04]  /*ee1d0*/  @P2 STG.E.U16 desc[UR8][R12.64], R7 ;  /* 0x000000070c002986 */ /* 0x0001e8000c101508 */
[----:B------:R1:W-:Y:S01]  /*ee1e0*/  STL [R1+0x1dc], R2 ;  /* 0x0001dc0201007387 */ /* 0x0003e20000100800 */
[----:B0-----:R-:W-:Y:S01]  /*ee1f0*/  LEA R12, P2, R10, R3, 0x1 ;  /* 0x000000030a0c7211 */ /* 0x001fe200078408ff */
[----:B-1----:R-:W-:Y:S01]  /*ee200*/  VIADD R2, R2, UR4 ;  /* 0x0000000402027c36 */ /* 0x002fe20008000000 */
[----:B------:R-:W-:-:S02]  /*ee210*/  ULDC UR4, c[0x0][0x248] ;  /* 0x0000920000047ab9 */ /* 0x000fc40000000800 */
[----:B------:R-:W-:Y:S02]  /*ee220*/  LEA.HI.X.SX32 R13, R10, R26, 0x1, P2 ;  /* 0x0000001a0a0d7211 */ /* 0x000fe400010f0eff */
[----:B------:R0:W-:Y:S01]  /*ee230*/  STL [R1+0xe4], R2 ;  /* 0x0000e40201007387 */ /* 0x0001e20000100800 */
[----:B------:R-:W-:-:S03]  /*ee240*/  VIADD R7, R4, 0x7e ;  /* 0x0000007e04077836 */ /* 0x000fc60000000000 */
[----:B----4-:R-:W-:Y:S01]  /*ee250*/  @P1 STG.E.U16 desc[UR8][R12.64], R16 ;  /* 0x000000100c001986 */ /* 0x010fe2000c101508 */
[----:B0-----:R-:W-:Y:S01]  /*ee260*/  VIADD R2, R2, UR4 ;  /* 0x0000000402027c36 */ /* 0x001fe20008000000 */
[----:B------:R-:W-:-:S04]  /*ee270*/  ULDC UR4, c[0x0][0x248] ;  /* 0x0000920000047ab9 */ /* 0x000fc80000000800 */
[----:B------:R0:W-:Y:S01]  /*ee280*/  STL [R1+0x1d8], R2 ;  /* 0x0001d80201007387 */ /* 0x0001e20000100800 */
[----:B------:R-:W-:Y:S01]  /*ee290*/  ISETP.LT.AND P2, PT, R7, UR5, !P0 ;  /* 0x0000000507007c0c */ /* 0x000fe2000c741270 */
[----:B------:R-:W-:Y:S01]  /*ee2a0*/  VIADD R9, R4, 0x7f ;  /* 0x0000007f04097836 */ /* 0x000fe20000000000 */
[----:B------:R-:W-:Y:S01]  /*ee2b0*/  PRMT R7, R16, 0x7632, R7 ;  /* 0x0000763210077816 */ /* 0x000fe20000000007 */
[----:B------:R-:W-:Y:S01]  /*ee2c0*/  ULDC UR5, c[0x0][0x22c] ;  /* 0x00008b0000057ab9 */ /* 0x000fe20000000800 */
[----:B0-----:R-:W-:Y:S01]  /*ee2d0*/  VIADD R2, R2, UR4 ;  /* 0x0000000402027c36 */ /* 0x001fe20008000000 */
[----:B------:R-:W-:-:S04]  /*ee2e0*/  ULDC UR4, c[0x0][0x248] ;  /* 0x0000920000047ab9 */ /* 0x000fc80000000800 */
[----:B------:R0:W-:Y:S01]  /*ee2f0*/  STL [R1+0xe0], R2 ;  /* 0x0000e00201007387 */ /* 0x0001e20000100800 */
[----:B---3--:R-:W-:-:S04]  /*ee300*/  LEA R12, P1, R19, R3, 0x1 ;  /* 0x00000003130c7211 */ /* 0x008fc800078208ff */
[----:B------:R-:W-:Y:S01]  /*ee310*/  LEA.HI.X.SX32 R13, R19, R26, 0x1, P1 ;  /* 0x0000001a130d7211 */ /* 0x000fe200008f0eff */
[----:B0-----:R-:W-:Y:S01]  /*ee320*/  VIADD R2, R2, UR4 ;  /* 0x0000000402027c36 */ /* 0x001fe20008000000 */
[----:B------:R-:W-:Y:S01]  /*ee330*/  ISETP.LT.AND P1, PT, R9, UR5, !P0 ;  /* 0x0000000509007c0c */ /* 0x000fe2000c721270 */
[----:B------:R-:W-:Y:S01]  /*ee340*/  ULDC UR5, c[0x0][0x248] ;  /* 0x0000920000057ab9 */ /* 0x000fe20000000800 */
[----:B------:R-:W-:Y:S01]  /*ee350*/  ULDC UR4, c[0x0][0x22c] ;  /* 0x00008b0000047ab9 */ /* 0x000fe20000000800 */
[----:B------:R0:W-:Y:S04]  /*ee360*/  @P3 STG.E.U16 desc[UR8][R12.64], R7 ;  /* 0x000000070c003986 */ /* 0x0001e8000c101508 */
[----:B------:R1:W-:Y:S04]  /*ee370*/  STL [R1+0x1d4], R2 ;  /* 0x0001d40201007387 */ /* 0x0003e80000100800 */
[----:B------:R-:W3:Y:S01]  /*ee380*/  LDL.LU R19, [R1+0x3ac] ;  /* 0x0003ac0001137983 */ /* 0x000ee20000300800 */
[----:B0-----:R-:W-:Y:S01]  /*ee390*/  LEA R12, P3, R14, R3, 0x1 ;  /* 0x000000030e0c7211 */ /* 0x001fe200078608ff */
[----:B------:R-:W-:-:S02]  /*ee3a0*/  VIADD R7, R4, 0x80 ;  /* 0x0000008004077836 */ /* 0x000fc40000000000 */
[----:B-1----:R-:W-:Y:S01]  /*ee3b0*/  VIADD R2, R2, UR5 ;  /* 0x0000000502027c36 */ /* 0x002fe20008000000 */
[----:B------:R-:W-:Y:S01]  /*ee3c0*/  LEA.HI.X.SX32 R13, R14, R26, 0x1, P3 ;  /* 0x0000001a0e0d7211 */ /* 0x000fe200018f0eff */
[----:B------:R-:W-:Y:S01]  /*ee3d0*/  ULDC UR5, c[0x0][0x248] ;  /* 0x0000920000057ab9 */ /* 0x000fe20000000800 */
[----:B------:R-:W-:Y:S01]  /*ee3e0*/  ISETP.LT.AND P3, PT, R7, UR4, !P0 ;  /* 0x0000000407007c0c */ /* 0x000fe2000c761270 */
[----:B------:R-:W-:Y:S01]  /*ee3f0*/  ULDC UR4, c[0x0][0x248] ;  /* 0x0000920000047ab9 */ /* 0x000fe20000000800 */
[----:B------:R0:W-:Y:S02]  /*ee400*/  STL [R1+0xf4], R2 ;  /* 0x0000f40201007387 */ /* 0x0001e40000100800 */
[----:B0-----:R-:W-:Y:S01]  /*ee410*/  VIADD R2, R2, UR4 ;  /* 0x0000000402027c36 */ /* 0x001fe20008000000 */
[----:B------:R-:W-:-:S04]  /*ee420*/  ULDC UR4, c[0x0][0x248] ;  /* 0x0000920000047ab9 */ /* 0x000fc80000000800 */
[----:B------:R0:W-:Y:S02]  /*ee430*/  STL [R1+0x1d0], R2 ;  /* 0x0001d00201007387 */ /* 0x0001e40000100800 */
        /* <DEDUP_REMOVED lines=9> */
[----:B------:R-:W-:Y:S01]  /*ee4d0*/  STL [R1+0x108], R2 ;  /* 0x0001080201007387 */ /* 0x000fe20000100800 */
[----:B------:R-:W-:-:S03]  /*ee4e0*/  VIADD R10, R4, 0x83 ;  /* 0x00000083040a7836 */ /* 0x000fc60000000000 */
[----:B--2---:R0:W-:Y:S02]  /*ee4f0*/  @P4 STG.E.U16 desc[UR8][R12.64], R17 ;  /* 0x000000110c004986 */ /* 0x0041e4000c101508 */
[----:B0-----:R-:W-:-:S04]  /*ee500*/  LEA R12, P4, R6, R3, 0x1 ;  /* 0x00000003060c7211 */ /* 0x001fc800078808ff */
[----:B------:R-:W-:Y:S02]  /*ee510*/  LEA.HI.X.SX32 R13, R6, R26, 0x1, P4 ;  /* 0x0000001a060d7211 */ /* 0x000fe400020f0eff */
        /* <DEDUP_REMOVED lines=9> */
[----:B------:R-:W-:Y:S01]  /*ee5b0*/  PRMT R7, R17, 0x7632, R7 ;  /* 0x0000763211077816 */ /* 0x000fe20000000007 */
[----:B------:R-:W-:Y:S01]  /*ee5c0*/  VIADD R9, R4, 0x82 ;  /* 0x0000008204097836 */ /* 0x000fe20000000000 */
[----:B------:R-:W-:Y:S02]  /*ee5d0*/  ULDC UR5, c[0x0][0x22c] ;  /* 0x00008b0000057ab9 */ /* 0x000fe40000000800 */
[----:B------:R0:W-:Y:S02]  /*ee5e0*/  STL [R1+0x1c4], R2 ;  /* 0x0001c40201007387 */ /* 0x0001e40000100800 */
[----:B0-----:R-:W-:Y:S01]  /*ee5f0*/  VIADD R2, R2, UR4 ;  /* 0x0000000402027c36 */ /* 0x001fe20008000000 */
[----:B------:R-:W-:-:S04]  /*ee600*/  ULDC UR4, c[0x0][0x248] ;  /* 0x0000920000047ab9 */ /* 0x000fc80000000800 */
[----:B------:R0:W-:Y:S02]  /*ee610*/  STL [R1+0x128], R2 ;  /* 0x0001280201007387 */ /* 0x0001e40000100800 */
[----:B0-----:R-:W-:Y:S02]  /*ee620*/  VIADD R2, R2, UR4 ;  /* 0x0000000402027c36 */ /* 0x001fe40008000000 */
[----:B------:R-:W-:Y:S01]  /*ee630*/  @P5 STG.E.U16 desc[UR8][R12.64], R7 ;  /* 0x000000070c005986 */ /* 0x000fe2000c101508 */
[----:B------:R-:W-:-:S03]  /*ee640*/  ULDC UR4, c[0x0][0x248] ;  /* 0x0000920000047ab9 */ /* 0x000fc60000000800 */
[----:B------:R0:W-:Y:S04]  /*ee650*/  STL [R1+0x1c0], R2 ;  /* 0x0001c00201007387 */ /* 0x0001e80000100800 */
[----:B------:R-:W2:Y:S01]  /*ee660*/  LDL.LU R4, [R1+0x3eb8] ;  /* 0x003eb80001047983 */ /* 0x000ea20000300800 */
[----:B------:R-:W-:Y:S01]  /*ee670*/  LEA R6, P5, R11, R3, 0x1 ;  /* 0x000000030b067211 */ /* 0x000fe200078a08ff */
[----:B0-----:R-:W-:-:S03]  /*ee680*/  VIADD R2, R2, UR4 ;  /* 0x0000000402027c36 */ /* 0x001fc60008000000 */
        /* <DEDUP_REMOVED lines=14> */
[----:B------:R-:W-:Y:S01]  /*ee770*/  ISETP.LT.AND P6, PT, R10, UR6, !P0 ;  /* 0x000000060a007c0c */ /* 0x000fe2000c7c1270 */
[----:B------:R-:W-:Y:S01]  /*ee780*/  ULDC UR6, c[0x0][0x248] ;  /* 0x0000920000067ab9 */ /* 0x000fe20000000800 */
[----:B0-----:R-:W-:Y:S01]  /*ee790*/  VIADD R2, R2, UR4 ;  /* 0x0000000402027c36 */ /* 0x001fe20008000000 */
[----:B---3--:R-:W-:Y:S01]  /*ee7a0*/  @P2 STG.E.U16 desc[UR8][R6.64], R19 ;  /* 0x0000001306002986 */ /* 0x008fe2000c101508 */
[----:B------:R-:W-:Y:S01]  /*ee7b0*/  PRMT R9, R19, 0x7632, R9 ;  /* 0x0000763213097816 */ /* 0x000fe20000000009 */
[----:B------:R-:W-:Y:S02]  /*ee7c0*/  ULDC UR4, c[0x0][0x248] ;  /* 0x0000920000047ab9 */ /* 0x000fe40000000800 */
[----:B------:R0:W-:Y:S04]  /*ee7d0*/  STL [R1+0x134], R2 ;  /* 0x0001340201007387 */ /* 0x0001e80000100800 */
[----:B------:R-:W3:Y:S01]  /*ee7e0*/  LDL.LU R15, [R1+0x44] ;  /* 0x00004400010f7983 */ /* 0x000ee20000300800 */
[----:B0-----:R-:W-:Y:S01]  /*ee7f0*/  VIADD R2, R2, UR5 ;  /* 0x0000000502027c36 */ /* 0x001fe20008000000 */
[----:B------:R-:W-:Y:S01]  /*ee800*/  LEA R6, P2, R8, R3, 0x1 ;  /* 0x0000000308067211 */ /* 0x000fe200078408ff */
[----:B------:R-:W-:-:S03]  /*ee810*/  ULDC UR5, c[0x0][0x248] ;  /* 0x0000920000057ab9 */ /* 0x000fc60000000800 */
[----:B------:R0:W-:Y:S01]  /*ee820*/  STL [R1+0x1b0], R2 ;  /* 0x0001b00201007387 */ /* 0x0001e20000100800 */
[----:B------:R-:W-:Y:S01]  /*ee830*/  LEA.HI.X.SX32 R7, R8, R26, 0x1, P2 ;  /* 0x0000001a08077211 */ /* 0x000fe200010f0eff */
[----:B0-----:R-:W-:-:S04]  /*ee840*/  VIADD R2, R2, UR6 ;  /* 0x0000000602027c36 */ /* 0x001fc80008000000 */
[----:B------:R0:W-:Y:S01]  /*ee850*/  @P1 STG.E.U16 desc[UR8][R6.64], R9 ;  /* 0x0000000906001986 */ /* 0x0001e2000c101508 */
[C---:B------:R-:W-:Y:S01]  /*ee860*/  VIADD R22, R0.reuse, UR16 ;  /* 0x0000001000167c36 */ /* 0x040fe20008000000 */
[----:B------:R-:W-:Y:S01]  /*ee870*/  ULDC UR16, c[0x0][0x248] ;  /* 0x0000920000107ab9 */ /* 0x000fe20000000800 */
[----:B------:R-:W-:Y:S01]  /*ee880*/  VIADD R23, R0, UR17 ;  /* 0x0000001100177c36 */ /* 0x000fe20008000000 */
[----:B------:R1:W-:Y:S01]  /*ee890*/  STL [R1+0x158], R2 ;  /* 0x0001580201007387 */ /* 0x0003e20000100800 */
[----:B------:R-:W-:Y:S01]  /*ee8a0*/  ULDC UR6, c[0x0][0x248] ;  /* 0x0000920000067ab9 */ /* 0x000fe20000000800 */
[CC--:B0-----:R-:W-:Y:S02]  /*ee8b0*/  LEA R6, P2, R5.reuse, R3.reuse, 0x1 ;  /* 0x0000000305067211 */ /* 0x0c1fe400078408ff */
[----:B--2---:R-:W-:Y:S01]  /*ee8c0*/  LEA R8, P1, R4, R3, 0x1 ;  /* 0x0000000304087211 */ /* 0x004fe200078208ff */
[----:B-1----:R-:W-:Y:S01]  /*ee8d0*/  VIADD R2, R2, UR4 ;  /* 0x0000000402027c36 */ /* 0x002fe20008000000 */
[-C--:B------:R-:W-:Y:S01]  /*ee8e0*/  LEA.HI.X.SX32 R7, R5, R26.reuse, 0x1, P2 ;  /* 0x0000001a05077211 */ /* 0x080fe200010f0eff */
[----:B------:R-:W-:Y:S01]  /*ee8f0*/  VIADD R22, R22, UR15 ;  /* 0x0000000f16167c36 */ /* 0x000fe20008000000 */
[----:B------:R-:W-:Y:S01]  /*ee900*/  LEA.HI.X.SX32 R9, R4, R26, 0x1, P1 ;  /* 0x0000001a04097211 */ /* 0x000fe200008f0eff */
[----:B------:R-:W-:Y:S01]  /*ee910*/  ULDC UR17, c[0x0][0x248] ;  /* 0x0000920000117ab9 */ /* 0x000fe20000000800 */
[----:B------:R0:W-:Y:S01]  /*ee920*/  STL [R1+0x1b8], R2 ;  /* 0x0001b80201007387 */ /* 0x0001e20000100800 */
[----:B------:R-:W-:Y:S01]  /*ee930*/  ULDC UR15, c[0x0][0x248] ;  /* 0x00009200000f7ab9 */ /* 0x000fe20000000800 */
[----:B------:R-:W-:-:S02]  /*ee940*/  ULDC UR4, c[0x0][0x248] ;  /* 0x0000920000047ab9 */ /* 0x000fc40000000800 */
[----:B------:R-:W2:Y:S01]  /*ee950*/  LDL.LU R16, [R1+0x50] ;  /* 0x0000500001107983 */ /* 0x000ea20000300800 */
[----:B0-----:R-:W-:Y:S01]  /*ee960*/  VIADD R2, R2, UR7 ;  /* 0x0000000702027c36 */ /* 0x001fe20008000000 */
[----:B------:R-:W-:Y:S01]  /*ee970*/  LEA R4, P2, R0, R3, 0x1 ;  /* 0x0000000300047211 */ /* 0x000fe200078408ff */
[----:B------:R-:W-:-:S03]  /*ee980*/  ULDC UR7, c[0x0][0x248] ;  /* 0x0000920000077ab9 */ /* 0x000fc60000000800 */
[----:B------:R0:W-:Y:S04]  /*ee990*/  STL [R1+0x1b4], R2 ;  /* 0x0001b40201007387 */ /* 0x0001e80000100800 */
[----:B------:R-:W-:Y:S04]  /*ee9a0*/  STL.64 [R1+0x38], R8 ;  /* 0x0000380801007387 */ /* 0x000fe80000100a00 */
[----:B------:R-:W4:Y:S01]  /*ee9b0*/  LDL.LU R17, [R1+0x48] ;  /* 0x0000480001117983 */ /* 0x000f220000300800 */
[----:B0-----:R-:W-:Y:S01]  /*ee9c0*/  VIADD R2, R2, UR10 ;  /* 0x0000000a02027c36 */ /* 0x001fe20008000000 */
[----:B------:R-:W-:-:S02]  /*ee9d0*/  LEA.HI.X.SX32 R5, R0, R26, 0x1, P2 ;  /* 0x0000001a00057211 */ /* 0x000fc400010f0eff */
[----:B------:R0:W-:Y:S01]  /*ee9e0*/  STL.64 [R1+0x30], R6 ;  /* 0x0000300601007387 */ /* 0x0001e20000100a00 */
[----:B------:R-:W-:-:S03]  /*ee9f0*/  ULDC UR10, c[0x0][0x248] ;  /* 0x00009200000a7ab9 */ /* 0x000fc60000000800 */
[----:B------:R1:W-:Y:S01]  /*eea00*/  STL [R1+0x1ac], R2 ;  /* 0x0001ac0201007387 */ /* 0x0003e20000100800 */
[----:B0-----:R-:W-:Y:S01]  /*eea10*/  LEA R6, P1, R18, R3, 0x1 ;  /* 0x0000000312067211 */ /* 0x001fe200078208ff */
[----:B-1----:R-:W-:Y:S01]  /*eea20*/  VIADD R2, R2, UR5 ;  /* 0x0000000502027c36 */ /* 0x002fe20008000000 */
[----:B------:R-:W-:Y:S02]  /*eea30*/  ULDC UR5, c[0x0][0x248] ;  /* 0x0000920000057ab9 */ /* 0x000fe40000000800 */
[----:B------:R-:W-:-:S05]  /*eea40*/  LEA.HI.X.SX32 R7, R18, R26, 0x1, P1 ;  /* 0x0000001a12077211 */ /* 0x000fca00008f0eff */
[----:B------:R0:W-:Y:S04]  /*eea50*/  STL.64 [R1+0x28], R6 ;  /* 0x0000280601007387 */ /* 0x0001e80000100a00 */
[----:B------:R1:W-:Y:S04]  /*eea60*/  STL.64 [R1+0x20], R4 ;  /* 0x0000200401007387 */ /* 0x0003e80000100a00 */
[----:B------:R1:W-:Y:S04]  /*eea70*/  STL [R1+0x16c], R2 ;  /* 0x00016c0201007387 */ /* 0x0003e80000100800 */
[----:B------:R-:W4:Y:S01]  /*eea80*/  LDL.LU R19, [R1+0x58] ;  /* 0x0000580001137983 */ /* 0x000f220000300800 */
[----:B0-----:R-:W-:-:S02]  /*eea90*/  LEA R6, P1, R23, R3, 0x1 ;  /* 0x0000000317067211 */ /* 0x001fc400078208ff */
[-C--:B-1----:R-:W-:Y:S01]  /*eeaa0*/  LEA R4, P2, R22, R3.reuse, 0x1 ;  /* 0x0000000316047211 */ /* 0x082fe200078408ff */
[----:B------:R-:W-:Y:S01]  /*eeab0*/  VIADD R2, R2, UR11 ;  /* 0x0000000b02027c36 */ /* 0x000fe20008000000 */
[-C--:B------:R-:W-:Y:S01]  /*eeac0*/  LEA.HI.X.SX32 R7, R23, R26.reuse, 0x1, P1 ;  /* 0x0000001a17077211 */ /* 0x080fe200008f0eff */
[----:B------:R-:W-:Y:S01]  /*eead0*/  ULDC UR11, c[0x0][0x248] ;  /* 0x00009200000b7ab9 */ /* 0x000fe20000000800 */
[----:B------:R-:W-:Y:S02]  /*eeae0*/  LEA.HI.X.SX32 R5, R22, R26, 0x1, P2 ;  /* 0x0000001a16057211 */ /* 0x000fe400010f0eff */
[----:B------:R-:W-:Y:S01]  /*eeaf0*/  STL [R1+0x1a8], R2 ;  /* 0x0001a80201007387 */ /* 0x000fe20000100800 */
[----:B------:R-:W-:Y:S01]  /*eeb00*/  VIADD R0, R2, UR12 ;  /* 0x0000000c02007c36 */ /* 0x000fe20008000000 */
[----:B------:R-:W-:Y:S02]  /*eeb10*/  ULDC UR12, c[0x0][0x248] ;  /* 0x00009200000c7ab9 */ /* 0x000fe40000000800 */
[----:B------:R3:W-:Y:S04]  /*eeb20*/  STL.64 [R1+0x18], R6 ;  /* 0x0000180601007387 */ /* 0x0007e80000100a00 */
[----:B------:R0:W-:Y:S01]  /*eeb30*/  STL.64 [R1+0x10], R4 ;  /* 0x0000100401007387 */ /* 0x0001e20000100a00 */
[----:B---3--:R-:W-:-:S03]  /*eeb40*/  LEA R6, P1, R15, R3, 0x1 ;  /* 0x000000030f067211 */ /* 0x008fc600078208ff */
[----:B------:R1:W-:Y:S01]  /*eeb50*/  STL [R1+0x168], R0 ;  /* 0x0001680001007387 */ /* 0x0003e20000100800 */
[CC--:B0-----:R-:W-:Y:S02]  /*eeb60*/  LEA R4, P2, R28.reuse, R3.reuse, 0x1 ;  /* 0x000000031c047211 */ /* 0x0c1fe400078408ff */
[-C--:B------:R-:W-:Y:S01]  /*eeb70*/  LEA.HI.X.SX32 R7, R15, R26.reuse, 0x1, P1 ;  /* 0x0000001a0f077211 */ /* 0x080fe200008f0eff */
[C---:B------:R-:W-:Y:S01]  /*eeb80*/  VIADD R15, R28.reuse, UR16 ;  /* 0x000000101c0f7c36 */ /* 0x040fe20008000000 */
[C---:B------:R-:W-:Y:S01]  /*eeb90*/  LEA.HI.X.SX32 R5, R28.reuse, R26, 0x1, P2 ;  /* 0x0000001a1c057211 */ /* 0x040fe200010f0eff */
[----:B------:R-:W-:Y:S01]  /*eeba0*/  VIADD R22, R28, UR17 ;  /* 0x000000111c167c36 */ /* 0x000fe20008000000 */
[----:B------:R-:W-:Y:S01]  /*eebb0*/  ULDC UR16, c[0x0][0x248] ;  /* 0x0000920000107ab9 */ /* 0x000fe20000000800 */
[----:B-1----:R-:W-:Y:S01]  /*eebc0*/  VIADD R0, R0, UR6 ;  /* 0x0000000600007c36 */ /* 0x002fe20008000000 */
[----:B------:R-:W-:Y:S01]  /*eebd0*/  ULDC UR6, c[0x0][0x248] ;  /* 0x0000920000067ab9 */ /* 0x000fe20000000800 */
[----:B------:R-:W-:Y:S01]  /*eebe0*/  VIADD R15, R15, UR15 ;  /* 0x0000000f0f0f7c36 */ /* 0x000fe20008000000 */
[----:B------:R-:W-:Y:S01]  /*eebf0*/  LEA R28, P1, R22, R3, 0x1 ;  /* 0x00000003161c7211 */ /* 0x000fe200078208ff */
[----:B------:R-:W-:Y:S01]  /*eec00*/  ULDC UR15, c[0x0][0x248] ;  /* 0x00009200000f7ab9 */ /* 0x000fe20000000800 */
[----:B------:R0:W-:Y:S01]  /*eec10*/  STL [R1+0x1a4], R0 ;  /* 0x0001a40001007387 */ /* 0x0001e20000100800 */
[----:B------:R-:W-:-:S03]  /*eec20*/  ULDC UR17, c[0x0][0x248] ;  /* 0x0000920000117ab9 */ /* 0x000fc60000000800 */
[----:B------:R-:W-:Y:S04]  /*eec30*/  STL.64 [R1+0x8], R6 ;  /* 0x0000080601007387 */ /* 0x000fe80000100a00 */
[----:B------:R1:W-:Y:S01]  /*eec40*/  STL.64 [R1], R4 ;  /* 0x0000000401007387 */ /* 0x0003e20000100a00 */
[----:B0-----:R-:W-:Y:S01]  /*eec50*/  VIADD R0, R0, UR13 ;  /* 0x0000000d00007c36 */ /* 0x001fe20008000000 */
[----:B------:R-:W-:Y:S01]  /*eec60*/  LEA.HI.X.SX32 R29, R22, R26, 0x1, P1 ;  /* 0x0000001a161d7211 */ /* 0x000fe200008f0eff */
[----:B------:R-:W-:Y:S01]  /*eec70*/  VIADD R23, R21, UR15 ;  /* 0x0000000f15177c36 */ /* 0x000fe20008000000 */
[----:B------:R-:W-:Y:S01]  /*eec80*/  ULDC UR13, c[0x0][0x248] ;  /* 0x00009200000d7ab9 */ /* 0x000fe20000000800 */
[----:B------:R-:W-:Y:S01]  /*eec90*/  ULDC UR15, c[0x0][0x248] ;  /* 0x00009200000f7ab9 */ /* 0x000fe20000000800 */
[----:B------:R0:W-:Y:S01]  /*eeca0*/  STL [R1+0x184], R0 ;  /* 0x0001840001007387 */ /* 0x0001e20000100800 */
[----:B-1----:R-:W-:-:S04]  /*eecb0*/  LEA R4, P2, R15, R3, 0x1 ;  /* 0x000000030f047211 */ /* 0x002fc800078408ff */
[----:B------:R-:W-:Y:S01]  /*eecc0*/  LEA.HI.X.SX32 R5, R15, R26, 0x1, P2 ;  /* 0x0000001a0f057211 */ /* 0x000fe200010f0eff */
[----:B0-----:R-:W-:Y:S01]  /*eecd0*/  VIADD R0, R0, UR14 ;  /* 0x0000000e00007c36 */ /* 0x001fe20008000000 */
[----:B------:R-:W-:Y:S01]  /*eece0*/  STL.64 [R1+0x3e98], R28 ;  /* 0x003e981c01007387 */ /* 0x000fe20000100a00 */
[----:B------:R-:W-:-:S03]  /*eecf0*/  ULDC UR14, c[0x0][0x248] ;  /* 0x00009200000e7ab9 */ /* 0x000fc60000000800 */
[----:B------:R-:W-:Y:S04]  /*eed00*/  STL.64 [R1+0x3ea0], R4 ;  /* 0x003ea00401007387 */ /* 0x000fe80000100a00 */
[----:B------:R0:W-:Y:S04]  /*eed10*/  STL [R1+0x1a0], R0 ;  /* 0x0001a00001007387 */ /* 0x0001e80000100800 */
[----:B------:R-:W3:Y:S01]  /*eed20*/  LDL.LU R22, [R1+0x64] ;  /* 0x0000640001167983 */ /* 0x000ee20000300800 */
[----:B0-----:R-:W-:Y:S01]  /*eed30*/  VIADD R0, R0, UR4 ;  /* 0x0000000400007c36 */ /* 0x001fe20008000000 */
[----:B------:R-:W-:-:S04]  /*eed40*/  ULDC UR4, c[0x0][0x248] ;  /* 0x0000920000047ab9 */ /* 0x000fc80000000800 */
[----:B------:R0:W-:Y:S02]  /*eed50*/  STL [R1+0x180], R0 ;  /* 0x0001800001007387 */ /* 0x0001e40000100800 */
[----:B0-----:R-:W-:Y:S01]  /*eed60*/  VIADD R0, R0, UR7 ;  /* 0x0000000700007c36 */ /* 0x001fe20008000000 */
[----:B------:R-:W-:Y:S01]  /*eed70*/  ULDC UR7, c[0x0][0x22c] ;  /* 0x00008b0000077ab9 */ /* 0x000fe20000000800 */
[----:B--2---:R-:W-:-:S04]  /*eed80*/  LEA R6, P1, R16, R3, 0x1 ;  /* 0x0000000310067211 */ /* 0x004fc800078208ff */
[----:B------:R-:W-:-:S05]  /*eed90*/  LEA.HI.X.SX32 R7, R16, R26, 0x1, P1 ;  /* 0x0000001a10077211 */ /* 0x000fca00008f0eff */
[----:B------:R-:W-:Y:S01]  /*eeda0*/  STL.64 [R1+0x3ea8], R6 ;  /* 0x003ea80601007387 */ /* 0x000fe20000100a00 */
[----:B----4-:R-:W-:-:S04]  /*eedb0*/  LEA R8, P2, R17, R3, 0x1 ;  /* 0x0000000311087211 */ /* 0x010fc800078408ff */
[----:B------:R-:W-:Y:S01]  /*eedc0*/  LEA.HI.X.SX32 R9, R17, R26, 0x1, P2 ;  /* 0x0000001a11097211 */ /* 0x000fe200010f0eff */
[----:B------:R0:W-:Y:S01]  /*eedd0*/  STL [R1+0x3e8c], R8 ;  /* 0x003e8c0801007387 */ /* 0x0001e20000100800 */
[----:B------:R-:W-:-:S03]  /*eede0*/  LEA R12, P2, R20, R3, 0x1 ;  /* 0x00000003140c7211 */ /* 0x000fc600078408ff */
[----:B------:R-:W-:Y:S01]  /*eedf0*/  STL [R1+0x3e88], R9 ;  /* 0x003e880901007387 */ /* 0x000fe20000100800 */
[----:B------:R-:W-:-:S03]  /*eee00*/  LEA.HI.X.SX32 R13, R20, R26, 0x1, P2 ;  /* 0x0000001a140d7211 */ /* 0x000fc600010f0eff */
[----:B------:R-:W2:Y:S04]  /*eee10*/  LDL.LU R25, [R1+0x60] ;  /* 0x0000600001197983 */ /* 0x000ea80000300800 */
[----:B------:R1:W-:Y:S04]  /*eee20*/  STL [R1+0x19c], R0 ;  /* 0x00019c0001007387 */ /* 0x0003e80000100800 */
[----:B0-----:R-:W4:Y:S01]  /*eee30*/  LDL.LU R8, [R1+0x68] ;  /* 0x0000680001087983 */ /* 0x001f220000300800 */
[----:B-1----:R-:W-:Y:S01]  /*eee40*/  VIADD R0, R0, UR5 ;  /* 0x0000000500007c36 */ /* 0x002fe20008000000 */
[----:B------:R-:W-:Y:S01]  /*eee50*/  LEA R10, P1, R19, R3, 0x1 ;  /* 0x00000003130a7211 */ /* 0x000fe200078208ff */
[----:B------:R-:W-:-:S03]  /*eee60*/  ULDC UR5, c[0x0][0x248] ;  /* 0x0000920000057ab9 */ /* 0x000fc60000000800 */
[----:B------:R-:W-:-:S05]  /*eee70*/  LEA.HI.X.SX32 R11, R19, R26, 0x1, P1 ;  /* 0x0000001a130b7211 */ /* 0x000fca00008f0eff */
[----:B------:R-:W-:Y:S04]  /*eee80*/  STL.64 [R1+0x3eb0], R10 ;  /* 0x003eb00a01007387 */ /* 0x000fe80000100a00 */
[----:B------:R-:W-:Y:S04]  /*eee90*/  STL [R1+0x194], R0 ;  /* 0x0001940001007387 */ /* 0x000fe80000100800 */
[----:B------:R0:W-:Y:S04]  /*eeea0*/  STL [R1+0x3e84], R13 ;  /* 0x003e840d01007387 */ /* 0x0001e80000100800 */
[----:B0-----:R-:W4:Y:S01]  /*eeeb0*/  LDL R13, [R1+0x9f0] ;  /* 0x0009f000010d7983 */ /* 0x001f220000100800 */
[----:B------:R-:W-:Y:S01]  /*eeec0*/  VIADD R2, R0, UR10 ;  /* 0x0000000a00027c36 */ /* 0x000fe20008000000 */
[CC--:B------:R-:W-:Y:S01]  /*eeed0*/  LEA R16, P2, R21.reuse, R3.reuse, 0x1 ;  /* 0x0000000315107211 */ /* 0x0c0fe200078408ff */
[----:B------:R-:W-:Y:S01]  /*eeee0*/  VIADD R19, R20, UR16 ;  /* 0x0000001014137c36 */ /* 0x000fe20008000000 */
[----:B------:R-:W4:Y:S01]  /*eeef0*/  LDL.LU.64 R4, [R1+0x38] ;  /* 0x0000380001047983 */ /* 0x000f220000300a00 */
[----:B------:R-:W-:Y:S01]  /*eef00*/  ULDC UR10, c[0x0][0x248] ;  /* 0x00009200000a7ab9 */ /* 0x000fe20000000800 */
[----:B------:R-:W-:Y:S01]  /*eef10*/  LEA.HI.X.SX32 R17, R21, R26, 0x1, P2 ;  /* 0x0000001a15117211 */ /* 0x000fe200010f0eff */
[----:B------:R-:W-:Y:S01]  /*eef20*/  ULDC UR16, c[0x0][0x248] ;  /* 0x0000920000107ab9 */ /* 0x000fe20000000800 */
[----:B------:R-:W4:Y:S04]  /*eef30*/  LDL.LU R6, [R1+0x3b0] ;  /* 0x0003b00001067983 */ /* 0x000f280000300800 */
[----:B------:R0:W-:Y:S02]  /*eef40*/  STL [R1+0x198], R2 ;  /* 0x0001980201007387 */ /* 0x0001e40000100800 */
[----:B0-----:R-:W-:Y:S01]  /*eef50*/  VIADD R2, R2, UR6 ;  /* 0x0000000602027c36 */ /* 0x001fe20008000000 */
[----:B------:R-:W-:Y:S01]  /*eef60*/  LEA R14, P1, R19, R3, 0x1 ;  /* 0x00000003130e7211 */ /* 0x000fe200078208ff */
[----:B------:R-:W-:-:S03]  /*eef70*/  ULDC UR6, c[0x0][0x248] ;  /* 0x0000920000067ab9 */ /* 0x000fc60000000800 */
[----:B------:R0:W-:Y:S02]  /*eef80*/  STL [R1+0x190], R2 ;  /* 0x0001900201007387 */ /* 0x0001e40000100800 */
[----:B0-----:R-:W-:Y:S01]  /*eef90*/  VIADD R2, R2, UR4 ;  /* 0x0000000402027c36 */ /* 0x001fe20008000000 */
[----:B------:R-:W-:Y:S01]  /*eefa0*/  LEA.HI.X.SX32 R15, R19, R26, 0x1, P1 ;  /* 0x0000001a130f7211 */ /* 0x000fe200008f0eff */
[----:B------:R-:W-:-:S03]  /*eefb0*/  ULDC UR4, c[0x0][0x248] ;  /* 0x0000920000047ab9 */ /* 0x000fc60000000800 */
[----:B------:R-:W-:Y:S04]  /*eefc0*/  STL [R1+0x18c], R2 ;  /* 0x00018c0201007387 */ /* 0x000fe80000100800 */
[----:B------:R-:W4:Y:S01]  /*eefd0*/  LDL.LU.64 R28, [R1+0x30] ;  /* 0x00003000011c7983 */ /* 0x000f220000300a00 */
[----:B------:R-:W-:-:S04]  /*eefe0*/  LEA R18, P2, R23, R3, 0x1 ;  /* 0x0000000317127211 */ /* 0x000fc800078408ff */
[----:B------:R-:W-:Y:S02]  /*eeff0*/  LEA.HI.X.SX32 R19, R23, R26, 0x1, P2 ;  /* 0x0000001a17137211 */ /* 0x000fe400010f0eff */
[----:B---3--:R-:W-:-:S04]  /*ef000*/  LEA R20, P2, R22, R3, 0x1 ;  /* 0x0000000316147211 */ /* 0x008fc800078408ff */
[----:B------:R-:W-:Y:S02]  /*ef010*/  LEA.HI.X.SX32 R21, R22, R26, 0x1, P2 ;  /* 0x0000001a16157211 */ /* 0x000fe400010f0eff */
[----:B--2---:R-:W-:-:S04]  /*ef020*/  LEA R22, P2, R25, R3, 0x1 ;  /* 0x0000000319167211 */ /* 0x004fc800078408ff */
[----:B------:R-:W-:Y:S02]  /*ef030*/  LEA.HI.X.SX32 R23, R25, R26, 0x1, P2 ;  /* 0x0000001a19177211 */ /* 0x000fe400010f0eff */
[----:B----4-:R-:W-:-:S04]  /*ef040*/  LEA R24, P2, R8, R3, 0x1 ;  /* 0x0000000308187211 */ /* 0x010fc800078408ff */
[----:B------:R-:W-:Y:S02]  /*ef050*/  LEA.HI.X.SX32 R25, R8, R26, 0x1, P2 ;  /* 0x0000001a08197211 */ /* 0x000fe400010f0eff */
[----:B------:R-:W-:-:S04]  /*ef060*/  IADD3 R0, R13, 0x84, RZ ;  /* 0x000000840d007810 */ /* 0x000fc80007ffe0ff */
[----:B------:R-:W-:Y:S01]  /*ef070*/  ISETP.LT.AND P1, PT, R0, UR7, !P0 ;  /* 0x0000000700007c0c */ /* 0x000fe2000c721270 */
[----:B------:R-:W-:Y:S01]  /*ef080*/  VIADD R0, R2, UR4 ;  /* 0x0000000402007c36 */ /* 0x000fe20008000000 */
[----:B------:R-:W-:Y:S01]  /*ef090*/  ULDC UR4, c[0x0][0x248] ;  /* 0x0000920000047ab9 */ /* 0x000fe20000000800 */
[----:B------:R-:W-:-:S03]  /*ef0a0*/  ULDC UR7, c[0x0][0x248] ;  /* 0x0000920000077ab9 */ /* 0x000fc60000000800 */
[----:B------:R0:W-:Y:S02]  /*ef0b0*/  STL [R1+0x188], R0 ;  /* 0x0001880001007387 */ /* 0x0001e40000100800 */
[----:B0-----:R-:W-:Y:S01]  /*ef0c0*/  VIADD R0, R0, UR4 ;  /* 0x0000000400007c36 */ /* 0x001fe20008000000 */
[----:B------:R-:W-:-:S04]  /*ef0d0*/  ULDC UR4, c[0x0][0x248] ;  /* 0x0000920000047ab9 */ /* 0x000fc80000000800 */
[----:B------:R0:W-:Y:S01]  /*ef0e0*/  STL [R1+0x17c], R0 ;  /* 0x00017c0001007387 */ /* 0x0001e20000100800 */
[----:B------:R-:W-:Y:S01]  /*ef0f0*/  VIADD R2, R0, UR5 ;  /* 0x0000000500027c36 */ /* 0x000fe20008000000 */
[----:B------:R-:W-:Y:S01]  /*ef100*/  PRMT R27, R6, 0x7632, R27 ;  /* 0x00007632061b7816 */ /* 0x000fe2000000001b */
[----:B------:R-:W-:Y:S01]  /*ef110*/  ULDC UR5, c[0x0][0x22c] ;  /* 0x00008b0000057ab9 */ /* 0x000fe20000000800 */
[----:B------:R-:W2:Y:S04]  /*ef120*/  LDL.LU.64 R10, [R1+0x28] ;  /* 0x00002800010a7983 */ /* 0x000ea80000300a00 */
[----:B------:R-:W2:Y:S04]  /*ef130*/  LDL.LU R7, [R1+0x3b4] ;  /* 0x0003b40001077983 */ /* 0x000ea80000300800 */
[----:B------:R1:W-:Y:S01]  /*ef140*/  STL [R1+0x178], R2 ;  /* 0x0001780201007387 */ /* 0x0003e20000100800 */
[----:B0-----:R-:W-:-:S02]  /*ef150*/  VIADD R0, R13, 0x85 ;  /* 0x000000850d007836 */ /* 0x001fc40000000000 */
[----:B-1----:R-:W-:Y:S01]  /*ef160*/  VIADD R2, R2, UR4 ;  /* 0x0000000402027c36 */ /* 0x002fe20008000000 */
[----:B------:R-:W-:-:S04]  /*ef170*/  ULDC UR4, c[0x0][0x22c] ;  /* 0x00008b0000047ab9 */ /* 0x000fc80000000800 */
[----:B------:R0:W-:Y:S01]  /*ef180*/  STL [R1+0x174], R2 ;  /* 0x0001740201007387 */ /* 0x0001e20000100800 */
[----:B------:R-:W-:Y:S01]  /*ef190*/  ISETP.LT.AND P2, PT, R0, UR4, !P0 ;  /* 0x0000000400007c0c */ /* 0x000fe2000c741270 */
[----:B------:R-:W-:Y:S02]  /*ef1a0*/  ULDC UR4, c[0x0][0x248] ;  /* 0x0000920000047ab9 */ /* 0x000fe40000000800 */
[----:B------:R1:W-:Y:S01]  /*ef1b0*/  @P3 STG.E.U16 desc[UR8][R4.64], R6 ;  /* 0x0000000604003986 */ /* 0x0003e2000c101508 */
[----:B0-----:R-:W-:-:S03]  /*ef1c0*/  VIADD R2, R2, UR6 ;  /* 0x0000000602027c36 */ /* 0x001fc60008000000 */
[----:B------:R-:W-:Y:S01]  /*ef1d0*/  @P4 STG.E.U16 desc[UR8][R28.64], R27 ;  /* 0x0000001b1c004986 */ /* 0x000fe2000c101508 */
[----:B------:R-:W-:Y:S01]  /*ef1e0*/  VIADD R0, R13, 0x86 ;  /* 0x000000860d007836 */ /* 0x000fe20000000000 */
[----:B------:R-:W-:Y:S02]  /*ef1f0*/  ULDC UR6, c[0x0][0x248] ;  /* 0x0000920000067ab9 */ /* 0x000fe40000000800 */
[----:B------:R0:W-:Y:S04]  /*ef200*/  STL [R1+0x170], R2 ;  /* 0x0001700201007387 */ /* 0x0001e80000100800 */
[----:B-1----:R-:W3:Y:S01]  /*ef210*/  LDL.LU.64 R4, [R1+0x20] ;  /* 0x0000200001047983 */ /* 0x002ee20000300a00 */
        /* <DEDUP_REMOVED lines=9> */
[----:B------:R-:W4:Y:S04]  /*ef2b0*/  LDL.LU.64 R28, [R1+0x18] ;  /* 0x00001800011c7983 */ /* 0x000f280000300a00 */
[----:B------:R-:W4:Y:S01]  /*ef2c0*/  LDL.LU R8, [R1+0x3b8] ;  /* 0x0003b80001087983 */ /* 0x000f220000300800 */
[----:B0-----:R-:W-:Y:S01]  /*ef2d0*/  VIADD R2, R2, UR4 ;  /* 0x0000000402027c36 */ /* 0x001fe20008000000 */
[----:B------:R-:W-:-:S04]  /*ef2e0*/  ULDC UR4, c[0x0][0x248] ;  /* 0x0000920000047ab9 */ /* 0x000fc80000000800 */
[----:B------:R0:W-:Y:S02]  /*ef2f0*/  STL [R1+0x150], R2 ;  /* 0x0001500201007387 */ /* 0x0001e40000100800 */
[----:B0-----:R-:W-:Y:S01]  /*ef300*/  VIADD R2, R2, UR4 ;  /* 0x0000000402027c36 */ /* 0x001fe20008000000 */
[----:B------:R-:W-:-:S04]  /*ef310*/  ULDC UR4, c[0x0][0x248] ;  /* 0x0000920000047ab9 */ /* 0x000fc80000000800 */
[----:B------:R0:W-:Y:S02]  /*ef320*/  STL [R1+0x14c], R2 ;  /* 0x00014c0201007387 */ /* 0x0001e40000100800 */
[----:B0-----:R-:W-:Y:S01]  /*ef330*/  VIADD R2, R2, UR4 ;  /* 0x0000000402027c36 */ /* 0x001fe20008000000 */
[----:B------:R-:W-:Y:S01]  /*ef340*/  ULDC UR4, c[0x0][0x248] ;  /* 0x0000920000047ab9 */ /* 0x000fe20000000800 */
[----:B--2---:R0:W-:Y:S01]  /*ef350*/  @P5 STG.E.U16 desc[UR8][R10.64], R7 ;  /* 0x000000070a005986 */ /* 0x0041e2000c101508 */
[----:B------:R-:W-:-:S03]  /*ef360*/  PRMT R27, R7, 0x7632, R27 ;  /* 0x00007632071b7816 */ /* 0x000fc6000000001b */
[----:B0-----:R-:W2:Y:S04]  /*ef370*/  LDL.LU.64 R10, [R1+0x3eb0] ;  /* 0x003eb000010a7983 */ /* 0x001ea80000300a00 */
[----:B------:R0:W-:Y:S04]  /*ef380*/  STL [R1+0x148], R2 ;  /* 0x0001480201007387 */ /* 0x0001e80000100800 */
[----:B------:R-:W2:Y:S01]  /*ef390*/  LDL.LU.64 R6, [R1+0x10] ;  /* 0x0000100001067983 */ /* 0x000ea20000300a00 */
[----:B0-----:R-:W-:Y:S01]  /*ef3a0*/  VIADD R2, R2, UR4 ;  /* 0x0000000402027c36 */ /* 0x001fe20008000000 */
[----:B------:R-:W-:-:S04]  /*ef3b0*/  ULDC UR4, c[0x0][0x248] ;  /* 0x0000920000047ab9 */ /* 0x000fc80000000800 */
[----:B------:R0:W-:Y:S02]  /*ef3c0*/  STL [R1+0x144], R2 ;  /* 0x0001440201007387 */ /* 0x0001e40000100800 */
[----:B0-----:R-:W-:Y:S02]  /*ef3d0*/  VIADD R2, R2, UR4 ;  /* 0x0000000402027c36 */ /* 0x001fe40008000000 */
[----:B---3--:R0:W-:Y:S01]  /*ef3e0*/  @P6 STG.E.U16 desc[UR8][R4.64], R27 ;  /* 0x0000001b04006986 */ /* 0x0081e2000c101508 */
[----:B------:R-:W-:-:S03]  /*ef3f0*/  ULDC UR4, c[0x0][0x248] ;  /* 0x0000920000047ab9 */ /* 0x000fc60000000800 */
[----:B------:R1:W-:Y:S04]  /*ef400*/  STL [R1+0x140], R2 ;  /* 0x0001400201007387 */ /* 0x0003e80000100800 */
[----:B0-----:R-:W3:Y:S04]  /*ef410*/  LDL.LU.64 R4, [R1+0x8] ;  /* 0x0000080001047983 */ /* 0x001ee80000300a00 */
[----:B------:R-:W3:Y:S01]  /*ef420*/  LDL.LU R9, [R1+0x3bc] ;  /* 0x0003bc0001097983 */ /* 0x000ee20000300800 */
[----:B-1----:R-:W-:Y:S01]  /*ef430*/  VIADD R2, R2, UR4 ;  /* 0x0000000402027c36 */ /* 0x002fe20008000000 */
[----:B------:R-:W-:-:S04]  /*ef440*/  ULDC UR4, c[0x0][0x248] ;  /* 0x0000920000047ab9 */ /* 0x000fc80000000800 */
[----:B------:R0:W-:Y:S02]  /*ef450*/  STL [R1+0x13c], R2 ;  /* 0x00013c0201007387 */ /* 0x0001e40000100800 */
[----:B0-----:R-:W-:Y:S01]  /*ef460*/  VIADD R2, R2, UR4 ;  /* 0x0000000402027c36 */ /* 0x001fe20008000000 */
[----:B------:R-:W-:-:S04]  /*ef470*/  ULDC UR4, c[0x0][0x248] ;  /* 0x0000920000047ab9 */ /* 0x000fc80000000800 */
[----:B------:R-:W-:Y:S04]  /*ef480*/  STL [R1+0x130], R2 ;  /* 0x0001300201007387 */ /* 0x000fe80000100800 */
[----:B----4-:R0:W-:Y:S04]  /*ef490*/  @P1 STG.E.U16 desc[UR8][R28.64], R8 ;  /* 0x000000081c001986 */ /* 0x0101e8000c101508 */
[----:B0-----:R-:W4:Y:S01]  /*ef4a0*/  LDL.LU.64 R28, [R1] ;  /* 0x00000000011c7983 */ /* 0x001f220000300a00 */
[----:B------:R-:W-:Y:S01]  /*ef4b0*/  VIADD R2, R2, UR4 ;  /* 0x0000000402027c36 */ /* 0x000fe20008000000 */
[----:B------:R-:W-:Y:S01]  /*ef4c0*/  ULDC UR4, c[0x0][0x248] ;  /* 0x0000920000047ab9 */ /* 0x000fe20000000800 */
[----:B------:R-:W-:-:S03]  /*ef4d0*/  ISETP.LT.AND P3, PT, R0, UR5, !P0 ;  /* 0x0000000500007c0c */ /* 0x000fc6000c761270 */
[----:B------:R0:W-:Y:S01]  /*ef4e0*/  STL [R1+0x12c], R2 ;  /* 0x00012c0201007387 */ /* 0x0001e20000100800 */
[C---:B------:R-:W-:Y:S01]  /*ef4f0*/  VIADD R0, R13.reuse, 0x87 ;  /* 0x000000870d007836 */ /* 0x040fe20000000000 */
[----:B------:R-:W-:Y:S01]  /*ef500*/  ULDC UR5, c[0x0][0x22c] ;  /* 0x00008b0000057ab9 */ /* 0x000fe20000000800 */
[----:B0-----:R-:W-:Y:S01]  /*ef510*/  VIADD R2, R2, UR4 ;  /* 0x0000000402027c36 */ /* 0x001fe20008000000 */
[----:B------:R-:W-:Y:S02]  /*ef520*/  ULDC UR4, c[0x0][0x248] ;  /* 0x0000920000047ab9 */ /* 0x000fe40000000800 */
[----:B------:R-:W-:Y:S02]  /*ef530*/  ISETP.LT.AND P4, PT, R0, UR5, !P0 ;  /* 0x0000000500007c0c */ /* 0x000fe4000c781270 */
[----:B------:R0:W-:Y:S01]  /*ef540*/  STL [R1+0x120], R2 ;  /* 0x0001200201007387 */ /* 0x0001e20000100800 */
[----:B------:R-:W-:Y:S01]  /*ef550*/  VIADD R0, R13, 0x88 ;  /* 0x000000880d007836 */ /* 0x000fe20000000000 */
[----:B------:R-:W-:Y:S01]  /*ef560*/  PRMT R27, R8, 0x7632, R27 ;  /* 0x00007632081b7816 */ /* 0x000fe2000000001b */
[----:B------:R-:W-:Y:S01]  /*ef570*/  ULDC UR5, c[0x0][0x22c] ;  /* 0x00008b0000057ab9 */ /* 0x000fe20000000800 */
[----:B0-----:R-:W-:Y:S01]  /*ef580*/  VIADD R2, R2, UR4 ;  /* 0x0000000402027c36 */ /* 0x001fe20008000000 */
[----:B------:R-:W-:-:S03]  /*ef590*/  ULDC UR4, c[0x0][0x248] ;  /* 0x0000920000047ab9 */ /* 0x000fc60000000800 */
[----:B------:R-:W-:Y:S01]  /*ef5a0*/  VIADD R8, R2, UR4 ;  /* 0x0000000402087c36 */ /* 0x000fe20008000000 */
[----:B------:R-:W-:Y:S01]  /*ef5b0*/  ISETP.LT.AND P5, PT, R0, UR5, !P0 ;  /* 0x0000000500007c0c */ /* 0x000fe2000c7a1270 */
[----:B------:R-:W-:Y:S01]  /*ef5c0*/  VIADD R0, R13, 0x89 ;  /* 0x000000890d007836 */ /* 0x000fe20000000000 */
[----:B------:R-:W-:Y:S01]  /*ef5d0*/  ULDC UR4, c[0x0][0x248] ;  /* 0x0000920000047ab9 */ /* 0x000fe20000000800 */
[----:B------:R-:W-:-:S03]  /*ef5e0*/  ULDC UR5, c[0x0][0x22c] ;  /* 0x00008b0000057ab9 */ /* 0x000fc60000000800 */
[----:B------:R-:W-:Y:S01]  /*ef5f0*/  ISETP.LT.AND P6, PT, R0, UR5, !P0 ;  /* 0x0000000500007c0c */ /* 0x000fe2000c7c1270 */
[----:B------:R-:W-:Y:S01]  /*ef600*/  VIADD R0, R13, 0x8a ;  /* 0x0000008a0d007836 */ /* 0x000fe20000000000 */
[----:B------:R-:W-:-:S04]  /*ef610*/  ULDC UR5, c[0x0][0x22c] ;  /* 0x00008b0000057ab9 */ /* 0x000fc80000000800 */
[----:B------:R-:W-:Y:S01]  /*ef620*/  ISETP.LT.AND P1, PT, R0, UR5, !P0 ;  /* 0x0000000500007c0c */ /* 0x000fe2000c721270 */
[----:B------:R-:W-:Y:S01]  /*ef630*/  VIADD R0, R13, 0x8b ;  /* 0x0000008b0d007836 */ /* 0x000fe20000000000 */
[----:B------:R-:W-:Y:S01]  /*ef640*/  ULDC UR5, c[0x0][0x22c] ;  /* 0x00008b0000057ab9 */ /* 0x000fe20000000800 */
[----:B--2---:R0:W-:Y:S04]  /*ef650*/  @P2 STG.E.U16 desc[UR8][R6.64], R27 ;  /* 0x0000001b06002986 */ /* 0x0041e8000c101508 */
[----:B0-----:R-:W2:Y:S04]  /*ef660*/  LDL.LU.64 R6, [R1+0x3ea8] ;  /* 0x003ea80001067983 */ /* 0x001ea80000300a00 */
[----:B------:R0:W-:Y:S02]  /*ef670*/  STL [R1+0x118], R8 ;  /* 0x0001180801007387 */ /* 0x0001e40000100800 */
[----:B0-----:R-:W-:Y:S01]  /*ef680*/  VIADD R8, R8, UR4 ;  /* 0x0000000408087c36 */ /* 0x001fe20008000000 */
[----:B------:R-:W-:-:S04]  /*ef690*/  ULDC UR4, c[0x0][0x248] ;  /* 0x0000920000047ab9 */ /* 0x000fc80000000800 */
[----:B------:R0:W-:Y:S01]  /*ef6a0*/  STL [R1+0x114], R8 ;  /* 0x0001140801007387 */ /* 0x0001e20000100800 */
[----:B------:R-:W-:Y:S01]  /*ef6b0*/  ISETP.LT.AND P2, PT, R0, UR5, !P0 ;  /* 0x0000000500007c0c */ /* 0x000fe2000c741270 */
[----:B------:R-:W-:Y:S01]  /*ef6c0*/  ULDC UR5, c[0x0][0x248] ;  /* 0x0000920000057ab9 */ /* 0x000fe20000000800 */
[----:B0-----:R-:W-:Y:S01]  /*ef6d0*/  VIADD R8, R8, UR4 ;  /* 0x0000000408087c36 */ /* 0x001fe20008000000 */
[----:B------:R-:W-:-:S04]  /*ef6e0*/  ULDC UR4, c[0x0][0x248] ;  /* 0x0000920000047ab9 */ /* 0x000fc80000000800 */
[----:B------:R0:W-:Y:S04]  /*ef6f0*/  STL [R1+0x110], R8 ;  /* 0x0001100801007387 */ /* 0x0001e80000100800 */
[----:B---3--:R1:W-:Y:S01]  /*ef700*/  @P3 STG.E.U16 desc[UR8][R4.64], R9 ;  /* 0x0000000904003986 */ /* 0x0083e2000c101508 */
[----:B0-----:R-:W-:Y:S01]  /*ef710*/  VIADD R8, R8, UR4 ;  /* 0x0000000408087c36 */ /* 0x001fe20008000000 */
[----:B------:R-:W-:Y:S02]  /*ef720*/  ULDC UR4, c[0x0][0x248] ;  /* 0x0000920000047ab9 */ /* 0x000fe40000000800 */
[----:B-1----:R-:W3:Y:S04]  /*ef730*/  LDL.LU.64 R4, [R1+0x3ea0] ;  /* 0x003ea00001047983 */ /* 0x002ee80000300a00 */
[----:B------:R0:W-:Y:S01]  /*ef740*/  STL [R1+0x10c], R8 ;  /* 0x00010c0801007387 */ /* 0x0001e20000100800 */
[----:B------:R-:W-:Y:S01]  /*ef750*/  PRMT R27, R9, 0x7632, R27 ;  /* 0x00007632091b7816 */ /* 0x000fe2000000001b */
[----:B0-----:R-:W-:Y:S01]  /*ef760*/  VIADD R8, R8, UR5 ;  /* 0x0000000508087c36 */ /* 0x001fe20008000000 */
[----:B------:R-:W-:-:S04]  /*ef770*/  ULDC UR5, c[0x0][0x22c] ;  /* 0x00008b0000057ab9 */ /* 0x000fc80000000800 */
[----:B------:R0:W-:Y:S01]  /*ef780*/  STL [R1+0x100], R8 ;  /* 0x0001000801007387 */ /* 0x0001e20000100800 */
[C---:B------:R-:W-:Y:S02]  /*ef790*/  VIADD R0, R13.reuse, 0x8c ;  /* 0x0000008c0d007836 */ /* 0x040fe40000000000 */
[----:B0-----:R-:W-:Y:S01]  /*ef7a0*/  VIADD R8, R8, UR4 ;  /* 0x0000000408087c36 */ /* 0x001fe20008000000 */
[----:B------:R-:W-:Y:S01]  /*ef7b0*/  ULDC UR4, c[0x0][0x248] ;  /* 0x0000920000047ab9 */ /* 0x000fe20000000800 */
[----:B----4-:R0:W-:Y:S04]  /*ef7c0*/  @P4 STG.E.U16 desc[UR8][R28.64], R27 ;  /* 0x0000001b1c004986 */ /* 0x0101e8000c101508 */
[----:B------:R1:W-:Y:S01]  /*ef7d0*/  STL [R1+0xfc], R8 ;  /* 0x0000fc0801007387 */ /* 0x0003e20000100800 */
[----:B------:R-:W-:Y:S01]  /*ef7e0*/  ISETP.LT.AND P3, PT, R0, UR5, !P0 ;  /* 0x0000000500007c0c */ /* 0x000fe2000c761270 */
[----:B------:R-:W-:Y:S01]  /*ef7f0*/  VIADD R0, R13, 0x8d ;  /* 0x0000008d0d007836 */ /* 0x000fe20000000000 */
[----:B------:R-:W-:Y:S01]  /*ef800*/  ULDC UR5, c[0x0][0x22c] ;  /* 0x00008b0000057ab9 */ /* 0x000fe20000000800 */
[----:B0-----:R-:W4:Y:S01]  /*ef810*/  LDL.LU.64 R28, [R1+0x3e98] ;  /* 0x003e9800011c7983 */ /* 0x001f220000300a00 */
[----:B-1----:R-:W-:Y:S01]  /*ef820*/  VIADD R8, R8, UR4 ;  /* 0x0000000408087c36 */ /* 0x002fe20008000000 */
[----:B------:R-:W-:-:S02]  /*ef830*/  ULDC UR4, c[0x0][0x248] ;  /* 0x0000920000047ab9 */ /* 0x000fc40000000800 */
[----:B------:R-:W2:Y:S04]  /*ef840*/  LDL.LU R9, [R1+0x3c4] ;  /* 0x0003c40001097983 */ /* 0x000ea80000300800 */
[----:B------:R0:W-:Y:S01]  /*ef850*/  STL [R1+0xf8], R8 ;  /* 0x0000f80801007387 */ /* 0x0001e20000100800 */
[----:B------:R-:W-:Y:S01]  /*ef860*/  ISETP.LT.AND P4, PT, R0, UR5, !P0 ;  /* 0x0000000500007c0c */ /* 0x000fe2000c781270 */
[----:B------:R-:W-:Y:S01]  /*ef870*/  ULDC UR5, c[0x0][0x22c] ;  /* 0x00008b0000057ab9 */ /* 0x000fe20000000800 */
[----:B0-----:R-:W-:Y:S01]  /*ef880*/  VIADD R8, R8, UR4 ;  /* 0x0000000408087c36 */ /* 0x001fe20008000000 */
[----:B------:R-:W-:-:S04]  /*ef890*/  ULDC UR4, c[0x0][0x248] ;  /* 0x0000920000047ab9 */ /* 0x000fc80000000800 */
[----:B------:R0:W-:Y:S04]  /*ef8a0*/  STL [R1+0xec], R8 ;  /* 0x0000ec0801007387 */ /* 0x0001e80000100800 */
[----:B------:R-:W4:Y:S01]  /*ef8b0*/  LDL.LU R0, [R1+0x3c0] ;  /* 0x0003c00001007983 */ /* 0x000f220000300800 */
[----:B0-----:R-:W-:Y:S01]  /*ef8c0*/  VIADD R8, R8, UR4 ;  /* 0x0000000408087c36 */ /* 0x001fe20008000000 */
[----:B------:R-:W-:Y:S02]  /*ef8d0*/  ULDC UR4, c[0x0][0x248] ;  /* 0x0000920000047ab9 */ /* 0x000fe40000000800 */
[----:B----4-:R0:W-:Y:S01]  /*ef8e0*/  @P5 STG.E.U16 desc[UR8][R28.64], R0 ;  /* 0x000000001c005986 */ /* 0x0101e2000c101508 */
[----:B------:R-:W-:Y:S01]  /*ef8f0*/  PRMT R27, R0, 0x7632, R27 ;  /* 0x00007632001b7816 */ /* 0x000fe2000000001b */
[----:B0-----:R-:W-:-:S02]  /*ef900*/  IMAD.MOV.U32 R28, RZ, RZ, R2 ;  /* 0x000000ffff1c7224 */ /* 0x001fc400078e0002 */
[----:B------:R-:W4:Y:S04]  /*ef910*/  LDL.LU R2, [R1+0x3e90] ;  /* 0x003e900001027983 */ /* 0x000f280000300800 */
[----:B------:R0:W-:Y:S04]  /*ef920*/  STL [R1+0xe8], R8 ;  /* 0x0000e80801007387 */ /* 0x0001e80000100800 */
[----:B------:R-:W4:Y:S01]  /*ef930*/  LDL.LU R29, [R1+0x1fc] ;  /* 0x0001fc00011d7983 */ /* 0x000f220000300800 */
[----:B0-----:R-:W-:Y:S01]  /*ef940*/  VIADD R8, R8, UR4 ;  /* 0x0000000408087c36 */ /* 0x001fe20008000000 */
[----:B------:R-:W-:-:S04]  /*ef950*/  ULDC UR4, c[0x0][0x248] ;  /* 0x0000920000047ab9 */ /* 0x000fc80000000800 */
[----:B------:R0:W-:Y:S01]  /*ef960*/  STL [R1+0xdc], R8 ;  /* 0x0000dc0801007387 */ /* 0x0001e20000100800 */
[----:B------:R-:W-:Y:S02]  /*ef970*/  VIADD R0, R13, 0x8e ;  /* 0x0000008e0d007836 */ /* 0x000fe40000000000 */
[----:B0-----:R-:W-:Y:S01]  /*ef980*/  VIADD R8, R8, UR4 ;  /* 0x0000000408087c36 */ /* 0x001fe20008000000 */
[----:B------:R-:W-:Y:S02]  /*ef990*/  ULDC UR4, c[0x0][0x248] ;  /* 0x0000920000047ab9 */ /* 0x000fe40000000800 */
[----:B------:R-:W-:Y:S02]  /*ef9a0*/  ISETP.LT.AND P5, PT, R0, UR5, !P0 ;  /* 0x0000000500007c0c */ /* 0x000fe4000c7a1270 */
[----:B------:R0:W-:Y:S01]  /*ef9b0*/  STL [R1+0xd8], R8 ;  /* 0x0000d80801007387 */ /* 0x0001e20000100800 */
[----:B------:R-:W-:Y:S01]  /*ef9c0*/  IMAD.MOV.U32 R0, RZ, RZ, R28 ;  /* 0x000000ffff007224 */ /* 0x000fe200078e001c */
[----:B------:R-:W-:-:S02]  /*ef9d0*/  ULDC UR5, c[0x0][0x22c] ;  /* 0x00008b0000057ab9 */ /* 0x000fc40000000800 */
[----:B------:R-:W4:Y:S01]  /*ef9e0*/  LDL.LU R28, [R1+0x3c8] ;  /* 0x0003c800011c7983 */ /* 0x000f220000300800 */
[----:B0-----:R-:W-:Y:S01]  /*ef9f0*/  VIADD R8, R8, UR4 ;  /* 0x0000000408087c36 */ /* 0x001fe20008000000 */
[----:B------:R-:W-:Y:S02]  /*efa00*/  ULDC UR4, c[0x0][0x248] ;  /* 0x0000920000047ab9 */ /* 0x000fe40000000800 */
[----:B---3--:R0:W-:Y:S04]  /*efa10*/  @P6 STG.E.U16 desc[UR8][R4.64], R27 ;  /* 0x0000001b04006986 */ /* 0x0081e8000c101508 */
[----:B------:R1:W-:Y:S01]  /*efa20*/  STL [R1+0xcc], R8 ;  /* 0x0000cc0801007387 */ /* 0x0003e20000100800 */
[----:B0-----:R-:W-:-:S03]  /*efa30*/  IMAD.MOV.U32 R5, RZ, RZ, R0 ;  /* 0x000000ffff057224 */ /* 0x001fc600078e0000 */
[----:B------:R-:W3:Y:S01]  /*efa40*/  LDL.LU R27, [R1+0xac] ;  /* 0x0000ac00011b7983 */ /* 0x000ee20000300800 */
[----:B-1----:R-:W-:Y:S01]  /*efa50*/  IADD3 R8, R8, UR4, RZ ;  /* 0x0000000408087c10 */ /* 0x002fe2000fffe0ff */
[----:B------:R-:W-:Y:S01]  /*efa60*/  VIADD R0, R13, 0x8f ;  /* 0x0000008f0d007836 */ /* 0x000fe20000000000 */
[----:B------:R-:W-:-:S03]  /*efa70*/  ULDC UR4, c[0x0][0x248] ;  /* 0x0000920000047ab9 */ /* 0x000fc60000000800 */
[----:B------:R0:W-:Y:S01]  /*efa80*/  STL [R1+0xb8], R8 ;  /* 0x0000b80801007387 */ /* 0x0001e20000100800 */
[----:B------:R-:W-:Y:S01]  /*efa90*/  ISETP.LT.AND P6, PT, R0, UR5, !P0 ;  /* 0x0000000500007c0c */ /* 0x000fe2000c7c1270 */
[----:B------:R-:W-:Y:S01]  /*efaa0*/  ULDC UR5, c[0x0][0x22c] ;  /* 0x00008b0000057ab9 */ /* 0x000fe20000000800 */
[----:B0-----:R-:W-:Y:S01]  /*efab0*/  VIADD R8, R8, UR4 ;  /* 0x0000000408087c36 */ /* 0x001fe20008000000 */
[----:B------:R-:W-:-:S03]  /*efac0*/  ULDC UR4, c[0x0][0x248] ;  /* 0x0000920000047ab9 */ /* 0x000fc60000000800 */
[----:B------:R-:W-:Y:S01]  /*efad0*/  VIADD R0, R8, UR4 ;  /* 0x0000000408007c36 */ /* 0x000fe20008000000 */
[----:B------:R0:W-:Y:S01]  /*efae0*/  STL [R1+0xb4], R8 ;  /* 0x0000b40801007387 */ /* 0x0001e20000100800 */
[----:B------:R-:W-:-:S03]  /*efaf0*/  ULDC UR4, c[0x0][0x248] ;  /* 0x0000920000047ab9 */ /* 0x000fc60000000800 */
[----:B--2---:R1:W-:Y:S04]  /*efb00*/  @P1 STG.E.U16 desc[UR8][R6.64], R9 ;  /* 0x0000000906001986 */ /* 0x0043e8000c101508 */
[----:B0-----:R-:W2:Y:S01]  /*efb10*/  LDL.LU R8, [R1+0x3e8c] ;  /* 0x003e8c0001087983 */ /* 0x001ea20000300800 */
[----:B------:R-:W-:-:S03]  /*efb20*/  PRMT R4, R9, 0x7632, R4 ;  /* 0x0000763209047816 */ /* 0x000fc60000000004 */
[----:B-1----:R-:W3:Y:S01]  /*efb30*/  LDL.LU R7, [R1+0x208] ;  /* 0x0002080001077983 */ /* 0x002ee20000300800 */
[----:B------:R-:W-:Y:S01]  /*efb40*/  VIADD R6, R0, UR4 ;  /* 0x0000000400067c36 */ /* 0x000fe20008000000 */
[----:B------:R-:W-:Y:S02]  /*efb50*/  ULDC UR4, c[0x0][0x248] ;  /* 0x0000920000047ab9 */ /* 0x000fe40000000800 */
[----:B------:R0:W-:Y:S04]  /*efb60*/  STL [R1+0xa8], R0 ;  /* 0x0000a80001007387 */ /* 0x0001e80000100800 */
[----:B------:R-:W2:Y:S01]  /*efb70*/  LDL.LU R9, [R1+0x3e88] ;  /* 0x003e880001097983 */ /* 0x000ea20000300800 */
[----:B0-----:R-:W-:-:S03]  /*efb80*/  VIADD R0, R13, 0x90 ;  /* 0x000000900d007836 */ /* 0x001fc60000000000 */
[----:B------:R0:W-:Y:S02]  /*efb90*/  STL [R1+0x9c], R6 ;  /* 0x00009c0601007387 */ /* 0x0001e40000100800 */
[----:B------:R-:W-:Y:S01]  /*efba0*/  ISETP.LT.AND P1, PT, R0, UR5, !P0 ;  /* 0x0000000500007c0c */ /* 0x000fe2000c721270 */
[----:B------:R-:W-:Y:S01]  /*efbb0*/  ULDC UR5, c[0x0][0x22c] ;  /* 0x00008b0000057ab9 */ /* 0x000fe20000000800 */
        /* <DEDUP_REMOVED lines=9> */
[----:B--2---:R3:W-:Y:S04]  /*efc50*/  @P2 STG.E.U16 desc[UR8][R8.64], R4 ;  /* 0x0000000408002986 */ /* 0x0047e8000c101508 */
[----:B----4-:R0:W-:Y:S01]  /*efc60*/  @P3 STG.E.U16 desc[UR8][R10.64], R28 ;  /* 0x0000001c0a003986 */ /* 0x0101e2000c101508 */
[----:B---3--:R-:W-:Y:S02]  /*efc70*/  IMAD.MOV.U32 R9, RZ, RZ, R0 ;  /* 0x000000ffff097224 */ /* 0x008fe400078e0000 */
[----:B------:R-:W-:-:S02]  /*efc80*/  VIADD R0, R13, 0x91 ;  /* 0x000000910d007836 */ /* 0x000fc40000000000 */
[----:B------:R-:W2:Y:S04]  /*efc90*/  LDL.LU R13, [R1+0x3e84] ;  /* 0x003e8400010d7983 */ /* 0x000ea80000300800 */
[----:B------:R1:W-:Y:S04]  /*efca0*/  STL [R1+0x90], R6 ;  /* 0x0000900601007387 */ /* 0x0003e80000100800 */
[----:B0-----:R-:W3:Y:S01]  /*efcb0*/  LDL.LU R11, [R1+0x3cc] ;  /* 0x0003cc00010b7983 */ /* 0x001ee20000300800 */
[----:B-1----:R-:W-:Y:S01]  /*efcc0*/  VIADD R6, R6, UR4 ;  /* 0x0000000406067c36 */ /* 0x002fe20008000000 */
[----:B------:R-:W-:-:S04]  /*efcd0*/  ULDC UR4, c[0x0][0x248] ;  /* 0x0000920000047ab9 */ /* 0x000fc80000000800 */
[----:B------:R0:W-:Y:S04]  /*efce0*/  STL [R1+0x8c], R6 ;  /* 0x00008c0601007387 */ /* 0x0001e80000100800 */
[----:B------:R-:W4:Y:S01]  /*efcf0*/  LDL R10, [R1+0x9f0] ;  /* 0x0009f000010a7983 */ /* 0x000f220000100800 */
[----:B0-----:R-:W-:Y:S01]  /*efd00*/  VIADD R6, R6, UR4 ;  /* 0x0000000406067c36 */ /* 0x001fe20008000000 */
[----:B------:R-:W-:-:S04]  /*efd10*/  ULDC UR4, c[0x0][0x248] ;  /* 0x0000920000047ab9 */ /* 0x000fc80000000800 */
[----:B------:R0:W-:Y:S01]  /*efd20*/  STL [R1+0x88], R6 ;  /* 0x0000880601007387 */ /* 0x0001e20000100800 */
[----:B------:R-:W-:Y:S01]  /*efd30*/  IMAD.MOV.U32 R8, RZ, RZ, R9 ;  /* 0x000000ffff087224 */ /* 0x000fe200078e0009 */
[----:B------:R-:W-:Y:S01]  /*efd40*/  PRMT R4, R28, 0x7632, R4 ;  /* 0x000076321c047816 */ /* 0x000fe20000000004 */
[----:B0-----:R-:W-:Y:S01]  /*efd50*/  VIADD R6, R6, UR4 ;  /* 0x0000000406067c36 */ /* 0x001fe20008000000 */
[----:B------:R-:W-:-:S03]  /*efd60*/  ULDC UR4, c[0x0][0x248] ;  /* 0x0000920000047ab9 */ /* 0x000fc60000000800 */
[----:B------:R-:W-:Y:S01]  /*efd70*/  VIADD R9, R6, UR4 ;  /* 0x0000000406097c36 */ /* 0x000fe20008000000 */
[----:B------:R-:W-:Y:S01]  /*efd80*/  ULDC UR4, c[0x0][0x248] ;  /* 0x0000920000047ab9 */ /* 0x000fe20000000800 */
[----:B------:R-:W-:Y:S01]  /*efd90*/  ISETP.LT.AND P2, PT, R0, UR5, !P0 ;  /* 0x0000000500007c0c */ /* 0x000fe2000c741270 */
[----:B------:R-:W-:Y:S01]  /*efda0*/  ULDC UR5, c[0x0][0x22c] ;  /* 0x00008b0000057ab9 */ /* 0x000fe20000000800 */
[----:B------:R-:W-:Y:S01]  /*efdb0*/  VIADD R28, R9, UR4 ;  /* 0x00000004091c7c36 */ /* 0x000fe20008000000 */
[----:B------:R-:W-:Y:S01]  /*efdc0*/  ULDC UR4, c[0x0][0x248] ;  /* 0x0000920000047ab9 */ /* 0x000fe20000000800 */
[----:B------:R0:W-:Y:S02]  /*efdd0*/  STL [R1+0x80], R9 ;  /* 0x0000800901007387 */ /* 0x0001e40000100800 */
[----:B0-----:R-:W-:Y:S01]  /*efde0*/  VIADD R9, R28, UR4 ;  /* 0x000000041c097c36 */ /* 0x001fe20008000000 */
[----:B------:R-:W-:Y:S01]  /*efdf0*/  ULDC UR4, c[0x0][0x248] ;  /* 0x0000920000047ab9 */ /* 0x000fe20000000800 */
[----:B--2---:R0:W-:Y:S04]  /*efe00*/  @P4 STG.E.U16 desc[UR8][R12.64], R4 ;  /* 0x000000040c004986 */ /* 0x0041e8000c101508 */
[----:B0-----:R-:W2:Y:S04]  /*efe10*/  LDL.LU R13, [R1+0x8c0] ;  /* 0x0008c000010d7983 */ /* 0x001ea80000300800 */
[----:B------:R0:W-:Y:S01]  /*efe20*/  STL [R1+0x78], R9 ;  /* 0x0000780901007387 */ /* 0x0001e20000100800 */
[----:B----4-:R-:W-:-:S05]  /*efe30*/  VIADD R0, R10, 0x92 ;  /* 0x000000920a007836 */ /* 0x010fca0000000000 */
[----:B------:R-:W-:Y:S01]  /*efe40*/  ISETP.LT.AND P3, PT, R0, UR5, !P0 ;  /* 0x0000000500007c0c */ /* 0x000fe2000c761270 */
[----:B------:R-:W-:Y:S01]  /*efe50*/  VIADD R0, R10, 0x93 ;  /* 0x000000930a007836 */ /* 0x000fe20000000000 */
[----:B------:R-:W-:Y:S01]  /*efe60*/  ULDC UR5, c[0x0][0x22c] ;  /* 0x00008b0000057ab9 */ /* 0x000fe20000000800 */
[----:B0-----:R-:W-:Y:S01]  /*efe70*/  VIADD R9, R9, UR4 ;  /* 0x0000000409097c36 */ /* 0x001fe20008000000 */
[----:B------:R-:W-:Y:S02]  /*efe80*/  ULDC UR4, c[0x0][0x248] ;  /* 0x0000920000047ab9 */ /* 0x000fe40000000800 */
[----:B------:R-:W-:Y:S01]  /*efe90*/  ISETP.LT.AND P4, PT, R0, UR5, !P0 ;  /* 0x0000000500007c0c */ /* 0x000fe2000c781270 */
[----:B------:R-:W-:Y:S01]  /*efea0*/  ULDC UR5, c[0x0][0x248] ;  /* 0x0000920000057ab9 */ /* 0x000fe20000000800 */
[----:B------:R0:W-:Y:S01]  /*efeb0*/  STL [R1+0x74], R9 ;  /* 0x0000740901007387 */ /* 0x0001e20000100800 */
[----:B---3--:R-:W-:Y:S01]  /*efec0*/  PRMT R4, R11, 0x7632, R4 ;  /* 0x000076320b047816 */ /* 0x008fe20000000004 */
[----:B0-----:R-:W-:-:S02]  /*efed0*/  VIADD R9, R9, UR5 ;  /* 0x0000000509097c36 */ /* 0x001fc40008000000 */
[----:B------:R0:W-:Y:S01]  /*efee0*/  @P5 STG.E.U16 desc[UR8][R14.64], R11 ;  /* 0x0000000b0e005986 */ /* 0x0001e2000c101508 */
[----:B------:R-:W-:Y:S01]  /*efef0*/  VIADD R0, R10, 0x94 ;  /* 0x000000940a007836 */ /* 0x000fe20000000000 */
[----:B------:R-:W-:Y:S02]  /*eff00*/  ULDC UR5, c[0x0][0x22c] ;  /* 0x00008b0000057ab9 */ /* 0x000fe40000000800 */
[----:B------:R1:W-:Y:S01]  /*eff10*/  STL [R1+0x68], R9 ;  /* 0x0000680901007387 */ /* 0x0003e20000100800 */
[----:B0-----:R-:W-:Y:S02]  /*eff20*/  IMAD.MOV.U32 R11, RZ, RZ, R8 ;  /* 0x000000ffff0b7224 */ /* 0x001fe400078e0008 */
[----:B-1----:R-:W-:Y:S01]  /*eff30*/  VIADD R9, R9, UR4 ;  /* 0x0000000409097c36 */ /* 0x002fe20008000000 */
[----:B------:R-:W-:Y:S01]  /*eff40*/  ULDC UR4, c[0x0][0x248] ;  /* 0x0000920000047ab9 */ /* 0x000fe20000000800 */
[----:B------:R-:W-:Y:S02]  /*eff50*/  IMAD.MOV.U32 R8, RZ, RZ, R7 ;  /* 0x000000ffff087224 */ /* 0x000fe400078e0007 */
[----:B------:R-:W-:Y:S01]  /*eff60*/  IMAD.MOV.U32 R7, RZ, RZ, R27 ;  /* 0x000000ffff077224 */ /* 0x000fe200078e001b */
[----:B------:R0:W-:Y:S01]  /*eff70*/  STL [R1+0x64], R9 ;  /* 0x0000640901007387 */ /* 0x0001e20000100800 */
[----:B------:R-:W-:-:S03]  /*eff80*/  IMAD.MOV.U32 R27, RZ, RZ, R29 ;  /* 0x000000ffff1b7224 */ /* 0x000fc600078e001d */
[----:B------:R-:W3:Y:S01]  /*eff90*/  LDL.LU R29, [R1+0x8c4] ;  /* 0x0008c400011d7983 */ /* 0x000ee20000300800 */
[----:B0-----:R-:W-:Y:S01]  /*effa0*/  VIADD R9, R9, UR4 ;  /* 0x0000000409097c36 */ /* 0x001fe20008000000 */
[----:B------:R-:W-:-:S04]  /*effb0*/  ULDC UR4, c[0x0][0x248] ;  /* 0x0000920000047ab9 */ /* 0x000fc80000000800 */
[----:B------:R0:W-:Y:S02]  /*effc0*/  STL [R1+0x60], R9 ;  /* 0x0000600901007387 */ /* 0x0001e40000100800 */
[----:B0-----:R-:W-:Y:S01]  /*effd0*/  VIADD R9, R9, UR4 ;  /* 0x0000000409097c36 */ /* 0x001fe20008000000 */
[----:B------:R-:W-:-:S04]  /*effe0*/  ULDC UR4, c[0x0][0x248] ;  /* 0x0000920000047ab9 */ /* 0x000fc80000000800 */
[----:B------:R0:W-:Y:S01]  /*efff0*/  STL [R1+0x54], R9 ;  /* 0x0000540901007387 */ /* 0x0001e20000100800 */
[----:B------:R-:W-:Y:S01]  /*f0000*/  ISETP.LT.AND P5, PT, R0, UR5, !P0 ;  /* 0x0000000500007c0c */ /* 0x000fe2000c7a1270 */
[----:B0-----:R-:W-:Y:S01]  /*f0010*/  VIADD R9, R9, UR4 ;  /* 0x0000000409097c36 */ /* 0x001fe20008000000 */
[----:B------:R-:W-:Y:S01]  /*f0020*/  ULDC UR4, c[0x0][0x248] ;  /* 0x0000920000047ab9 */ /* 0x000fe20000000800 */
[----:B------:R-:W-:Y:S01]  /*f0030*/  VIADD R0, R10, 0x95 ;  /* 0x000000950a007836 */ /* 0x000fe20000000000 */
[----:B------:R-:W-:Y:S02]  /*f0040*/  ULDC UR5, c[0x0][0x22c] ;  /* 0x00008b0000057ab9 */ /* 0x000fe40000000800 */
[----:B------:R0:W-:Y:S02]  /*f0050*/  STL [R1+0x50], R9 ;  /* 0x0000500901007387 */ /* 0x0001e40000100800 */
[----:B0-----:R-:W-:Y:S01]  /*f0060*/  VIADD R9, R9, UR4 ;  /* 0x0000000409097c36 */ /* 0x001fe20008000000 */
[----:B------:R-:W-:Y:S01]  /*f0070*/  ULDC UR4, c[0x0][0x248] ;  /* 0x0000920000047ab9 */ /* 0x000fe20000000800 */
[----:B------:R-:W-:Y:S01]  /*f0080*/  @P6 STG.E.U16 desc[UR8][R16.64], R4 ;  /* 0x0000000410006986 */ /* 0x000fe2000c101508 */
[----:B------:R-:W-:-:S03]  /*f0090*/  ISETP.LT.AND P6, PT, R0, UR5, !P0 ;  /* 0x0000000500007c0c */ /* 0x000fc6000c7c1270 */
[----:B------:R0:W-:Y:S01]  /*f00a0*/  STL [R1+0x4c], R9 ;  /* 0x00004c0901007387 */ /* 0x0001e20000100800 */
[----:B------:R-:W-:Y:S01]  /*f00b0*/  VIADD R0, R10, 0x96 ;  /* 0x000000960a007836 */ /* 0x000fe20000000000 */
[----:B------:R-:W-:Y:S01]  /*f00c0*/  ULDC UR5, c[0x0][0x22c] ;  /* 0x00008b0000057ab9 */ /* 0x000fe20000000800 */
[----:B0-----:R-:W-:Y:S01]  /*f00d0*/  VIADD R9, R9, UR4 ;  /* 0x0000000409097c36 */ /* 0x001fe20008000000 */
[----:B------:R-:W-:-:S03]  /*f00e0*/  ULDC UR4, c[0x0][0x248] ;  /* 0x0000920000047ab9 */ /* 0x000fc60000000800 */
[----:B------:R-:W-:Y:S01]  /*f00f0*/  VIADD R10, R9, UR4 ;  /* 0x00000004090a7c36 */ /* 0x000fe20008000000 */
[----:B------:R-:W-:-:S04]  /*f0100*/  ULDC UR4, c[0x0][0x248] ;  /* 0x0000920000047ab9 */ /* 0x000fc80000000800 */
[----:B------:R-:W-:Y:S01]  /*f0110*/  STL [R1+0x44], R10 ;  /* 0x0000440a01007387 */ /* 0x000fe20000100800 */
[----:B------:R-:W-:Y:S01]  /*f0120*/  MOV R12, R27 ;  /* 0x0000001b000c7202 */ /* 0x000fe20000000f00 */
[----:B------:R-:W-:Y:S02]  /*f0130*/  IMAD.MOV.U32 R27, RZ, RZ, R5 ;  /* 0x000000ffff1b7224 */ /* 0x000fe400078e0005 */
[----:B------:R-:W-:Y:S01]  /*f0140*/  IMAD.MOV.U32 R15, RZ, RZ, R7 ;  /* 0x000000ffff0f7224 */ /* 0x000fe200078e0007 */
[----:B--2---:R-:W-:Y:S01]  /*f0150*/  PRMT R4, R13, 0x7632, R4 ;  /* 0x000076320d047816 */ /* 0x004fe20000000004 */
[----:B------:R0:W-:Y:S04]  /*f0160*/  @P1 STG.E.U16 desc[UR8][R18.64], R13 ;  /* 0x0000000d12001986 */ /* 0x0001e8000c101508 */
[----:B------:R1:W-:Y:S01]  /*f0170*/  @P2 STG.E.U16 desc[UR8][R20.64], R4 ;  /* 0x0000000414002986 */ /* 0x0003e2000c101508 */
[----:B0-----:R-:W-:Y:S01]  /*f0180*/  VIADD R18, R10, UR4 ;  /* 0x000000040a127c36 */ /* 0x001fe20008000000 */
[----:B------:R-:W-:-:S03]  /*f0190*/  ULDC UR4, c[0x0][0x248] ;  /* 0x0000920000047ab9 */ /* 0x000fc60000000800 */
[----:B-1----:R-:W-:Y:S01]  /*f01a0*/  VIADD R4, R18, UR4 ;  /* 0x0000000412047c36 */ /* 0x002fe20008000000 */
[----:B------:R-:W-:-:S04]  /*f01b0*/  ULDC UR4, c[0x0][0x248] ;  /* 0x0000920000047ab9 */ /* 0x000fc80000000800 */
[----:B------:R0:W-:Y:S01]  /*f01c0*/  STL [R1+0x34], R4 ;  /* 0x0000340401007387 */ /* 0x0001e20000100800 */
[----:B------:R-:W-:Y:S01]  /*f01d0*/  ISETP.LT.AND P1, PT, R0, UR5, !P0 ;  /* 0x0000000500007c0c */ /* 0x000fe2000c721270 */
[----:B------:R-:W-:Y:S01]  /*f01e0*/  ULDC UR5, c[0x0][0x248] ;  /* 0x0000920000057ab9 */ /* 0x000fe20000000800 */
[----:B0-----:R-:W-:Y:S01]  /*f01f0*/  VIADD R4, R4, UR4 ;  /* 0x0000000404047c36 */ /* 0x001fe20008000000 */
[----:B------:R-:W-:-:S04]  /*f0200*/  ULDC UR4, c[0x0][0x248] ;  /* 0x0000920000047ab9 */ /* 0x000fc80000000800 */
[----:B------:R0:W-:Y:S02]  /*f0210*/  STL [R1+0x20], R4 ;  /* 0x0000200401007387 */ /* 0x0001e40000100800 */
[----:B0-----:R-:W-:Y:S01]  /*f0220*/  VIADD R4, R4, UR4 ;  /* 0x0000000404047c36 */ /* 0x001fe20008000000 */
[----:B------:R-:W-:Y:S01]  /*f0230*/  ULDC UR4, c[0x0][0x248] ;  /* 0x0000920000047ab9 */ /* 0x000fe20000000800 */
[----:B---3--:R-:W-:Y:S01]  /*f0240*/  PRMT R0, R29, 0x7632, R0 ;  /* 0x000076321d007816 */ /* 0x008fe20000000000 */
[----:B------:R-:W-:Y:S04]  /*f0250*/  @P3 STG.E.U16 desc[UR8][R22.64], R29 ;  /* 0x0000001d16003986 */ /* 0x000fe8000c101508 */
[----:B------:R0:W-:Y:S04]  /*f0260*/  @P4 STG.E.U16 desc[UR8][R24.64], R0 ;  /* 0x0000000018004986 */ /* 0x0001e8000c101508 */
[----:B------:R-:W-:Y:S01]  /*f0270*/  STL [R1+0xc], R4 ;  /* 0x00000c0401007387 */ /* 0x000fe20000100800 */
[----:B0-----:R-:W-:Y:S01]  /*f0280*/  VIADD R0, R4, UR5 ;  /* 0x0000000504007c36 */ /* 0x001fe20008000000 */
[----:B------:R-:W-:-:S04]  /*f0290*/  ULDC UR5, c[0x0][0x248] ;  /* 0x0000920000057ab9 */ /* 0x000fc80000000800 */
[----:B------:R0:W-:Y:S02]  /*f02a0*/  STL [R1+0x8], R0 ;  /* 0x0000080001007387 */ /* 0x0001e40000100800 */
[----:B0-----:R-:W-:Y:S01]  /*f02b0*/  VIADD R0, R0, UR4 ;  /* 0x0000000400007c36 */ /* 0x001fe20008000000 */
[----:B------:R-:W-:-:S04]  /*f02c0*/  ULDC UR4, c[0x0][0x248] ;  /* 0x0000920000047ab9 */ /* 0x000fc80000000800 */
[----:B------:R0:W-:Y:S02]  /*f02d0*/  STL [R1+0x4], R0 ;  /* 0x0000040001007387 */ /* 0x0001e40000100800 */
[----:B0-----:R-:W-:Y:S01]  /*f02e0*/  VIADD R0, R0, UR6 ;  /* 0x0000000600007c36 */ /* 0x001fe20008000000 */
[----:B------:R-:W-:-:S03]  /*f02f0*/  ULDC UR6, c[0x0][0x248] ;  /* 0x0000920000067ab9 */ /* 0x000fc60000000800 */
[----:B------:R-:W-:Y:S01]  /*f0300*/  VIADD R29, R0, UR7 ;  /* 0x00000007001d7c36 */ /* 0x000fe20008000000 */
[----:B------:R0:W-:Y:S01]  /*f0310*/  STL [R1], R0 ;  /* 0x0000000001007387 */ /* 0x0001e20000100800 */
[----:B------:R-:W-:Y:S01]  /*f0320*/  IMAD.MOV.U32 R13, RZ, RZ, R6 ;  /* 0x000000ffff0d7224 */ /* 0x000fe200078e0006 */
[----:B------:R-:W-:Y:S01]  /*f0330*/  ULDC UR7, c[0x0][0x248] ;  /* 0x0000920000077ab9 */ /* 0x000fe20000000800 */
[----:B0-----:R-:W-:Y:S01]  /*f0340*/  VIADD R0, R29, UR5 ;  /* 0x000000051d007c36 */ /* 0x001fe20008000000 */
[----:B------:R-:W-:-:S03]  /*f0350*/  ULDC UR5, c[0x0][0x248] ;  /* 0x0000920000057ab9 */ /* 0x000fc60000000800 */
[----:B------:R-:W-:Y:S02]  /*f0360*/  VIADD R4, R0, UR10 ;  /* 0x0000000a00047c36 */ /* 0x000fe40008000000 */
[----:B------:R-:W-:Y:S02]  /*f0370*/  IMAD.MOV.U32 R10, RZ, RZ, R8 ;  /* 0x000000ffff0a7224 */ /* 0x000fe400078e0008 */
[----:B------:R-:W-:Y:S02]  /*f0380*/  IMAD.MOV.U32 R23, RZ, RZ, R9 ;  /* 0x000000ffff177224 */ /* 0x000fe400078e0009 */
[----:B------:R-:W-:Y:S01]  /*f0390*/  IMAD.MOV.U32 R21, RZ, RZ, R11 ;  /* 0x000000ffff157224 */ /* 0x000fe200078e000b */
[----:B------:R-:W-:Y:S01]  /*f03a0*/  STL [R1+0x3dc8], R0 ;  /* 0x003dc80001007387 */ /* 0x000fe20000100800 */
[----:B------:R-:W-:Y:S01]  /*f03b0*/  VIADD R5, R4, UR11 ;  /* 0x0000000b04057c36 */ /* 0x000fe20008000000 */
[----:B------:R-:W-:Y:S01]  /*f03c0*/  ULDC UR10, c[0x0][0x248] ;  /* 0x00009200000a7ab9 */ /* 0x000fe20000000800 */
[----:B------:R-:W-:Y:S01]  /*f03d0*/  IMAD.MOV.U32 R19, RZ, RZ, R10 ;  /* 0x000000ffff137224 */ /* 0x000fe200078e000a */
[----:B------:R-:W-:Y:S01]  /*f03e0*/  ULDC UR11, c[0x0][0x248] ;  /* 0x00009200000b7ab9 */ /* 0x000fe20000000800 */
[----:B------:R-:W-:Y:S01]  /*f03f0*/  VIADD R6, R5, UR4 ;  /* 0x0000000405067c36 */ /* 0x000fe20008000000 */
[----:B------:R0:W-:Y:S01]  /*f0400*/  STL.64 [R1+0x3e40], R4 ;  /* 0x003e400401007387 */ /* 0x0001e20000100a00 */
[----:B------:R-:W-:Y:S01]  /*f0410*/  IMAD.MOV.U32 R17, RZ, RZ, R13 ;  /* 0x000000ffff117224 */ /* 0x000fe200078e000d */
[----:B------:R-:W-:Y:S01]  /*f0420*/  ULDC UR4, c[0x0][0x248] ;  /* 0x0000920000047ab9 */ /* 0x000fe20000000800 */
[----:B------:R-:W-:-:S02]  /*f0430*/  VIADD R7, R6, UR12 ;  /* 0x0000000c06077c36 */ /* 0x000fc40008000000 */
[----:B0-----:R-:W-:Y:S01]  /*f0440*/  IMAD.MOV.U32 R4, RZ, RZ, R12 ;  /* 0x000000ffff047224 */ /* 0x001fe200078e000c */
[----:B------:R-:W-:Y:S01]  /*f0450*/  STL [R1+0x3e48], R5 ;  /* 0x003e480501007387 */ /* 0x000fe20000100800 */
[----:B------:R-:W-:Y:S01]  /*f0460*/  VIADD R8, R7, UR13 ;  /* 0x0000000d07087c36 */ /* 0x000fe20008000000 */
[----:B------:R-:W-:Y:S01]  /*f0470*/  ULDC UR12, c[0x0][0x248] ;  /* 0x00009200000c7ab9 */ /* 0x000fe20000000800 */
[----:B------:R-:W-:Y:S01]  /*f0480*/  IMAD.MOV.U32 R0, RZ, RZ, R18 ;  /* 0x000000ffff007224 */ /* 0x000fe200078e0012 */
[----:B------:R0:W-:Y:S01]  /*f0490*/  STL.64 [R1+0x3e50], R6 ;  /* 0x003e500601007387 */ /* 0x0001e20000100a00 */
[----:B------:R-:W-:Y:S01]  /*f04a0*/  VIADD R9, R8, UR6 ;  /* 0x0000000608097c36 */ /* 0x000fe20008000000 */
[----:B------:R-:W-:Y:S01]  /*f04b0*/  ULDC UR6, c[0x0][0x248] ;  /* 0x0000920000067ab9 */ /* 0x000fe20000000800 */
[----:B------:R-:W-:Y:S01]  /*f04c0*/  VIADD R20, R2, UR25 ;  /* 0x0000001902147c36 */ /* 0x000fe20008000000 */
[----:B------:R-:W-:Y:S01]  /*f04d0*/  ULDC UR13, c[0x0][0x248] ;  /* 0x00009200000d7ab9 */ /* 0x000fe20000000800 */
[----:B------:R-:W-:-:S02]  /*f04e0*/  VIADD R10, R9, UR14 ;  /* 0x0000000e090a7c36 */ /* 0x000fc40008000000 */
[----:B0-----:R-:W-:Y:S02]  /*f04f0*/  IMAD.MOV.U32 R6, RZ, RZ, R15 ;  /* 0x000000ffff067224 */ /* 0x001fe400078e000f */
[----:B------:R-:W-:Y:S01]  /*f0500*/  IMAD.MOV.U32 R7, RZ, RZ, R17 ;  /* 0x000000ffff077224 */ /* 0x000fe200078e0011 */
[----:B------:R0:W-:Y:S01]  /*f0510*/  STL.64 [R1+0x3e58], R8 ;  /* 0x003e580801007387 */ /* 0x0001e20000100a00 */
[----:B------:R-:W-:Y:S01]  /*f0520*/  VIADD R11, R10, UR15 ;  /* 0x0000000f0a0b7c36 */ /* 0x000fe20008000000 */
[----:B------:R-:W-:Y:S01]  /*f0530*/  ULDC UR14, c[0x0][0x248] ;  /* 0x00009200000e7ab9 */ /* 0x000fe20000000800 */
[----:B------:R-:W-:Y:S01]  /*f0540*/  VIADD R20, R20, UR24 ;  /* 0x0000001814147c36 */ /* 0x000fe20008000000 */
[----:B------:R1:W-:Y:S01]  /*f0550*/  STL [R1+0x3dfc], R10 ;  /* 0x003dfc0a01007387 */ /* 0x0003e20000100800 */
[----:B------:R-:W-:Y:S01]  /*f0560*/  VIADD R12, R11, UR16 ;  /* 0x000000100b0c7c36 */ /* 0x000fe20008000000 */
[----:B------:R-:W-:Y:S01]  /*f0570*/  ULDC UR15, c[0x0][0x248] ;  /* 0x00009200000f7ab9 */ /* 0x000fe20000000800 */
[----:B------:R-:W-:Y:S01]  /*f0580*/  ULDC UR25, c[0x0][0x248] ;  /* 0x0000920000197ab9 */ /* 0x000fe20000000800 */
[----:B0-----:R-:W-:Y:S01]  /*f0590*/  IMAD.MOV.U32 R8, RZ, RZ, R27 ;  /* 0x000000ffff087224 */ /* 0x001fe200078e001b */
[----:B------:R-:W-:Y:S01]  /*f05a0*/  ULDC UR16, c[0x0][0x248] ;  /* 0x0000920000107ab9 */ /* 0x000fe20000000800 */
[----:B------:R-:W-:Y:S01]  /*f05b0*/  VIADD R13, R12, UR17 ;  /* 0x000000110c0d7c36 */ /* 0x000fe20008000000 */
[----:B------:R-:W-:Y:S01]  /*f05c0*/  ULDC UR17, c[0x0][0x248] ;  /* 0x0000920000117ab9 */ /* 0x000fe20000000800 */
[----:B------:R-:W-:Y:S01]  /*f05d0*/  IMAD.MOV.U32 R9, RZ, RZ, R19 ;  /* 0x000000ffff097224 */ /* 0x000fe200078e0013 */
[----:B------:R-:W-:Y:S01]  /*f05e0*/  ULDC UR24, c[0x0][0x248] ;  /* 0x0000920000187ab9 */ /* 0x000fe20000000800 */
[----:B------:R-:W-:Y:S01]  /*f05f0*/  VIADD R14, R13, UR18 ;  /* 0x000000120d0e7c36 */ /* 0x000fe20008000000 */
[----:B------:R-:W-:Y:S01]  /*f0600*/  STL.64 [R1+0x3e60], R12 ;  /* 0x003e600c01007387 */ /* 0x000fe20000100a00 */
[----:B------:R-:W-:Y:S01]  /*f0610*/  IMAD.MOV.U32 R5, RZ, RZ, R20 ;  /* 0x000000ffff057224 */ /* 0x000fe200078e0014 */
[----:B------:R-:W-:Y:S01]  /*f0620*/  ULDC UR18, c[0x0][0x248] ;  /* 0x0000920000127ab9 */ /* 0x000fe20000000800 */
[----:B------:R-:W-:Y:S01]  /*f0630*/  VIADD R15, R14, UR20 ;  /* 0x000000140e0f7c36 */ /* 0x000fe20008000000 */
[----:B------:R-:W-:-:S03]  /*f0640*/  ULDC UR20, c[0x0][0x248] ;  /* 0x0000920000147ab9 */ /* 0x000fc60000000800 */
[----:B------:R-:W-:Y:S01]  /*f0650*/  VIADD R16, R15, UR23 ;  /* 0x000000170f107c36 */ /* 0x000fe20008000000 */
[----:B------:R0:W-:Y:S01]  /*f0660*/  STL.64 [R1+0x3e68], R14 ;  /* 0x003e680e01007387 */ /* 0x0001e20000100a00 */
[----:B------:R-:W-:Y:S02]  /*f0670*/  ULDC UR23, c[0x0][0x248] ;  /* 0x0000920000177ab9 */ /* 0x000fe40000000800 */
[----:B------:R-:W-:Y:S01]  /*f0680*/  VIADD R17, R16, UR26 ;  /* 0x0000001a10117c36 */ /* 0x000fe20008000000 */
[----:B------:R-:W2:Y:S01]  /*f0690*/  LDL.LU R27, [R1+0x288] ;  /* 0x00028800011b7983 */ /* 0x000ea20000300800 */
[----:B------:R-:W-:Y:S02]  /*f06a0*/  ULDC UR26, c[0x0][0x248] ;  /* 0x00009200001a7ab9 */ /* 0x000fe40000000800 */
[----:B------:R-:W-:Y:S01]  /*f06b0*/  VIADD R18, R17, UR29 ;  /* 0x0000001d11127c36 */ /* 0x000fe20008000000 */
[----:B-1----:R-:W3:Y:S01]  /*f06c0*/  LDL.LU R10, [R1+0x26c] ;  /* 0x00026c00010a7983 */ /* 0x002ee20000300800 */
[----:B------:R-:W-:-:S02]  /*f06d0*/  ULDC UR29, c[0x0][0x248] ;  /* 0x00009200001d7ab9 */ /* 0x000fc40000000800 */
[----:B------:R-:W-:Y:S01]  /*f06e0*/  VIADD R19, R18, UR32 ;  /* 0x0000002012137c36 */ /* 0x000fe20008000000 */
[----:B------:R1:W-:Y:S01]  /*f06f0*/  STL.64 [R1+0x3e70], R16 ;  /* 0x003e701001007387 */ /* 0x0003e20000100a00 */
[----:B0-----:R-:W-:Y:S01]  /*f0700*/  IMAD.MOV.U32 R15, RZ, RZ, R21 ;  /* 0x000000ffff0f7224 */ /* 0x001fe200078e0015 */
[----:B------:R-:W-:Y:S01]  /*f0710*/  ULDC UR32, c[0x0][0x248] ;  /* 0x0000920000207ab9 */ /* 0x000fe20000000800 */
[----:B------:R-:W-:Y:S01]  /*f0720*/  VIADD R20, R19, UR35 ;  /* 0x0000002313147c36 */ /* 0x000fe20008000000 */
[----:B------:R-:W-:Y:S01]  /*f0730*/  ULDC UR35, c[0x0][0x248] ;  /* 0x0000920000237ab9 */ /* 0x000fe20000000800 */
[----:B-1----:R-:W4:Y:S04]  /*f0740*/  LDL.LU R16, [R1+0x280] ;  /* 0x0002800001107983 */ /* 0x002f280000300800 */
[----:B------:R-:W4:Y:S04]  /*f0750*/  LDL.LU R17, [R1+0x264] ;  /* 0x0002640001117983 */ /* 0x000f280000300800 */
[----:B------:R0:W-:Y:S04]  /*f0760*/  STL.64 [R1+0x3e78], R18 ;  /* 0x003e781201007387 */ /* 0x0001e80000100a00 */
[----:B0-----:R-:W4:Y:S01]  /*f0770*/  LDL.LU R19, [R1+0x284] ;  /* 0x0002840001137983 */ /* 0x001f220000300800 */
[----:B------:R-:W-:Y:S01]  /*f0780*/  VIADD R21, R20, UR38 ;  /* 0x0000002614157c36 */ /* 0x000fe20008000000 */
[----:B------:R-:W-:-:S03]  /*f0790*/  ULDC UR38, c[0x0][0x248] ;  /* 0x0000920000267ab9 */ /* 0x000fc60000000800 */
[----:B------:R-:W-:Y:S02]  /*f07a0*/  VIADD R22, R21, UR41 ;  /* 0x0000002915167c36 */ /* 0x000fe40008000000 */
[----:B------:R-:W-:Y:S01]  /*f07b0*/  IMAD.MOV.U32 R14, RZ, RZ, R23 ;  /* 0x000000ffff0e7224 */ /* 0x000fe200078e0017 */
[----:B------:R-:W-:Y:S01]  /*f07c0*/  STL.64 [R1+0x3d50], R20 ;  /* 0x003d501401007387 */ /* 0x000fe20000100a00 */
[----:B------:R-:W-:Y:S01]  /*f07d0*/  VIADD R23, R22, UR44 ;  /* 0x0000002c16177c36 */ /* 0x000fe20008000000 */
[----:B------:R-:W-:Y:S01]  /*f07e0*/  ULDC UR41, c[0x0][0x248] ;  /* 0x0000920000297ab9 */ /* 0x000fe20000000800 */
[----:B------:R-:W-:-:S03]  /*f07f0*/  ULDC UR44, c[0x0][0x248] ;  /* 0x00009200002c7ab9 */ /* 0x000fc60000000800 */
[----:B------:R0:W-:Y:S01]  /*f0800*/  STL.64 [R1+0x3d40], R22 ;  /* 0x003d401601007387 */ /* 0x0001e20000100a00 */
[----:B------:R-:W-:Y:S01]  /*f0810*/  VIADD R24, R23, UR47 ;  /* 0x0000002f17187c36 */ /* 0x000fe20008000000 */
[----:B------:R-:W-:Y:S02]  /*f0820*/  ULDC UR47, c[0x0][0x248] ;  /* 0x00009200002f7ab9 */ /* 0x000fe40000000800 */
[----:B0-----:R-:W4:Y:S04]  /*f0830*/  LDL.LU R22, [R1+0x268] ;  /* 0x0002680001167983 */ /* 0x001f280000300800 */
[----:B------:R-:W4:Y:S01]  /*f0840*/  LDL.LU R18, [R1+0x25c] ;  /* 0x00025c0001127983 */ /* 0x000f220000300800 */
[----:B------:R-:W-:Y:S01]  /*f0850*/  VIADD R25, R24, UR49 ;  /* 0x0000003118197c36 */ /* 0x000fe20008000000 */
[----:B------:R-:W-:Y:S01]  /*f0860*/  ULDC UR49, c[0x0][0x248] ;  /* 0x0000920000317ab9 */ /* 0x000fe20000000800 */
[----:B--2---:R-:W-:-:S04]  /*f0870*/  LEA R12, P2, R27, R3, 0x1 ;  /* 0x000000031b0c7211 */ /* 0x004fc800078408ff */
[----:B------:R-:W-:-:S05]  /*f0880*/  LEA.HI.X.SX32 R13, R27, R26, 0x1, P2 ;  /* 0x0000001a1b0d7211 */ /* 0x000fca00010f0eff */
[----:B------:R3:W-:Y:S04]  /*f0890*/  STL.64 [R1+0xdc8], R12 ;  /* 0x000dc80c01007387 */ /* 0x0007e80000100a00 */
[----:B------:R-:W-:Y:S01]  /*f08a0*/  STL.64 [R1+0x3d48], R24 ;  /* 0x003d481801007387 */ /* 0x000fe20000100a00 */
[----:B---3--:R-:W-:-:S04]  /*f08b0*/  LEA R12, P3, R10, R3, 0x1 ;  /* 0x000000030a0c7211 */ /* 0x008fc800078608ff */
[----:B------:R-:W-:Y:S02]  /*f08c0*/  LEA.HI.X.SX32 R13, R10, R26, 0x1, P3 ;  /* 0x0000001a0a0d7211 */ /* 0x000fe400018f0eff */
[----:B----4-:R-:W-:-:S04]  /*f08d0*/  LEA R20, P2, R19, R3, 0x1 ;  /* 0x0000000313147211 */ /* 0x010fc800078408ff */
[----:B------:R-:W-:-:S05]  /*f08e0*/  LEA.HI.X.SX32 R21, R19, R26, 0x1, P2 ;  /* 0x0000001a13157211 */ /* 0x000fca00010f0eff */
[----:B------:R-:W-:Y:S04]  /*f08f0*/  STL.64 [R1+0xdc0], R20 ;  /* 0x000dc01401007387 */ /* 0x000fe80000100a00 */
[----:B------:R0:W-:Y:S02]  /*f0900*/  STL.64 [R1+0xdb8], R12 ;  /* 0x000db80c01007387 */ /* 0x0001e40000100a00 */
[----:B0-----:R-:W-:Y:S02]  /*f0910*/  IMAD.MOV.U32 R13, RZ, RZ, R9 ;  /* 0x000000ffff0d7224 */ /* 0x001fe400078e0009 */
[----:B------:R-:W2:Y:S04]  /*f0920*/  LDL.LU R12, [R1+0x260] ;  /* 0x00026000010c7983 */ /* 0x000ea80000300800 */
[----:B------:R-:W3:Y:S01]  /*f0930*/  LDL.LU R9, [R1+0x258] ;  /* 0x0002580001097983 */ /* 0x000ee20000300800 */
[----:B------:R-:W-:Y:S01]  /*f0940*/  VIADD R27, R25, UR50 ;  /* 0x00000032191b7c36 */ /* 0x000fe20008000000 */
[CC--:B------:R-:W-:Y:S01]  /*f0950*/  LEA R24, P2, R16.reuse, R3.reuse, 0x1 ;  /* 0x0000000310187211 */ /* 0x0c0fe200078408ff */
[----:B------:R-:W-:Y:S01]  /*f0960*/  IMAD.MOV.U32 R10, RZ, RZ, R0 ;  /* 0x000000ffff0a7224 */ /* 0x000fe200078e0000 */
[----:B------:R-:W-:Y:S01]  /*f0970*/  LEA R20, P3, R17, R3, 0x1 ;  /* 0x0000000311147211 */ /* 0x000fe200078608ff */
[----:B------:R-:W-:Y:S01]  /*f0980*/  ULDC UR50, c[0x0][0x248] ;  /* 0x0000920000327ab9 */ /* 0x000fe20000000800 */
[----:B------:R0:W-:Y:S01]  /*f0990*/  STL [R1+0x3d0c], R27 ;  /* 0x003d0c1b01007387 */ /* 0x0001e20000100800 */
[----:B------:R-:W-:-:S03]  /*f09a0*/  LEA.HI.X.SX32 R25, R16, R26, 0x1, P2 ;  /* 0x0000001a10197211 */ /* 0x000fc600010f0eff */
[----:B------:R-:W4:Y:S04]  /*f09b0*/  LDL.LU R19, [R1+0x254] ;  /* 0x0002540001137983 */ /* 0x000f280000300800 */
[----:B------:R-:W4:Y:S01]  /*f09c0*/  LDL.LU R16, [R1+0x250] ;  /* 0x0002500001107983 */ /* 0x000f220000300800 */
[----:B------:R-:W-:Y:S01]  /*f09d0*/  LEA.HI.X.SX32 R21, R17, R26, 0x1, P3 ;  /* 0x0000001a11157211 */ /* 0x000fe200018f0eff */
[----:B------:R-:W-:Y:S02]  /*f09e0*/  IMAD.MOV.U32 R0, RZ, RZ, R28 ;  /* 0x000000ffff007224 */ /* 0x000fe400078e001c */
[----:B------:R1:W-:Y:S01]  /*f09f0*/  STL.64 [R1+0xdb0], R24 ;  /* 0x000db01801007387 */ /* 0x0003e20000100a00 */
[----:B------:R-:W-:Y:S01]  /*f0a00*/  VIADD R28, R27, UR51 ;  /* 0x000000331b1c7c36 */ /* 0x000fe20008000000 */
[----:B------:R-:W-:-:S02]  /*f0a10*/  ULDC UR51, c[0x0][0x248] ;  /* 0x0000920000337ab9 */ /* 0x000fc40000000800 */
[----:B------:R1:W-:Y:S04]  /*f0a20*/  STL.64 [R1+0xda8], R20 ;  /* 0x000da81401007387 */ /* 0x0003e80000100a00 */
[----:B0-----:R-:W4:Y:S01]  /*f0a30*/  LDL.LU R27, [R1+0x24c] ;  /* 0x00024c00011b7983 */ /* 0x001f220000300800 */
[----:B-1----:R-:W-:-:S03]  /*f0a40*/  LEA R24, P2, R22, R3, 0x1 ;  /* 0x0000000316187211 */ /* 0x002fc600078408ff */
[----:B------:R-:W4:Y:S01]  /*f0a50*/  LDL.LU R23, [R1+0x248] ;  /* 0x0002480001177983 */ /* 0x000f220000300800 */
[----:B------:R-:W-:Y:S02]  /*f0a60*/  LEA R20, P3, R18, R3, 0x1 ;  /* 0x0000000312147211 */ /* 0x000fe400078608ff */
[-C--:B------:R-:W-:Y:S02]  /*f0a70*/  LEA.HI.X.SX32 R25, R22, R26.reuse, 0x1, P2 ;  /* 0x0000001a16197211 */ /* 0x080fe400010f0eff */
[----:B------:R-:W-:Y:S01]  /*f0a80*/  LEA.HI.X.SX32 R21, R18, R26, 0x1, P3 ;  /* 0x0000001a12157211 */ /* 0x000fe200018f0eff */
[----:B------:R-:W-:Y:S04]  /*f0a90*/  STL.64 [R1+0x3db0], R28 ;  /* 0x003db01c01007387 */ /* 0x000fe80000100a00 */
[----:B------:R-:W-:Y:S04]  /*f0aa0*/  STL [R1+0x3e80], R29 ;  /* 0x003e801d01007387 */ /* 0x000fe80000100800 */
[----:B------:R-:W-:Y:S04]  /*f0ab0*/  STL.64 [R1+0xda0], R24 ;  /* 0x000da01801007387 */ /* 0x000fe80000100a00 */
[----:B------:R0:W-:Y:S01]  /*f0ac0*/  STL.64 [R1+0xd98], R20 ;  /* 0x000d981401007387 */ /* 0x0001e20000100a00 */
[----:B------:R-:W-:-:S02]  /*f0ad0*/  IMAD.MOV.U32 R17, RZ, RZ, R6 ;  /* 0x000000ffff117224 */ /* 0x000fc400078e0006 */
[----:B------:R-:W-:Y:S01]  /*f0ae0*/  VIADD R6, R28, UR52 ;  /* 0x000000341c067c36 */ /* 0x000fe20008000000 */
[----:B------:R-:W-:Y:S01]  /*f0af0*/  ULDC UR52, c[0x0][0x248] ;  /* 0x0000920000347ab9 */ /* 0x000fe20000000800 */
[----:B0-----:R-:W4:Y:S03]  /*f0b00*/  LDL.LU R21, [R1+0x244] ;  /* 0x0002440001157983 */ /* 0x001f260000300800 */
[----:B------:R-:W-:Y:S01]  /*f0b10*/  IADD3 R6, R6, UR53, RZ ;  /* 0x0000003506067c10 */ /* 0x000fe2000fffe0ff */
[----:B------:R-:W-:Y:S01]  /*f0b20*/  ULDC UR53, c[0x0][0x248] ;  /* 0x0000920000357ab9 */ /* 0x000fe20000000800 */
[----:B------:R-:W4:Y:S04]  /*f0b30*/  LDL.LU R22, [R1+0x240] ;  /* 0x0002400001167983 */ /* 0x000f280000300800 */
[----:B------:R-:W-:Y:S04]  /*f0b40*/  STL [R1+0x10], R6 ;  /* 0x0000100601007387 */ /* 0x000fe80000100800 */
[----:B------:R-:W4:Y:S01]  /*f0b50*/  LDL.LU R18, [R1+0x238] ;  /* 0x0002380001127983 */ /* 0x000f220000300800 */
[----:B--2---:R-:W-:-:S02]  /*f0b60*/  LEA R28, P2, R12, R3, 0x1 ;  /* 0x000000030c1c7211 */ /* 0x004fc400078408ff */
[C---:B---3--:R-:W-:Y:S02]  /*f0b70*/  LEA R24, P3, R9.reuse, R3, 0x1 ;  /* 0x0000000309187211 */ /* 0x048fe400078608ff */
[-C--:B------:R-:W-:Y:S02]  /*f0b80*/  LEA.HI.X.SX32 R29, R12, R26.reuse, 0x1, P2 ;  /* 0x0000001a0c1d7211 */ /* 0x080fe400010f0eff */
[----:B------:R-:W-:-:S03]  /*f0b90*/  LEA.HI.X.SX32 R25, R9, R26, 0x1, P3 ;  /* 0x0000001a09197211 */ /* 0x000fc600018f0eff */
[----:B------:R4:W-:Y:S04]  /*f0ba0*/  STL.64 [R1+0xd90], R28 ;  /* 0x000d901c01007387 */ /* 0x0009e80000100a00 */
[----:B------:R0:W-:Y:S04]  /*f0bb0*/  STL.64 [R1+0xd88], R24 ;  /* 0x000d881801007387 */ /* 0x0001e80000100a00 */
[----:B------:R-:W2:Y:S04]  /*f0bc0*/  LDL.LU R20, [R1+0x23c] ;  /* 0x00023c0001147983 */ /* 0x000ea80000300800 */
[----:B------:R-:W3:Y:S01]  /*f0bd0*/  LDL.LU R9, [R1+0x234] ;  /* 0x0002340001097983 */ /* 0x000ee20000300800 */
[-C--:B----4-:R-:W-:Y:S01]  /*f0be0*/  LEA R28, P2, R19, R3.reuse, 0x1 ;  /* 0x00000003131c7211 */ /* 0x090fe200078408ff */
[----:B------:R-:W-:Y:S01]  /*f0bf0*/  VIADD R12, R6, UR54 ;  /* 0x00000036060c7c36 */ /* 0x000fe20008000000 */
[----:B------:R-:W-:Y:S01]  /*f0c00*/  ULDC UR54, c[0x0][0x248] ;  /* 0x0000920000367ab9 */ /* 0x000fe20000000800 */
[----:B0-----:R-:W-:-:S02]  /*f0c10*/  LEA R24, P3, R16, R3, 0x1 ;  /* 0x0000000310187211 */ /* 0x001fc400078608ff */
[-C--:B------:R-:W-:Y:S02]  /*f0c20*/  LEA.HI.X.SX32 R29, R19, R26.reuse, 0x1, P2 ;  /* 0x0000001a131d7211 */ /* 0x080fe400010f0eff */
[----:B------:R-:W-:Y:S01]  /*f0c30*/  LEA.HI.X.SX32 R25, R16, R26, 0x1, P3 ;  /* 0x0000001a10197211 */ /* 0x000fe200018f0eff */
[----:B------:R0:W-:Y:S04]  /*f0c40*/  STL [R1+0x1c], R12 ;  /* 0x00001c0c01007387 */ /* 0x0001e80000100800 */
[----:B------:R-:W4:Y:S01]  /*f0c50*/  LDL.LU R6, [R1+0x230] ;  /* 0x0002300001067983 */ /* 0x000f220000300800 */
[----:B------:R-:W-:-:S03]  /*f0c60*/  IMAD.MOV.U32 R19, RZ, RZ, R17 ;  /* 0x000000ffff137224 */ /* 0x000fc600078e0011 */
[----:B------:R-:W-:Y:S01]  /*f0c70*/  STL.64 [R1+0xd80], R28 ;  /* 0x000d801c01007387 */ /* 0x000fe20000100a00 */
[----:B------:R-:W-:-:S03]  /*f0c80*/  IMAD.MOV.U32 R17, RZ, RZ, R14 ;  /* 0x000000ffff117224 */ /* 0x000fc600078e000e */
[----:B------:R1:W-:Y:S01]  /*f0c90*/  STL.64 [R1+0xd78], R24 ;  /* 0x000d781801007387 */ /* 0x0003e20000100a00 */
[CC--:B------:R-:W-:Y:S01]  /*f0ca0*/  LEA R14, P3, R23.reuse, R3.reuse, 0x1 ;  /* 0x00000003170e7211 */ /* 0x0c0fe200078608ff */
[----:B0-----:R-:W-:Y:S01]  /*f0cb0*/  VIADD R12, R12, UR55 ;  /* 0x000000370c0c7c36 */ /* 0x001fe20008000000 */
[----:B------:R-:W-:Y:S01]  /*f0cc0*/  ULDC UR55, c[0x0][0x248] ;  /* 0x0000920000377ab9 */ /* 0x000fe20000000800 */
[----:B------:R-:W-:Y:S01]  /*f0cd0*/  IMAD.MOV.U32 R16, RZ, RZ, R15 ;  /* 0x000000ffff107224 */ /* 0x000fe200078e000f */
[----:B------:R-:W-:Y:S02]  /*f0ce0*/  LEA.HI.X.SX32 R15, R23, R26, 0x1, P3 ;  /* 0x0000001a170f7211 */ /* 0x000fe400018f0eff */
[----:B-1----:R-:W-:-:S04]  /*f0cf0*/  LEA R24, P2, R27, R3, 0x1 ;  /* 0x000000031b187211 */ /* 0x002fc800078408ff */
[----:B------:R-:W-:Y:S01]  /*f0d00*/  LEA.HI.X.SX32 R25, R27, R26, 0x1, P2 ;  /* 0x0000001a1b197211 */ /* 0x000fe200010f0eff */
[----:B------:R0:W-:Y:S04]  /*f0d10*/  STL [R1+0x18], R12 ;  /* 0x0000180c01007387 */ /* 0x0001e80000100800 */
[----:B------:R1:W-:Y:S01]  /*f0d20*/  STL.64 [R1+0xd70], R24 ;  /* 0x000d701801007387 */ /* 0x0003e20000100a00 */
[----:B0-----:R-:W-:-:S03]  /*f0d30*/  VIADD R12, R12, UR56 ;  /* 0x000000380c0c7c36 */ /* 0x001fc60008000000 */
[----:B------:R0:W-:Y:S01]  /*f0d40*/  STL.64 [R1+0xd68], R14 ;  /* 0x000d680e01007387 */ /* 0x0001e20000100a00 */
[----:B------:R-:W-:-:S03]  /*f0d50*/  ULDC UR56, c[0x0][0x248] ;  /* 0x0000920000387ab9 */ /* 0x000fc60000000800 */
[----:B------:R-:W4:Y:S01]  /*f0d60*/  LDL.LU R23, [R1+0x22c] ;  /* 0x00022c0001177983 */ /* 0x000f220000300800 */
[----:B-1----:R-:W-:-:S03]  /*f0d70*/  LEA R24, P2, R21, R3, 0x1 ;  /* 0x0000000315187211 */ /* 0x002fc600078408ff */
[----:B------:R1:W-:Y:S01]  /*f0d80*/  STL [R1+0x28], R12 ;  /* 0x0000280c01007387 */ /* 0x0003e20000100800 */
[----:B------:R-:W-:-:S03]  /*f0d90*/  LEA.HI.X.SX32 R25, R21, R26, 0x1, P2 ;  /* 0x0000001a15197211 */ /* 0x000fc600010f0eff */
[----:B------:R-:W4:Y:S01]  /*f0da0*/  LDL.LU R21, [R1+0x220] ;  /* 0x0002200001157983 */ /* 0x000f220000300800 */
[----:B0-----:R-:W-:-:S03]  /*f0db0*/  LEA R14, P3, R22, R3, 0x1 ;  /* 0x00000003160e7211 */ /* 0x001fc600078608ff */
[----:B------:R0:W-:Y:S01]  /*f0dc0*/  STL.64 [R1+0xd60], R24 ;  /* 0x000d601801007387 */ /* 0x0001e20000100a00 */
[----:B------:R-:W-:Y:S01]  /*f0dd0*/  LEA.HI.X.SX32 R15, R22, R26, 0x1, P3 ;  /* 0x0000001a160f7211 */ /* 0x000fe200018f0eff */
[----:B-1----:R-:W-:Y:S01]  /*f0de0*/  VIADD R12, R12, UR57 ;  /* 0x000000390c0c7c36 */ /* 0x002fe20008000000 */
[----:B------:R-:W-:Y:S01]  /*f0df0*/  ULDC UR57, c[0x0][0x248] ;  /* 0x0000920000397ab9 */ /* 0x000fe20000000800 */
[----:B0-----:R-:W4:Y:S04]  /*f0e00*/  LDL.LU R24, [R1+0x228] ;  /* 0x0002280001187983 */ /* 0x001f280000300800 */
[----:B------:R-:W4:Y:S04]  /*f0e10*/  LDL.LU R25, [R1+0x224] ;  /* 0x0002240001197983 */ /* 0x000f280000300800 */
[----:B------:R0:W-:Y:S04]  /*f0e20*/  STL.64 [R1+0xd58], R14 ;  /* 0x000d580e01007387 */ /* 0x0001e80000100a00 */
[----:B------:R1:W-:Y:S01]  /*f0e30*/  STL [R1+0x24], R12 ;  /* 0x0000240c01007387 */ /* 0x0003e20000100800 */
[----:B0-----:R-:W-:-:S04]  /*f0e40*/  LEA R14, P3, R18, R3, 0x1 ;  /* 0x00000003120e7211 */ /* 0x001fc800078608ff */
[----:B------:R-:W-:Y:S02]  /*f0e50*/  LEA.HI.X.SX32 R15, R18, R26, 0x1, P3 ;  /* 0x0000001a120f7211 */ /* 0x000fe400018f0eff */
[----:B--2---:R-:W-:-:S04]  /*f0e60*/  LEA R28, P2, R20, R3, 0x1 ;  /* 0x00000003141c7211 */ /* 0x004fc800078408ff */
[----:B------:R-:W-:Y:S01]  /*f0e70*/  LEA.HI.X.SX32 R29, R20, R26, 0x1, P2 ;  /* 0x0000001a141d7211 */ /* 0x000fe200010f0eff */
[----:B------:R-:W-:Y:S01]  /*f0e80*/  VIADD R20, R12, UR58 ;  /* 0x0000003a0c147c36 */ /* 0x000fe20008000000 */
[----:B------:R-:W-:Y:S01]  /*f0e90*/  ULDC UR58, c[0x0][0x248] ;  /* 0x00009200003a7ab9 */ /* 0x000fe20000000800 */
[----:B-1----:R-:W-:Y:S02]  /*f0ea0*/  IMAD.MOV.U32 R12, RZ, RZ, R10 ;  /* 0x000000ffff0c7224 */ /* 0x002fe400078e000a */
[----:B------:R3:W-:Y:S04]  /*f0eb0*/  STL.64 [R1+0xd50], R28 ;  /* 0x000d501c01007387 */ /* 0x0007e80000100a00 */
[----:B------:R4:W-:Y:S04]  /*f0ec0*/  STL.64 [R1+0xd48], R14 ;  /* 0x000d480e01007387 */ /* 0x0009e80000100a00 */
[----:B------:R-:W2:Y:S01]  /*f0ed0*/  LDL.LU R10, [R1+0x21c] ;  /* 0x00021c00010a7983 */ /* 0x000ea20000300800 */
[----:B---3--:R-:W-:-:S04]  /*f0ee0*/  LEA R28, P2, R9, R3, 0x1 ;  /* 0x00000003091c7211 */ /* 0x008fc800078408ff */
[----:B------:R-:W-:Y:S02]  /*f0ef0*/  LEA.HI.X.SX32 R29, R9, R26, 0x1, P2 ;  /* 0x0000001a091d7211 */ /* 0x000fe400010f0eff */
[----:B------:R-:W3:Y:S04]  /*f0f00*/  LDL.LU R9, [R1+0x214] ;  /* 0x0002140001097983 */ /* 0x000ee80000300800 */
[----:B------:R0:W-:Y:S04]  /*f0f10*/  STL.64 [R1+0xd40], R28 ;  /* 0x000d401c01007387 */ /* 0x0001e80000100a00 */
[----:B------:R-:W3:Y:S04]  /*f0f20*/  LDL.LU R22, [R1+0x218] ;  /* 0x0002180001167983 */ /* 0x000ee80000300800 */
[----:B------:R-:W3:Y:S01]  /*f0f30*/  LDL.LU R18, [R1+0x210] ;  /* 0x0002100001127983 */ /* 0x000ee20000300800 */
[----:B----4-:R-:W-:-:S04]  /*f0f40*/  LEA R14, P3, R6, R3, 0x1 ;  /* 0x00000003060e7211 */ /* 0x010fc800078608ff */
[----:B------:R-:W-:Y:S01]  /*f0f50*/  LEA.HI.X.SX32 R15, R6, R26, 0x1, P3 ;  /* 0x0000001a060f7211 */ /* 0x000fe200018f0eff */
[----:B------:R-:W-:-:S04]  /*f0f60*/  IMAD.MOV.U32 R6, RZ, RZ, R2 ;  /* 0x000000ffff067224 */ /* 0x000fc800078e0002 */
[----:B------:R1:W-:Y:S01]  /*f0f70*/  STL.64 [R1+0xd38], R14 ;  /* 0x000d380e01007387 */ /* 0x0003e20000100a00 */
[----:B------:R-:W-:Y:S01]  /*f0f80*/  VIADD R2, R20, UR59 ;  /* 0x0000003b14027c36 */ /* 0x000fe20008000000 */
[----:B------:R-:W-:Y:S01]  /*f0f90*/  ULDC UR59, c[0x0][0x248] ;  /* 0x00009200003b7ab9 */ /* 0x000fe20000000800 */
[----:B0-----:R-:W-:-:S04]  /*f0fa0*/  LEA R28, P2, R23, R3, 0x1 ;  /* 0x00000003171c7211 */ /* 0x001fc800078408ff */
[-C--:B------:R-:W-:Y:S02]  /*f0fb0*/  LEA.HI.X.SX32 R29, R23, R26.reuse, 0x1, P2 ;  /* 0x0000001a171d7211 */ /* 0x080fe400010f0eff */
[CC--:B-1----:R-:W-:Y:S01]  /*f0fc0*/  LEA R14, P3, R21.reuse, R3.reuse, 0x1 ;  /* 0x00000003150e7211 */ /* 0x0c2fe200078608ff */
[----:B------:R-:W-:Y:S03]  /*f0fd0*/  STL [R1+0x2c], R2 ;  /* 0x00002c0201007387 */ /* 0x000fe60000100800 */
[----:B------:R-:W-:Y:S01]  /*f0fe0*/  LEA.HI.X.SX32 R15, R21, R26, 0x1, P3 ;  /* 0x0000001a150f7211 */ /* 0x000fe200018f0eff */
[----:B------:R0:W-:Y:S04]  /*f0ff0*/  STL.64 [R1+0xd30], R28 ;  /* 0x000d301c01007387 */ /* 0x0001e80000100a00 */
[----:B------:R1:W-:Y:S04]  /*f1000*/  STL.64 [R1+0xd18], R14 ;  /* 0x000d180e01007387 */ /* 0x0003e80000100a00 */
[----:B------:R-:W4:Y:S01]  /*f1010*/  LDL.LU R23, [R1+0x20c] ;  /* 0x00020c0001177983 */ /* 0x000f220000300800 */
[----:B0-----:R-:W-:-:S03]  /*f1020*/  LEA R28, P2, R24, R3, 0x1 ;  /* 0x00000003181c7211 */ /* 0x001fc600078408ff */
[----:B------:R-:W4:Y:S01]  /*f1030*/  LDL.LU R21, [R1+0x70] ;  /* 0x0000700001157983 */ /* 0x000f220000300800 */
[C---:B-1----:R-:W-:Y:S02]  /*f1040*/  LEA R14, P3, R25.reuse, R3, 0x1 ;  /* 0x00000003190e7211 */ /* 0x042fe400078608ff */
[-C--:B------:R-:W-:Y:S02]  /*f1050*/  LEA.HI.X.SX32 R29, R24, R26.reuse, 0x1, P2 ;  /* 0x0000001a181d7211 */ /* 0x080fe400010f0eff */
[----:B------:R-:W-:-:S03]  /*f1060*/  LEA.HI.X.SX32 R15, R25, R26, 0x1, P3 ;  /* 0x0000001a190f7211 */ /* 0x000fc600018f0eff */
[----:B------:R-:W-:Y:S04]  /*f1070*/  STL.64 [R1+0xd10], R28 ;  /* 0x000d101c01007387 */ /* 0x000fe80000100a00 */
[----:B------:R0:W-:Y:S01]  /*f1080*/  STL.64 [R1+0xd08], R14 ;  /* 0x000d080e01007387 */ /* 0x0001e20000100a00 */
[----:B------:R-:W-:Y:S01]  /*f1090*/  VIADD R2, R2, UR60 ;  /* 0x0000003c02027c36 */ /* 0x000fe20008000000 */
[----:B------:R-:W-:Y:S01]  /*f10a0*/  ULDC UR60, c[0x0][0x248] ;  /* 0x00009200003c7ab9 */ /* 0x000fe20000000800 */
[----:B0-----:R-:W-:Y:S02]  /*f10b0*/  IMAD.MOV.U32 R14, RZ, RZ, R8 ;  /* 0x000000ffff0e7224 */ /* 0x001fe400078e0008 */
[----:B------:R-:W4:Y:S01]  /*f10c0*/  LDL.LU R8, [R1+0x6c] ;  /* 0x00006c0001087983 */ /* 0x000f220000300800 */
[----:B------:R-:W-:-:S02]  /*f10d0*/  IMAD.MOV.U32 R15, RZ, RZ, R7 ;  /* 0x000000ffff0f7224 */ /* 0x000fc400078e0007 */
[----:B------:R-:W-:Y:S01]  /*f10e0*/  VIADD R7, R2, UR4 ;  /* 0x0000000402077c36 */ /* 0x000fe20008000000 */
[----:B------:R-:W-:-:S04]  /*f10f0*/  ULDC UR4, c[0x0][0x248] ;  /* 0x0000920000047ab9 */ /* 0x000fc80000000800 */
[----:B------:R0:W-:Y:S01]  /*f1100*/  STL [R1+0x3c], R7 ;  /* 0x00003c0701007387 */ /* 0x0001e20000100800 */
[----:B--2---:R-:W-:-:S04]  /*f1110*/  LEA R28, P2, R10, R3, 0x1 ;  /* 0x000000030a1c7211 */ /* 0x004fc800078408ff */
[----:B------:R-:W-:Y:S02]  /*f1120*/  LEA.HI.X.SX32 R29, R10, R26, 0x1, P2 ;  /* 0x0000001a0a1d7211 */ /* 0x000fe400010f0eff */
[----:B---3--:R-:W-:-:S03]  /*f1130*/  LEA R24, P3, R9, R3, 0x1 ;  /* 0x0000000309187211 */ /* 0x008fc600078608ff */
[----:B------:R1:W-:Y:S01]  /*f1140*/  STL.64 [R1+0xd00], R28 ;  /* 0x000d001c01007387 */ /* 0x0003e20000100a00 */
[----:B------:R-:W-:Y:S01]  /*f1150*/  LEA.HI.X.SX32 R25, R9, R26, 0x1, P3 ;  /* 0x0000001a09197211 */ /* 0x000fe200018f0eff */
[----:B------:R-:W-:Y:S02]  /*f1160*/  IMAD.MOV.U32 R9, RZ, RZ, R6 ;  /* 0x000000ffff097224 */ /* 0x000fe400078e0006 */
[----:B------:R-:W2:Y:S01]  /*f1170*/  LDL.LU R6, [R1+0xa4] ;  /* 0x0000a40001067983 */ /* 0x000ea20000300800 */
[----:B------:R-:W-:Y:S01]  /*f1180*/  VIADD R10, R7, UR5 ;  /* 0x00000005070a7c36 */ /* 0x000fe20008000000 */
[----:B------:R-:W-:Y:S01]  /*f1190*/  ULDC UR5, c[0x0][0x248] ;  /* 0x0000920000057ab9 */ /* 0x000fe20000000800 */
[----:B0-----:R-:W-:Y:S01]  /*f11a0*/  IMAD.MOV.U32 R7, RZ, RZ, R5 ;  /* 0x000000ffff077224 */ /* 0x001fe200078e0005 */
[----:B------:R0:W-:Y:S01]  /*f11b0*/  STL.64 [R1+0xce8], R24 ;  /* 0x000ce81801007387 */ /* 0x0001e20000100a00 */
[----:B-1----:R-:W-:-:S03]  /*f11c0*/  LEA R28, P2, R22, R3, 0x1 ;  /* 0x00000003161c7211 */ /* 0x002fc600078408ff */
[----:B------:R-:W3:Y:S01]  /*f11d0*/  LDL.LU R5, [R1+0xa0] ;  /* 0x0000a00001057983 */ /* 0x000ee20000300800 */
[----:B------:R-:W-:Y:S02]  /*f11e0*/  LEA.HI.X.SX32 R29, R22, R26, 0x1, P2 ;  /* 0x0000001a161d7211 */ /* 0x000fe400010f0eff */
[----:B0-----:R-:W-:-:S03]  /*f11f0*/  LEA R24, P3, R18, R3, 0x1 ;  /* 0x0000000312187211 */ /* 0x001fc600078608ff */
[----:B------:R0:W-:Y:S01]  /*f1200*/  STL.64 [R1+0xce0], R28 ;  /* 0x000ce01c01007387 */ /* 0x0001e20000100a00 */
[----:B------:R-:W-:-:S03]  /*f1210*/  LEA.HI.X.SX32 R25, R18, R26, 0x1, P3 ;  /* 0x0000001a12197211 */ /* 0x000fc600018f0eff */
[----:B0-----:R0:W3:Y:S04]  /*f1220*/  LDL.LU R29, [R1+0x3e80] ;  /* 0x003e8000011d7983 */ /* 0x0010e80000300800 */
[----:B------:R1:W-:Y:S04]  /*f1230*/  STL.64 [R1+0xcc8], R24 ;  /* 0x000cc81801007387 */ /* 0x0003e80000100a00 */
[----:B------:R-:W3:Y:S01]  /*f1240*/  LDL.LU R28, [R1+0xb0] ;  /* 0x0000b000011c7983 */ /* 0x000ee20000300800 */
[----:B------:R-:W-:Y:S01]  /*f1250*/  IMAD.MOV.U32 R22, RZ, RZ, R17 ;  /* 0x000000ffff167224 */ /* 0x000fe200078e0011 */
[----:B----4-:R-:W-:Y:S01]  /*f1260*/  LEA R18, P2, R23, R3, 0x1 ;  /* 0x0000000317127211 */ /* 0x010fe200078408ff */
[----:B-1----:R-:W-:-:S02]  /*f1270*/  IMAD.MOV.U32 R24, RZ, RZ, R16 ;  /* 0x000000ffff187224 */ /* 0x002fc400078e0010 */
[----:B------:R-:W-:Y:S01]  /*f1280*/  IMAD.MOV.U32 R25, RZ, RZ, R19 ;  /* 0x000000ffff197224 */ /* 0x000fe200078e0013 */
[-C--:B------:R-:W-:Y:S02]  /*f1290*/  LEA R16, P3, R21, R3.reuse, 0x1 ;  /* 0x0000000315107211 */ /* 0x080fe400078608ff */
[-C--:B------:R-:W-:Y:S02]  /*f12a0*/  LEA.HI.X.SX32 R19, R23, R26.reuse, 0x1, P2 ;  /* 0x0000001a17137211 */ /* 0x080fe400010f0eff */
[-C--:B------:R-:W-:Y:S01]  /*f12b0*/  LEA.HI.X.SX32 R17, R21, R26.reuse, 0x1, P3 ;  /* 0x0000001a15117211 */ /* 0x080fe200018f0eff */
[----:B------:R-:W-:Y:S02]  /*f12c0*/  IMAD.MOV.U32 R21, RZ, RZ, R15 ;  /* 0x000000ffff157224 */ /* 0x000fe400078e000f */
[----:B------:R-:W-:Y:S01]  /*f12d0*/  IMAD.MOV.U32 R27, RZ, RZ, R14 ;  /* 0x000000ffff1b7224 */ /* 0x000fe200078e000e */
[-C--:B------:R-:W-:Y:S01]  /*f12e0*/  LEA R14, P2, R13, R3.reuse, 0x1 ;  /* 0x000000030d0e7211 */ /* 0x080fe200078408ff */
[----:B------:R-:W-:Y:S01]  /*f12f0*/  IMAD.MOV.U32 R15, RZ, RZ, R13 ;  /* 0x000000ffff0f7224 */ /* 0x000fe200078e000d */
[----:B------:R1:W-:Y:S01]  /*f1300*/  STL.64 [R1+0xcc0], R18 ;  /* 0x000cc01201007387 */ /* 0x0003e20000100a00 */
[----:B------:R-:W-:Y:S01]  /*f1310*/  VIADD R10, R10, UR6 ;  /* 0x000000060a0a7c36 */ /* 0x000fe20008000000 */
[----:B------:R-:W-:Y:S01]  /*f1320*/  ULDC UR6, c[0x0][0x248] ;  /* 0x0000920000067ab9 */ /* 0x000fe20000000800 */
[----:B------:R-:W-:Y:S01]  /*f1330*/  IMAD.MOV.U32 R23, RZ, RZ, R12 ;  /* 0x000000ffff177224 */ /* 0x000fe200078e000c */
[----:B------:R-:W-:Y:S01]  /*f1340*/  LEA.HI.X.SX32 R15, R15, R26, 0x1, P2 ;  /* 0x0000001a0f0f7211 */ /* 0x000fe200010f0eff */
[----:B-1----:R-:W4:Y:S04]  /*f1350*/  LDL.LU.64 R18, [R1+0x3e78] ;  /* 0x003e780001127983 */ /* 0x002f280000300a00 */
[----:B------:R1:W-:Y:S01]  /*f1360*/  STL.64 [R1+0xca8], R16 ;  /* 0x000ca81001007387 */ /* 0x0003e20000100a00 */
[----:B------:R-:W-:-:S04]  /*f1370*/  LEA R12, P3, R8, R3, 0x1 ;  /* 0x00000003080c7211 */ /* 0x000fc800078608ff */
[----:B------:R-:W-:Y:S01]  /*f1380*/  LEA.HI.X.SX32 R13, R8, R26, 0x1, P3 ;  /* 0x0000001a080d7211 */ /* 0x000fe200018f0eff */
[----:B-1----:R-:W4:Y:S04]  /*f1390*/  LDL.LU.64 R16, [R1+0x3e70] ;  /* 0x003e700001107983 */ /* 0x002f280000300a00 */
[----:B------:R1:W-:Y:S04]  /*f13a0*/  STL [R1+0x58], R10 ;  /* 0x0000580a01007387 */ /* 0x0003e80000100800 */
[----:B------:R0:W-:Y:S01]  /*f13b0*/  STL.64 [R1+0xca0], R14 ;  /* 0x000ca00e01007387 */ /* 0x0001e20000100a00 */
[----:B-1----:R-:W-:Y:S01]  /*f13c0*/  VIADD R10, R10, UR7 ;  /* 0x000000070a0a7c36 */ /* 0x002fe20008000000 */
[----:B------:R-:W-:-:S02]  /*f13d0*/  ULDC UR7, c[0x0][0x248] ;  /* 0x0000920000077ab9 */ /* 0x000fc40000000800 */
[----:B0-----:R-:W4:Y:S04]  /*f13e0*/  LDL.LU.64 R14, [R1+0x3e68] ;  /* 0x003e6800010e7983 */ /* 0x001f280000300a00 */
[----:B------:R-:W-:Y:S04]  /*f13f0*/  STL [R1+0x70], R10 ;  /* 0x0000700a01007387 */ /* 0x000fe80000100800 */
[----:B------:R0:W-:Y:S02]  /*f1400*/  STL.64 [R1+0xc88], R12 ;  /* 0x000c880c01007387 */ /* 0x0001e40000100a00 */
[----:B0-----:R-:W-:Y:S01]  /*f1410*/  IMAD.MOV.U32 R13, RZ, RZ, R9 ;  /* 0x000000ffff0d7224 */ /* 0x001fe200078e0009 */
[----:B------:R-:W-:Y:S01]  /*f1420*/  LEA R12, P2, R9, R3, 0x1 ;  /* 0x00000003090c7211 */ /* 0x000fe200078408ff */
[----:B------:R-:W-:Y:S01]  /*f1430*/  VIADD R10, R10, UR10 ;  /* 0x0000000a0a0a7c36 */ /* 0x000fe20008000000 */
[----:B------:R-:W-:-:S02]  /*f1440*/  ULDC UR10, c[0x0][0x248] ;  /* 0x00009200000a7ab9 */ /* 0x000fc40000000800 */
[----:B------:R-:W-:-:S05]  /*f1450*/  LEA.HI.X.SX32 R13, R13, R26, 0x1, P2 ;  /* 0x0000001a0d0d7211 */ /* 0x000fca00010f0eff */
[----:B------:R0:W-:Y:S04]  /*f1460*/  STL.64 [R1+0xc80], R12 ;  /* 0x000c800c01007387 */ /* 0x0001e80000100a00 */
[----:B0-----:R-:W4:Y:S04]  /*f1470*/  LDL.LU.64 R12, [R1+0x3e60] ;  /* 0x003e6000010c7983 */ /* 0x001f280000300a00 */
[----:B------:R0:W-:Y:S02]  /*f1480*/  STL [R1+0x6c], R10 ;  /* 0x00006c0a01007387 */ /* 0x0001e40000100800 */
[----:B0-----:R-:W-:Y:S01]  /*f1490*/  VIADD R10, R10, UR11 ;  /* 0x0000000b0a0a7c36 */ /* 0x001fe20008000000 */
[----:B------:R-:W-:Y:S01]  /*f14a0*/  ULDC UR11, c[0x0][0x248] ;  /* 0x00009200000b7ab9 */ /* 0x000fe20000000800 */
[----:B--2---:R-:W-:-:S04]  /*f14b0*/  LEA R8, P3, R6, R3, 0x1 ;  /* 0x0000000306087211 */ /* 0x004fc800078608ff */
[----:B------:R-:W-:-:S05]  /*f14c0*/  LEA.HI.X.SX32 R9, R6, R26, 0x1, P3 ;  /* 0x0000001a06097211 */ /* 0x000fca00018f0eff */
[----:B------:R0:W-:Y:S01]  /*f14d0*/  STL.64 [R1+0xc78], R8 ;  /* 0x000c780801007387 */ /* 0x0001e20000100a00 */
[-C--:B---3--:R-:W-:Y:S01]  /*f14e0*/  LEA R6, P3, R5, R3.reuse, 0x1 ;  /* 0x0000000305067211 */ /* 0x088fe200078608ff */
[----:B0-----:R-:W-:Y:S01]  /*f14f0*/  IMAD.MOV.U32 R9, RZ, RZ, R7 ;  /* 0x000000ffff097224 */ /* 0x001fe200078e0007 */
[----:B------:R-:W-:-:S04]  /*f1500*/  LEA R8, P2, R7, R3, 0x1 ;  /* 0x0000000307087211 */ /* 0x000fc800078408ff */
[-C--:B------:R-:W-:Y:S02]  /*f1510*/  LEA.HI.X.SX32 R9, R9, R26.reuse, 0x1, P2 ;  /* 0x0000001a09097211 */ /* 0x080fe400010f0eff */
[----:B------:R-:W-:-:S03]  /*f1520*/  LEA.HI.X.SX32 R7, R5, R26, 0x1, P3 ;  /* 0x0000001a05077211 */ /* 0x000fc600018f0eff */
[----:B------:R0:W-:Y:S04]  /*f1530*/  STL.64 [R1+0xc70], R8 ;  /* 0x000c700801007387 */ /* 0x0001e80000100a00 */
[----:B0-----:R-:W2:Y:S04]  /*f1540*/  LDL.LU.64 R8, [R1+0x3e58] ;  /* 0x003e580001087983 */ /* 0x001ea80000300a00 */
[----:B------:R-:W-:Y:S04]  /*f1550*/  STL [R1+0xa4], R10 ;  /* 0x0000a40a01007387 */ /* 0x000fe80000100800 */
[----:B------:R0:W-:Y:S02]  /*f1560*/  STL.64 [R1+0xc58], R6 ;  /* 0x000c580601007387 */ /* 0x0001e40000100a00 */
[----:B0-----:R-:W-:Y:S01]  /*f1570*/  IMAD.MOV.U32 R7, RZ, RZ, R4 ;  /* 0x000000ffff077224 */ /* 0x001fe200078e0004 */
[----:B------:R-:W-:-:S02]  /*f1580*/  LEA R6, P2, R4, R3, 0x1 ;  /* 0x0000000304067211 */ /* 0x000fc400078408ff */
[-C--:B------:R-:W-:Y:S02]  /*f1590*/  LEA R4, P3, R28, R3.reuse, 0x1 ;  /* 0x000000031c047211 */ /* 0x080fe400078608ff */
[-C--:B------:R-:W-:Y:S01]  /*f15a0*/  LEA.HI.X.SX32 R7, R7, R26.reuse, 0x1, P2 ;  /* 0x0000001a07077211 */ /* 0x080fe200010f0eff */
[----:B------:R-:W-:Y:S01]  /*f15b0*/  VIADD R10, R10, UR12 ;  /* 0x0000000c0a0a7c36 */ /* 0x000fe20008000000 */
[----:B------:R-:W-:Y:S01]  /*f15c0*/  LEA.HI.X.SX32 R5, R28, R26, 0x1, P3 ;  /* 0x0000001a1c057211 */ /* 0x000fe200018f0eff */
[----:B------:R-:W-:Y:S02]  /*f15d0*/  ULDC UR12, c[0x0][0x248] ;  /* 0x00009200000c7ab9 */ /* 0x000fe40000000800 */
[----:B------:R0:W-:Y:S04]  /*f15e0*/  STL.64 [R1+0xc50], R6 ;  /* 0x000c500601007387 */ /* 0x0001e80000100a00 */
[----:B0-----:R-:W3:Y:S04]  /*f15f0*/  LDL.LU.64 R6, [R1+0x3e50] ;  /* 0x003e500001067983 */ /* 0x001ee80000300a00 */
[----:B------:R-:W-:Y:S04]  /*f1600*/  STL [R1+0xa0], R10 ;  /* 0x0000a00a01007387 */ /* 0x000fe80000100800 */
[----:B------:R0:W-:Y:S04]  /*f1610*/  STL.64 [R1+0xc38], R4 ;  /* 0x000c380401007387 */ /* 0x0001e80000100a00 */
[----:B0-----:R0:W4:Y:S01]  /*f1620*/  LDL.LU R5, [R1+0x3e48] ;  /* 0x003e480001057983 */ /* 0x0011220000300800 */
[----:B------:R-:W-:-:S05]  /*f1630*/  LEA R4, P2, R24, R3, 0x1 ;  /* 0x0000000318047211 */ /* 0x000fca00078408ff */
[----:B------:R4:W-:Y:S01]  /*f1640*/  STL [R1+0xc30], R4 ;  /* 0x000c300401007387 */ /* 0x0009e20000100800 */
[----:B------:R-:W-:-:S03]  /*f1650*/  LEA R28, P3, R25, R3, 0x1 ;  /* 0x00000003191c7211 */ /* 0x000fc600078608ff */
[----:B----4-:R-:W4:Y:S04]  /*f1660*/  LDL.LU.64 R4, [R1+0x3e40] ;  /* 0x003e400001047983 */ /* 0x010f280000300a00 */
[----:B------:R-:W-:Y:S04]  /*f1670*/  STL [R1+0xc28], R28 ;  /* 0x000c281c01007387 */ /* 0x000fe80000100800 */
[----:B------:R-:W2:Y:S04]  /*f1680*/  LDL.LU R29, [R1+0xc8] ;  /* 0x0000c800011d7983 */ /* 0x000ea80000300800 */
[----:B----4-:R1:W-:Y:S04]  /*f1690*/  STL.64 [R1+0x3e30], R4 ;  /* 0x003e300401007387 */ /* 0x0103e80000100a00 */
[----:B-1----:R0:W4:Y:S04]  /*f16a0*/  LDL.64 R4, [R1+0xc28] ;  /* 0x000c280001047983 */ /* 0x0021280000100a00 */
[----:B---3--:R1:W-:Y:S04]  /*f16b0*/  STL.64 [R1+0x3e28], R6 ;  /* 0x003e280601007387 */ /* 0x0083e80000100a00 */
[----:B-1----:R-:W3:Y:S04]  /*f16c0*/  LDL.LU R7, [R1+0x1ec] ;  /* 0x0001ec0001077983 */ /* 0x002ee80000300800 */
[----:B--2---:R1:W-:Y:S04]  /*f16d0*/  STL.64 [R1+0x3e20], R8 ;  /* 0x003e200801007387 */ /* 0x0043e80000100a00 */
[----:B-1----:R-:W2:Y:S04]  /*f16e0*/  LDL.LU R9, [R1+0xc0] ;  /* 0x0000c00001097983 */ /* 0x002ea80000300800 */
[----:B------:R1:W-:Y:S04]  /*f16f0*/  STL.64 [R1+0x3e18], R12 ;  /* 0x003e180c01007387 */ /* 0x0003e80000100a00 */
[----:B-1----:R-:W3:Y:S04]  /*f1700*/  LDL.LU R12, [R1+0x1f0] ;  /* 0x0001f000010c7983 */ /* 0x002ee80000300800 */
[----:B------:R-:W3:Y:S04]  /*f1710*/  LDL.LU R13, [R1+0xbc] ;  /* 0x0000bc00010d7983 */ /* 0x000ee80000300800 */
[----:B------:R1:W-:Y:S04]  /*f1720*/  STL.64 [R1+0x3e10], R14 ;  /* 0x003e100e01007387 */ /* 0x0003e80000100a00 */
[----:B-1----:R0:W3:Y:S04]  /*f1730*/  LDL.64 R14, [R1+0xc30] ;  /* 0x000c3000010e7983 */ /* 0x0020e80000100a00 */
[----:B------:R1:W-:Y:S04]  /*f1740*/  STL.64 [R1+0x3e08], R16 ;  /* 0x003e081001007387 */ /* 0x0003e80000100a00 */
[----:B-1----:R-:W3:Y:S04]  /*f1750*/  LDL.LU R16, [R1+0x1f4] ;  /* 0x0001f40001107983 */ /* 0x002ee80000300800 */
[----:B------:R-:W-:Y:S04]  /*f1760*/  STL [R1+0x3e38], R17 ;  /* 0x003e381101007387 */ /* 0x000fe80000100800 */
[----:B------:R-:W-:Y:S04]  /*f1770*/  STL.64 [R1+0x3e00], R18 ;  /* 0x003e001201007387 */ /* 0x000fe80000100a00 */
[----:B------:R-:W-:Y:S01]  /*f1780*/  STL [R1+0x3e3c], R19 ;  /* 0x003e3c1301007387 */ /* 0x000fe20000100800 */
[----:B------:R-:W-:Y:S01]  /*f1790*/  VIADD R10, R10, UR13 ;  /* 0x0000000d0a0a7c36 */ /* 0x000fe20008000000 */
[----:B------:R-:W-:-:S03]  /*f17a0*/  ULDC UR13, c[0x0][0x248] ;  /* 0x00009200000d7ab9 */ /* 0x000fc60000000800 */
[----:B------:R-:W-:Y:S01]  /*f17b0*/  VIADD R8, R10, UR14 ;  /* 0x0000000e0a087c36 */ /* 0x000fe20008000000 */
[----:B------:R-:W-:Y:S01]  /*f17c0*/  ULDC UR14, c[0x0][0x248] ;  /* 0x00009200000e7ab9 */ /* 0x000fe20000000800 */
[-C--:B----4-:R-:W-:Y:S02]  /*f17d0*/  LEA.HI.X.SX32 R5, R25, R26.reuse, 0x1, P3 ;  /* 0x0000001a19057211 */ /* 0x090fe400018f0eff */
[-C--:B--2---:R-:W-:Y:S02]  /*f17e0*/  LEA R4, P3, R9, R3.reuse, 0x1 ;  /* 0x0000000309047211 */ /* 0x084fe400078608ff */
[----:B---3--:R-:W-:Y:S02]  /*f17f0*/  LEA.HI.X.SX32 R15, R24, R26, 0x1, P2 ;  /* 0x0000001a180f7211 */ /* 0x008fe400010f0eff */
[----:B------:R-:W2:Y:S04]  /*f1800*/  LDL.LU R24, [R1+0x1e8] ;  /* 0x0001e80001187983 */ /* 0x000ea80000300800 */
[----:B------:R-:W3:Y:S04]  /*f1810*/  LDL.LU R28, [R1+0xc4] ;  /* 0x0000c400011c7983 */ /* 0x000ee80000300800 */
[----:B------:R1:W-:Y:S04]  /*f1820*/  STL [R1+0xc34], R15 ;  /* 0x000c340f01007387 */ /* 0x0003e80000100800 */
[----:B------:R-:W4:Y:S01]  /*f1830*/  LDL.LU R6, [R1+0x1e4] ;  /* 0x0001e40001067983 */ /* 0x000f220000300800 */
[----:B------:R-:W-:-:S03]  /*f1840*/  LEA R14, P2, R16, R3, 0x1 ;  /* 0x00000003100e7211 */ /* 0x000fc600078408ff */
[----:B------:R-:W4:Y:S01]  /*f1850*/  LDL.LU R25, [R1+0xd4] ;  /* 0x0000d40001197983 */ /* 0x000f220000300800 */
[----:B-1----:R-:W-:-:S03]  /*f1860*/  LEA.HI.X.SX32 R15, R16, R26, 0x1, P2 ;  /* 0x0000001a100f7211 */ /* 0x002fc600010f0eff */
[----:B------:R1:W-:Y:S01]  /*f1870*/  STL [R1+0xc2c], R5 ;  /* 0x000c2c0501007387 */ /* 0x0003e20000100800 */
[----:B------:R-:W-:-:S03]  /*f1880*/  LEA R16, P2, R12, R3, 0x1 ;  /* 0x000000030c107211 */ /* 0x000fc600078408ff */
[----:B------:R-:W-:Y:S01]  /*f1890*/  STL [R1+0xac], R8 ;  /* 0x0000ac0801007387 */ /* 0x000fe20000100800 */
[----:B-1----:R-:W-:-:S03]  /*f18a0*/  LEA.HI.X.SX32 R5, R9, R26, 0x1, P3 ;  /* 0x0000001a09057211 */ /* 0x002fc600018f0eff */
[----:B------:R1:W-:Y:S01]  /*f18b0*/  STL.64 [R1+0xc20], R14 ;  /* 0x000c200e01007387 */ /* 0x0003e20000100a00 */
[----:B------:R-:W-:Y:S01]  /*f18c0*/  VIADD R9, R8, UR15 ;  /* 0x0000000f08097c36 */ /* 0x000fe20008000000 */
[----:B------:R-:W-:Y:S01]  /*f18d0*/  LEA.HI.X.SX32 R17, R12, R26, 0x1, P2 ;  /* 0x0000001a0c117211 */ /* 0x000fe200010f0eff */
[----:B------:R-:W-:Y:S01]  /*f18e0*/  ULDC UR15, c[0x0][0x248] ;  /* 0x00009200000f7ab9 */ /* 0x000fe20000000800 */
[----:B------:R0:W-:Y:S01]  /*f18f0*/  STL.64 [R1+0xc08], R4 ;  /* 0x000c080401007387 */ /* 0x0001e20000100a00 */
[----:B------:R-:W-:-:S03]  /*f1900*/  LEA R12, P2, R7, R3, 0x1 ;  /* 0x00000003070c7211 */ /* 0x000fc600078408ff */
[----:B-1----:R-:W4:Y:S01]  /*f1910*/  LDL.LU R15, [R1+0x1e0] ;  /* 0x0001e000010f7983 */ /* 0x002f220000300800 */
[----:B0-----:R-:W-:-:S03]  /*f1920*/  LEA R4, P3, R13, R3, 0x1 ;  /* 0x000000030d047211 */ /* 0x001fc600078608ff */
[----:B------:R-:W4:Y:S01]  /*f1930*/  LDL.LU R8, [R1+0xd0] ;  /* 0x0000d00001087983 */ /* 0x000f220000300800 */
[----:B------:R-:W-:-:S03]  /*f1940*/  LEA.HI.X.SX32 R5, R13, R26, 0x1, P3 ;  /* 0x0000001a0d057211 */ /* 0x000fc600018f0eff */
[----:B------:R0:W-:Y:S01]  /*f1950*/  STL [R1+0xc0], R9 ;  /* 0x0000c00901007387 */ /* 0x0001e20000100800 */
[----:B------:R-:W-:-:S03]  /*f1960*/  LEA.HI.X.SX32 R13, R7, R26, 0x1, P2 ;  /* 0x0000001a070d7211 */ /* 0x000fc600010f0eff */
[----:B------:R-:W-:Y:S04]  /*f1970*/  STL.64 [R1+0xc00], R16 ;  /* 0x000c001001007387 */ /* 0x000fe80000100a00 */
[----:B------:R1:W-:Y:S01]  /*f1980*/  STL.64 [R1+0xbe8], R4 ;  /* 0x000be80401007387 */ /* 0x0003e20000100a00 */
[----:B0-----:R-:W-:Y:S01]  /*f1990*/  VIADD R9, R9, UR16 ;  /* 0x0000001009097c36 */ /* 0x001fe20008000000 */
[----:B------:R-:W-:-:S04]  /*f19a0*/  ULDC UR16, c[0x0][0x248] ;  /* 0x0000920000107ab9 */ /* 0x000fc80000000800 */
[----:B------:R-:W-:Y:S04]  /*f19b0*/  STL [R1+0xbc], R9 ;  /* 0x0000bc0901007387 */ /* 0x000fe80000100800 */
[----:B------:R-:W4:Y:S01]  /*f19c0*/  LDL.LU R7, [R1+0x1dc] ;  /* 0x0001dc0001077983 */ /* 0x000f220000300800 */
[----:B-1----:R-:W-:-:S03]  /*f19d0*/  LEA R4, P3, R29, R3, 0x1 ;  /* 0x000000031d047211 */ /* 0x002fc600078608ff */
[----:B------:R-:W-:Y:S01]  /*f19e0*/  STL.64 [R1+0xbe0], R12 ;  /* 0x000be00c01007387 */ /* 0x000fe20000100a00 */
[----:B------:R-:W-:-:S03]  /*f19f0*/  LEA.HI.X.SX32 R5, R29, R26, 0x1, P3 ;  /* 0x0000001a1d057211 */ /* 0x000fc600018f0eff */
[----:B------:R-:W4:Y:S01]  /*f1a00*/  LDL.LU R29, [R1+0xe4] ;  /* 0x0000e400011d7983 */ /* 0x000f220000300800 */
[----:B------:R-:W-:Y:S01]  /*f1a10*/  VIADD R14, R9, UR17 ;  /* 0x00000011090e7c36 */ /* 0x000fe20008000000 */
[----:B------:R-:W-:Y:S02]  /*f1a20*/  ULDC UR17, c[0x0][0x248] ;  /* 0x0000920000117ab9 */ /* 0x000fe40000000800 */
[----:B------:R-:W-:Y:S04]  /*f1a30*/  STL.64 [R1+0xbd8], R4 ;  /* 0x000bd80401007387 */ /* 0x000fe80000100a00 */
[----:B------:R0:W-:Y:S02]  /*f1a40*/  STL [R1+0xc8], R14 ;  /* 0x0000c80e01007387 */ /* 0x0001e40000100800 */
[----:B0-----:R-:W-:Y:S01]  /*f1a50*/  VIADD R14, R14, UR18 ;  /* 0x000000120e0e7c36 */ /* 0x001fe20008000000 */
[----:B------:R-:W-:Y:S01]  /*f1a60*/  ULDC UR18, c[0x0][0x248] ;  /* 0x0000920000127ab9 */ /* 0x000fe20000000800 */
[----:B--2---:R-:W-:-:S02]  /*f1a70*/  LEA R12, P2, R24, R3, 0x1 ;  /* 0x00000003180c7211 */ /* 0x004fc400078408ff */
[-C--:B---3--:R-:W-:Y:S02]  /*f1a80*/  LEA R4, P3, R28, R3.reuse, 0x1 ;  /* 0x000000031c047211 */ /* 0x088fe400078608ff */
[-C--:B------:R-:W-:Y:S01]  /*f1a90*/  LEA.HI.X.SX32 R13, R24, R26.reuse, 0x1, P2 ;  /* 0x0000001a180d7211 */ /* 0x080fe200010f0eff */
[----:B------:R-:W-:Y:S01]  /*f1aa0*/  IMAD.MOV.U32 R24, RZ, RZ, R22 ;  /* 0x000000ffff187224 */ /* 0x000fe200078e0016 */
[----:B------:R-:W-:Y:S01]  /*f1ab0*/  LEA.HI.X.SX32 R5, R28, R26, 0x1, P3 ;  /* 0x0000001a1c057211 */ /* 0x000fe200018f0eff */
[----:B------:R-:W2:Y:S04]  /*f1ac0*/  LDL.LU R22, [R1+0x1d8] ;  /* 0x0001d80001167983 */ /* 0x000ea80000300800 */
[----:B------:R4:W-:Y:S04]  /*f1ad0*/  STL.64 [R1+0xbd0], R12 ;  /* 0x000bd00c01007387 */ /* 0x0009e80000100a00 */
[----:B------:R-:W3:Y:S04]  /*f1ae0*/  LDL.LU R9, [R1+0xe0] ;  /* 0x0000e00001097983 */ /* 0x000ee80000300800 */
[----:B------:R0:W-:Y:S01]  /*f1af0*/  STL.64 [R1+0xbb8], R4 ;  /* 0x000bb80401007387 */ /* 0x0001e20000100a00 */
[----:B----4-:R-:W-:-:S03]  /*f1b00*/  LEA R12, P2, R6, R3, 0x1 ;  /* 0x00000003060c7211 */ /* 0x010fc600078408ff */
[----:B------:R-:W4:Y:S01]  /*f1b10*/  LDL.LU R28, [R1+0xf4] ;  /* 0x0000f400011c7983 */ /* 0x000f220000300800 */
[-C--:B------:R-:W-:Y:S02]  /*f1b20*/  LEA.HI.X.SX32 R13, R6, R26.reuse, 0x1, P2 ;  /* 0x0000001a060d7211 */ /* 0x080fe400010f0eff */
[C---:B0-----:R-:W-:Y:S01]  /*f1b30*/  LEA R4, P3, R25.reuse, R3, 0x1 ;  /* 0x0000000319047211 */ /* 0x041fe200078608ff */
[----:B------:R0:W-:Y:S03]  /*f1b40*/  STL [R1+0xc4], R14 ;  /* 0x0000c40e01007387 */ /* 0x0001e60000100800 */
[----:B------:R-:W-:Y:S01]  /*f1b50*/  LEA.HI.X.SX32 R5, R25, R26, 0x1, P3 ;  /* 0x0000001a19057211 */ /* 0x000fe200018f0eff */
[----:B------:R-:W4:Y:S04]  /*f1b60*/  LDL.LU R6, [R1+0x1d4] ;  /* 0x0001d40001067983 */ /* 0x000f280000300800 */
[----:B------:R1:W-:Y:S04]  /*f1b70*/  STL.64 [R1+0xbb0], R12 ;  /* 0x000bb00c01007387 */ /* 0x0003e80000100a00 */
[----:B------:R1:W-:Y:S01]  /*f1b80*/  STL.64 [R1+0xb98], R4 ;  /* 0x000b980401007387 */ /* 0x0003e20000100a00 */
[----:B------:R-:W-:Y:S01]  /*f1b90*/  VIADD R25, R14, UR19 ;  /* 0x000000130e197c36 */ /* 0x000fe20008000000 */
[----:B------:R-:W-:-:S02]  /*f1ba0*/  ULDC UR19, c[0x0][0x248] ;  /* 0x0000920000137ab9 */ /* 0x000fc40000000800 */
[----:B0-----:R-:W4:Y:S01]  /*f1bb0*/  LDL.LU R14, [R1+0x1d0] ;  /* 0x0001d000010e7983 */ /* 0x001f220000300800 */
[CC--:B-1----:R-:W-:Y:S02]  /*f1bc0*/  LEA R12, P2, R15.reuse, R3.reuse, 0x1 ;  /* 0x000000030f0c7211 */ /* 0x0c2fe400078408ff */
[C---:B------:R-:W-:Y:S02]  /*f1bd0*/  LEA R4, P3, R8.reuse, R3, 0x1 ;  /* 0x0000000308047211 */ /* 0x040fe400078608ff */
[-C--:B------:R-:W-:Y:S02]  /*f1be0*/  LEA.HI.X.SX32 R13, R15, R26.reuse, 0x1, P2 ;  /* 0x0000001a0f0d7211 */ /* 0x080fe400010f0eff */
[----:B------:R-:W-:Y:S01]  /*f1bf0*/  LEA.HI.X.SX32 R5, R8, R26, 0x1, P3 ;  /* 0x0000001a08057211 */ /* 0x000fe200018f0eff */
[----:B------:R-:W4:Y:S04]  /*f1c00*/  LDL.LU R15, [R1+0xf0] ;  /* 0x0000f000010f7983 */ /* 0x000f280000300800 */
[----:B------:R0:W-:Y:S01]  /*f1c10*/  STL.64 [R1+0xb90], R12 ;  /* 0x000b900c01007387 */ /* 0x0001e20000100a00 */
[----:B------:R-:W-:Y:S01]  /*f1c20*/  VIADD R8, R25, UR20 ;  /* 0x0000001419087c36 */ /* 0x000fe20008000000 */
[----:B------:R-:W-:-:S02]  /*f1c30*/  ULDC UR20, c[0x0][0x248] ;  /* 0x0000920000147ab9 */ /* 0x000fc40000000800 */
[----:B------:R1:W-:Y:S01]  /*f1c40*/  STL.64 [R1+0xb78], R4 ;  /* 0x000b780401007387 */ /* 0x0003e20000100a00 */
[-C--:B0-----:R-:W-:Y:S02]  /*f1c50*/  LEA R12, P2, R7, R3.reuse, 0x1 ;  /* 0x00000003070c7211 */ /* 0x081fe400078408ff */
[----:B-1----:R-:W-:Y:S02]  /*f1c60*/  LEA R4, P3, R29, R3, 0x1 ;  /* 0x000000031d047211 */ /* 0x002fe400078608ff */
[-C--:B------:R-:W-:Y:S02]  /*f1c70*/  LEA.HI.X.SX32 R13, R7, R26.reuse, 0x1, P2 ;  /* 0x0000001a070d7211 */ /* 0x080fe400010f0eff */
[----:B------:R-:W-:Y:S01]  /*f1c80*/  LEA.HI.X.SX32 R5, R29, R26, 0x1, P3 ;  /* 0x0000001a1d057211 */ /* 0x000fe200018f0eff */
[----:B------:R-:W-:Y:S04]  /*f1c90*/  STL [R1+0xd0], R8 ;  /* 0x0000d00801007387 */ /* 0x000fe80000100800 */
[----:B------:R0:W-:Y:S04]  /*f1ca0*/  STL.64 [R1+0xb70], R12 ;  /* 0x000b700c01007387 */ /* 0x0001e80000100a00 */
[----:B------:R-:W4:Y:S04]  /*f1cb0*/  LDL.LU R7, [R1+0x1cc] ;  /* 0x0001cc0001077983 */ /* 0x000f280000300800 */
[----:B------:R-:W-:Y:S04]  /*f1cc0*/  STL.64 [R1+0xb68], R4 ;  /* 0x000b680401007387 */ /* 0x000fe80000100a00 */
[----:B------:R-:W4:Y:S01]  /*f1cd0*/  LDL.LU R29, [R1+0x108] ;  /* 0x00010800011d7983 */ /* 0x000f220000300800 */
[----:B0-----:R-:W-:Y:S01]  /*f1ce0*/  VIADD R12, R8, UR21 ;  /* 0x00000015080c7c36 */ /* 0x001fe20008000000 */
[----:B------:R-:W-:-:S04]  /*f1cf0*/  ULDC UR21, c[0x0][0x248] ;  /* 0x0000920000157ab9 */ /* 0x000fc80000000800 */
[----:B------:R0:W-:Y:S04]  /*f1d00*/  STL [R1+0xe4], R12 ;  /* 0x0000e40c01007387 */ /* 0x0001e80000100800 */
[----:B------:R-:W4:Y:S01]  /*f1d10*/  LDL.LU R13, [R1+0x1c8] ;  /* 0x0001c800010d7983 */ /* 0x000f220000300800 */
[----:B0-----:R-:W-:Y:S01]  /*f1d20*/  VIADD R12, R12, UR22 ;  /* 0x000000160c0c7c36 */ /* 0x001fe20008000000 */
[----:B------:R-:W-:Y:S01]  /*f1d30*/  ULDC UR22, c[0x0][0x248] ;  /* 0x0000920000167ab9 */ /* 0x000fe20000000800 */
[----:B--2---:R-:W-:-:S04]  /*f1d40*/  LEA R16, P2, R22, R3, 0x1 ;  /* 0x0000000316107211 */ /* 0x004fc800078408ff */
[----:B------:R-:W-:Y:S02]  /*f1d50*/  LEA.HI.X.SX32 R17, R22, R26, 0x1, P2 ;  /* 0x0000001a16117211 */ /* 0x000fe400010f0eff */
[----:B---3--:R-:W-:-:S03]  /*f1d60*/  LEA R4, P3, R9, R3, 0x1 ;  /* 0x0000000309047211 */ /* 0x008fc600078608ff */
[----:B------:R-:W-:Y:S01]  /*f1d70*/  STL.64 [R1+0xb60], R16 ;  /* 0x000b601001007387 */ /* 0x000fe20000100a00 */
[----:B------:R-:W-:-:S03]  /*f1d80*/  LEA.HI.X.SX32 R5, R9, R26, 0x1, P3 ;  /* 0x0000001a09057211 */ /* 0x000fc600018f0eff */
[----:B------:R-:W2:Y:S04]  /*f1d90*/  LDL.LU R22, [R1+0x104] ;  /* 0x0001040001167983 */ /* 0x000ea80000300800 */
[----:B------:R0:W-:Y:S04]  /*f1da0*/  STL.64 [R1+0xb48], R4 ;  /* 0x000b480401007387 */ /* 0x0001e80000100a00 */
[----:B------:R-:W-:Y:S01]  /*f1db0*/  STL [R1+0xe0], R12 ;  /* 0x0000e00c01007387 */ /* 0x000fe20000100800 */
[-C--:B----4-:R-:W-:Y:S02]  /*f1dc0*/  LEA R8, P2, R6, R3.reuse, 0x1 ;  /* 0x0000000306087211 */ /* 0x090fe400078408ff */
[----:B0-----:R-:W-:-:S02]  /*f1dd0*/  LEA R4, P3, R28, R3, 0x1 ;  /* 0x000000031c047211 */ /* 0x001fc400078608ff */
[-C--:B------:R-:W-:Y:S02]  /*f1de0*/  LEA.HI.X.SX32 R9, R6, R26.reuse, 0x1, P2 ;  /* 0x0000001a06097211 */ /* 0x080fe400010f0eff */
[----:B------:R-:W-:-:S03]  /*f1df0*/  LEA.HI.X.SX32 R5, R28, R26, 0x1, P3 ;  /* 0x0000001a1c057211 */ /* 0x000fc600018f0eff */
[----:B------:R0:W-:Y:S04]  /*f1e00*/  STL.64 [R1+0xb40], R8 ;  /* 0x000b400801007387 */ /* 0x0001e80000100a00 */
[----:B------:R-:W3:Y:S04]  /*f1e10*/  LDL.LU R6, [R1+0x1c4] ;  /* 0x0001c40001067983 */ /* 0x000ee80000300800 */
[----:B------:R-:W4:Y:S01]  /*f1e20*/  LDL.LU R28, [R1+0x128] ;  /* 0x00012800011c7983 */ /* 0x000f220000300800 */
[----:B0-----:R-:W-:-:S03]  /*f1e30*/  LEA R8, P2, R14, R3, 0x1 ;  /* 0x000000030e087211 */ /* 0x001fc600078408ff */
[----:B------:R0:W-:Y:S01]  /*f1e40*/  STL.64 [R1+0xb28], R4 ;  /* 0x000b280401007387 */ /* 0x0001e20000100a00 */
[----:B------:R-:W-:Y:S01]  /*f1e50*/  VIADD R12, R12, UR23 ;  /* 0x000000170c0c7c36 */ /* 0x000fe20008000000 */
[----:B------:R-:W-:Y:S01]  /*f1e60*/  ULDC UR23, c[0x0][0x248] ;  /* 0x0000920000177ab9 */ /* 0x000fe20000000800 */
[----:B------:R-:W-:Y:S02]  /*f1e70*/  LEA.HI.X.SX32 R9, R14, R26, 0x1, P2 ;  /* 0x0000001a0e097211 */ /* 0x000fe400010f0eff */
[----:B0-----:R-:W-:-:S03]  /*f1e80*/  LEA R4, P3, R15, R3, 0x1 ;  /* 0x000000030f047211 */ /* 0x001fc600078608ff */
[----:B------:R0:W-:Y:S01]  /*f1e90*/  STL.64 [R1+0xb20], R8 ;  /* 0x000b200801007387 */ /* 0x0001e20000100a00 */
[----:B------:R-:W-:-:S03]  /*f1ea0*/  LEA.HI.X.SX32 R5, R15, R26, 0x1, P3 ;  /* 0x0000001a0f057211 */ /* 0x000fc600018f0eff */
[----:B0-----:R-:W4:Y:S04]  /*f1eb0*/  LDL.LU R8, [R1+0x1c0] ;  /* 0x0001c00001087983 */ /* 0x001f280000300800 */
[----:B------:R0:W-:Y:S04]  /*f1ec0*/  STL [R1+0xf4], R12 ;  /* 0x0000f40c01007387 */ /* 0x0001e80000100800 */
[----:B------:R-:W4:Y:S01]  /*f1ed0*/  LDL.LU R9, [R1+0x124] ;  /* 0x0001240001097983 */ /* 0x000f220000300800 */
[----:B------:R-:W-:-:S03]  /*f1ee0*/  LEA R14, P2, R7, R3, 0x1 ;  /* 0x00000003070e7211 */ /* 0x000fc600078408ff */
[----:B------:R1:W-:Y:S01]  /*f1ef0*/  STL.64 [R1+0xb18], R4 ;  /* 0x000b180401007387 */ /* 0x0003e20000100a00 */
[----:B0-----:R-:W-:Y:S01]  /*f1f00*/  VIADD R12, R12, UR24 ;  /* 0x000000180c0c7c36 */ /* 0x001fe20008000000 */
[-C--:B------:R-:W-:Y:S01]  /*f1f10*/  LEA.HI.X.SX32 R15, R7, R26.reuse, 0x1, P2 ;  /* 0x0000001a070f7211 */ /* 0x080fe200010f0eff */
[----:B------:R-:W-:Y:S01]  /*f1f20*/  ULDC UR24, c[0x0][0x248] ;  /* 0x0000920000187ab9 */ /* 0x000fe20000000800 */
[CC--:B-1----:R-:W-:Y:S02]  /*f1f30*/  LEA R4, P3, R29.reuse, R3.reuse, 0x1 ;  /* 0x000000031d047211 */ /* 0x0c2fe400078608ff */
[----:B------:R-:W-:Y:S02]  /*f1f40*/  STL [R1+0xf0], R12 ;  /* 0x0000f00c01007387 */ /* 0x000fe40000100800 */
[----:B------:R-:W-:Y:S02]  /*f1f50*/  LEA.HI.X.SX32 R5, R29, R26, 0x1, P3 ;  /* 0x0000001a1d057211 */ /* 0x000fe400018f0eff */
[----:B------:R0:W-:Y:S04]  /*f1f60*/  STL.64 [R1+0xb10], R14 ;  /* 0x000b100e01007387 */ /* 0x0001e80000100a00 */
[----:B------:R-:W4:Y:S04]  /*f1f70*/  LDL.LU R7, [R1+0x1bc] ;  /* 0x0001bc0001077983 */ /* 0x000f280000300800 */
[----:B------:R-:W-:Y:S04]  /*f1f80*/  STL.64 [R1+0xaf8], R4 ;  /* 0x000af80401007387 */ /* 0x000fe80000100a00 */
[----:B------:R-:W4:Y:S01]  /*f1f90*/  LDL.LU R29, [R1+0x138] ;  /* 0x00013800011d7983 */ /* 0x000f220000300800 */
[----:B0-----:R-:W-:-:S02]  /*f1fa0*/  LEA R14, P2, R13, R3, 0x1 ;  /* 0x000000030d0e7211 */ /* 0x001fc400078408ff */
[----:B------:R-:W-:Y:S01]  /*f1fb0*/  IADD3 R12, R12, UR25, RZ ;  /* 0x000000190c0c7c10 */ /* 0x000fe2000fffe0ff */
[----:B------:R-:W-:Y:S01]  /*f1fc0*/  ULDC UR25, c[0x0][0x248] ;  /* 0x0000920000197ab9 */ /* 0x000fe20000000800 */
[----:B------:R-:W-:-:S03]  /*f1fd0*/  LEA.HI.X.SX32 R15, R13, R26, 0x1, P2 ;  /* 0x0000001a0d0f7211 */ /* 0x000fc600010f0eff */
[----:B------:R0:W-:Y:S04]  /*f1fe0*/  STL [R1+0x108], R12 ;  /* 0x0001080c01007387 */ /* 0x0001e80000100800 */
[----:B------:R3:W-:Y:S04]  /*f1ff0*/  STL.64 [R1+0xaf0], R14 ;  /* 0x000af00e01007387 */ /* 0x0007e80000100a00 */
[----:B------:R-:W4:Y:S01]  /*f2000*/  LDL.LU R13, [R1+0x154] ;  /* 0x00015400010d7983 */ /* 0x000f220000300800 */
[----:B0-----:R-:W-:Y:S01]  /*f2010*/  VIADD R12, R12, UR26 ;  /* 0x0000001a0c0c7c36 */ /* 0x001fe20008000000 */
[----:B------:R-:W-:Y:S01]  /*f2020*/  ULDC UR26, c[0x0][0x248] ;  /* 0x00009200001a7ab9 */ /* 0x000fe20000000800 */
[----:B--2---:R-:W-:-:S04]  /*f2030*/  LEA R4, P3, R22, R3, 0x1 ;  /* 0x0000000316047211 */ /* 0x004fc800078608ff */
[----:B------:R-:W-:-:S05]  /*f2040*/  LEA.HI.X.SX32 R5, R22, R26, 0x1, P3 ;  /* 0x0000001a16057211 */ /* 0x000fca00018f0eff */
[----:B------:R4:W-:Y:S04]  /*f2050*/  STL.64 [R1+0xad8], R4 ;  /* 0x000ad80401007387 */ /* 0x0009e80000100a00 */
[----:B------:R-:W2:Y:S04]  /*f2060*/  LDL.LU R22, [R1+0x134] ;  /* 0x0001340001167983 */ /* 0x000ea80000300800 */
[----:B------:R-:W-:Y:S04]  /*f2070*/  STL [R1+0x104], R12 ;  /* 0x0001040c01007387 */ /* 0x000fe80000100800 */
[----:B------:R-:W2:Y:S01]  /*f2080*/  LDL.LU R16, [R1+0x1b0] ;  /* 0x0001b00001107983 */ /* 0x000ea20000300800 */
[----:B---3--:R-:W-:-:S02]  /*f2090*/  LEA R14, P2, R6, R3, 0x1 ;  /* 0x00000003060e7211 */ /* 0x008fc400078408ff */
[----:B----4-:R-:W-:Y:S02]  /*f20a0*/  LEA R4, P3, R28, R3, 0x1 ;  /* 0x000000031c047211 */ /* 0x010fe400078608ff */
[-C--:B------:R-:W-:Y:S02]  /*f20b0*/  LEA.HI.X.SX32 R15, R6, R26.reuse, 0x1, P2 ;  /* 0x0000001a060f7211 */ /* 0x080fe400010f0eff */
[----:B------:R-:W-:-:S03]  /*f20c0*/  LEA.HI.X.SX32 R5, R28, R26, 0x1, P3 ;  /* 0x0000001a1c057211 */ /* 0x000fc600018f0eff */
[----:B------:R0:W-:Y:S04]  /*f20d0*/  STL.64 [R1+0xad0], R14 ;  /* 0x000ad00e01007387 */ /* 0x0001e80000100a00 */
[----:B------:R-:W3:Y:S04]  /*f20e0*/  LDL.LU R6, [R1+0x158] ;  /* 0x0001580001067983 */ /* 0x000ee80000300800 */
[----:B------:R1:W-:Y:S01]  /*f20f0*/  STL.64 [R1+0xab8], R4 ;  /* 0x000ab80401007387 */ /* 0x0003e20000100a00 */
[----:B------:R-:W-:Y:S01]  /*f2100*/  VIADD R28, R12, UR27 ;  /* 0x0000001b0c1c7c36 */ /* 0x000fe20008000000 */
[----:B------:R-:W-:-:S02]  /*f2110*/  ULDC UR27, c[0x0][0x248] ;  /* 0x00009200001b7ab9 */ /* 0x000fc40000000800 */
[----:B------:R-:W-:Y:S01]  /*f2120*/  STL [R1+0x3df0], R25 ;  /* 0x003df01901007387 */ /* 0x000fe20000100800 */
[----:B0-----:R-:W-:-:S04]  /*f2130*/  LEA R14, P2, R8, R3, 0x1 ;  /* 0x00000003080e7211 */ /* 0x001fc800078408ff */
[----:B------:R-:W-:Y:S02]  /*f2140*/  LEA.HI.X.SX32 R15, R8, R26, 0x1, P2 ;  /* 0x0000001a080f7211 */ /* 0x000fe400010f0eff */
[----:B-1----:R-:W-:-:S03]  /*f2150*/  LEA R4, P3, R9, R3, 0x1 ;  /* 0x0000000309047211 */ /* 0x002fc600078608ff */
[----:B------:R0:W-:Y:S01]  /*f2160*/  STL.64 [R1+0xab0], R14 ;  /* 0x000ab00e01007387 */ /* 0x0001e20000100a00 */
[----:B------:R-:W-:Y:S01]  /*f2170*/  LEA.HI.X.SX32 R5, R9, R26, 0x1, P3 ;  /* 0x0000001a09057211 */ /* 0x000fe200018f0eff */
[----:B------:R-:W-:Y:S01]  /*f2180*/  VIADD R12, R28, UR28 ;  /* 0x0000001c1c0c7c36 */ /* 0x000fe20008000000 */
[----:B------:R-:W-:Y:S01]  /*f2190*/  ULDC UR28, c[0x0][0x248] ;  /* 0x00009200001c7ab9 */ /* 0x000fe20000000800 */
[----:B0-----:R-:W4:Y:S04]  /*f21a0*/  LDL.LU R15, [R1+0x1b4] ;  /* 0x0001b400010f7983 */ /* 0x001f280000300800 */
[----:B------:R-:W4:Y:S04]  /*f21b0*/  LDL.LU R14, [R1+0x1b8] ;  /* 0x0001b800010e7983 */ /* 0x000f280000300800 */
[----:B------:R0:W-:Y:S01]  /*f21c0*/  STL.64 [R1+0xaa8], R4 ;  /* 0x000aa80401007387 */ /* 0x0001e20000100a00 */
[----:B------:R-:W-:-:S04]  /*f21d0*/  LEA R8, P2, R7, R3, 0x1 ;  /* 0x0000000307087211 */ /* 0x000fc800078408ff */
[-C--:B------:R-:W-:Y:S02]  /*f21e0*/  LEA.HI.X.SX32 R9, R7, R26.reuse, 0x1, P2 ;  /* 0x0000001a07097211 */ /* 0x080fe400010f0eff */
[C---:B0-----:R-:W-:Y:S01]  /*f21f0*/  LEA R4, P3, R29.reuse, R3, 0x1 ;  /* 0x000000031d047211 */ /* 0x041fe200078608ff */
[----:B------:R-:W-:Y:S03]  /*f2200*/  STL [R1+0x124], R12 ;  /* 0x0001240c01007387 */ /* 0x000fe60000100800 */
[----:B------:R-:W-:Y:S01]  /*f2210*/  LEA.HI.X.SX32 R5, R29, R26, 0x1, P3 ;  /* 0x0000001a1d057211 */ /* 0x000fe200018f0eff */
[----:B------:R0:W-:Y:S01]  /*f2220*/  STL.64 [R1+0xaa0], R8 ;  /* 0x000aa00801007387 */ /* 0x0001e20000100a00 */
[----:B------:R-:W-:-:S03]  /*f2230*/  IMAD.MOV.U32 R29, RZ, RZ, R21 ;  /* 0x000000ffff1d7224 */ /* 0x000fc600078e0015 */
[----:B------:R-:W4:Y:S04]  /*f2240*/  LDL.LU R7, [R1+0x1ac] ;  /* 0x0001ac0001077983 */ /* 0x000f280000300800 */
[----:B------:R-:W-:Y:S04]  /*f2250*/  STL.64 [R1+0xa88], R4 ;  /* 0x000a880401007387 */ /* 0x000fe80000100a00 */
[----:B------:R-:W4:Y:S01]  /*f2260*/  LDL.LU R21, [R1+0x16c] ;  /* 0x00016c0001157983 */ /* 0x000f220000300800 */
[----:B0-----:R-:W-:-:S04]  /*f2270*/  LEA R8, P2, R13, R3, 0x1 ;  /* 0x000000030d087211 */ /* 0x001fc800078408ff */
[----:B------:R-:W-:-:S05]  /*f2280*/  LEA.HI.X.SX32 R9, R13, R26, 0x1, P2 ;  /* 0x0000001a0d097211 */ /* 0x000fca00010f0eff */
[----:B------:R0:W-:Y:S04]  /*f2290*/  STL.64 [R1+0xa80], R8 ;  /* 0x000a800801007387 */ /* 0x0001e80000100a00 */
[----:B0-----:R-:W4:Y:S01]  /*f22a0*/  LDL.LU R8, [R1+0x1a8] ;  /* 0x0001a80001087983 */ /* 0x001f220000300800 */
[----:B------:R-:W-:Y:S01]  /*f22b0*/  VIADD R17, R12, UR29 ;  /* 0x0000001d0c117c36 */ /* 0x000fe20008000000 */
[----:B------:R-:W-:-:S04]  /*f22c0*/  ULDC UR29, c[0x0][0x248] ;  /* 0x00009200001d7ab9 */ /* 0x000fc80000000800 */
[----:B------:R-:W-:Y:S04]  /*f22d0*/  STL [R1+0x138], R17 ;  /* 0x0001381101007387 */ /* 0x000fe80000100800 */
[----:B------:R-:W4:Y:S01]  /*f22e0*/  LDL.LU R9, [R1+0x168] ;  /* 0x0001680001097983 */ /* 0x000f220000300800 */
[----:B--2---:R-:W-:-:S04]  /*f22f0*/  LEA R4, P3, R22, R3, 0x1 ;  /* 0x0000000316047211 */ /* 0x004fc800078608ff */
[----:B------:R-:W-:Y:S02]  /*f2300*/  LEA.HI.X.SX32 R5, R22, R26, 0x1, P3 ;  /* 0x0000001a16057211 */ /* 0x000fe400018f0eff */
[----:B------:R-:W-:-:S03]  /*f2310*/  LEA R12, P2, R16, R3, 0x1 ;  /* 0x00000003100c7211 */ /* 0x000fc600078408ff */
[----:B------:R-:W-:Y:S01]  /*f2320*/  STL.64 [R1+0xa68], R4 ;  /* 0x000a680401007387 */ /* 0x000fe20000100a00 */
[----:B------:R-:W-:-:S03]  /*f2330*/  LEA.HI.X.SX32 R13, R16, R26, 0x1, P2 ;  /* 0x0000001a100d7211 */ /* 0x000fc600010f0eff */
[----:B------:R-:W-:Y:S04]  /*f2340*/  STL [R1+0x3df4], R28 ;  /* 0x003df41c01007387 */ /* 0x000fe80000100800 */
[----:B------:R0:W-:Y:S01]  /*f2350*/  STL.64 [R1+0xa60], R12 ;  /* 0x000a600c01007387 */ /* 0x0001e20000100a00 */
[----:B------:R-:W-:Y:S01]  /*f2360*/  VIADD R22, R17, UR30 ;  /* 0x0000001e11167c36 */ /* 0x000fe20008000000 */
[----:B------:R-:W-:Y:S02]  /*f2370*/  ULDC UR30, c[0x0][0x248] ;  /* 0x00009200001e7ab9 */ /* 0x000fe40000000800 */
[----:B0-----:R-:W2:Y:S04]  /*f2380*/  LDL.LU R12, [R1+0x1a4] ;  /* 0x0001a400010c7983 */ /* 0x001ea80000300800 */
[----:B------:R-:W2:Y:S01]  /*f2390*/  LDL.LU R13, [R1+0x184] ;  /* 0x00018400010d7983 */ /* 0x000ea20000300800 */
[----:B---3--:R-:W-:-:S04]  /*f23a0*/  LEA R4, P3, R6, R3, 0x1 ;  /* 0x0000000306047211 */ /* 0x008fc800078608ff */
[----:B------:R-:W-:Y:S01]  /*f23b0*/  LEA.HI.X.SX32 R5, R6, R26, 0x1, P3 ;  /* 0x0000001a06057211 */ /* 0x000fe200018f0eff */
[----:B------:R-:W-:Y:S01]  /*f23c0*/  VIADD R6, R22, UR31 ;  /* 0x0000001f16067c36 */ /* 0x000fe20008000000 */
[----:B------:R-:W-:-:S03]  /*f23d0*/  ULDC UR31, c[0x0][0x248] ;  /* 0x00009200001f7ab9 */ /* 0x000fc60000000800 */
[----:B------:R-:W-:Y:S04]  /*f23e0*/  STL.64 [R1+0x9f8], R4 ;  /* 0x0009f80401007387 */ /* 0x000fe80000100a00 */
[----:B------:R0:W-:Y:S02]  /*f23f0*/  STL [R1+0x158], R6 ;  /* 0x0001580601007387 */ /* 0x0001e40000100800 */
[----:B0-----:R-:W-:Y:S01]  /*f2400*/  VIADD R6, R6, UR32 ;  /* 0x0000002006067c36 */ /* 0x001fe20008000000 */
[----:B------:R-:W-:Y:S01]  /*f2410*/  ULDC UR32, c[0x0][0x248] ;  /* 0x0000920000207ab9 */ /* 0x000fe20000000800 */
[-C--:B----4-:R-:W-:Y:S02]  /*f2420*/  LEA R4, P3, R15, R3.reuse, 0x1 ;  /* 0x000000030f047211 */ /* 0x090fe400078608ff */
[----:B------:R-:W-:-:S04]  /*f2430*/  LEA R16, P2, R14, R3, 0x1 ;  /* 0x000000030e107211 */ /* 0x000fc800078408ff */
[-C--:B------:R-:W-:Y:S02]  /*f2440*/  LEA.HI.X.SX32 R17, R14, R26.reuse, 0x1, P2 ;  /* 0x0000001a0e117211 */ /* 0x080fe400010f0eff */
[----:B------:R-:W-:-:S03]  /*f2450*/  LEA.HI.X.SX32 R5, R15, R26, 0x1, P3 ;  /* 0x0000001a0f057211 */ /* 0x000fc600018f0eff */
[----:B------:R0:W-:Y:S04]  /*f2460*/  STL.64 [R1+0x8c0], R16 ;  /* 0x0008c01001007387 */ /* 0x0001e80000100a00 */
[----:B0-----:R-:W3:Y:S04]  /*f2470*/  LDL.LU R17, [R1+0x1a0] ;  /* 0x0001a00001117983 */ /* 0x001ee80000300800 */
[----:B------:R-:W4:Y:S01]  /*f2480*/  LDL.LU R16, [R1+0x180] ;  /* 0x0001800001107983 */ /* 0x000f220000300800 */
[----:B------:R-:W-:-:S03]  /*f2490*/  LEA R14, P2, R7, R3, 0x1 ;  /* 0x00000003070e7211 */ /* 0x000fc600078408ff */
[----:B------:R0:W-:Y:S01]  /*f24a0*/  STL.64 [R1+0x8b8], R4 ;  /* 0x0008b80401007387 */ /* 0x0001e20000100a00 */
[----:B------:R-:W-:-:S03]  /*f24b0*/  LEA.HI.X.SX32 R15, R7, R26, 0x1, P2 ;  /* 0x0000001a070f7211 */ /* 0x000fc600010f0eff */
[----:B------:R1:W-:Y:S01]  /*f24c0*/  STL [R1+0x154], R6 ;  /* 0x0001540601007387 */ /* 0x0003e20000100800 */
[----:B0-----:R-:W-:-:S04]  /*f24d0*/  LEA R4, P3, R21, R3, 0x1 ;  /* 0x0000000315047211 */ /* 0x001fc800078608ff */
[----:B------:R-:W-:Y:S01]  /*f24e0*/  LEA.HI.X.SX32 R5, R21, R26, 0x1, P3 ;  /* 0x0000001a15057211 */ /* 0x000fe200018f0eff */
[----:B------:R0:W-:Y:S01]  /*f24f0*/  STL.64 [R1+0x8b0], R14 ;  /* 0x0008b00e01007387 */ /* 0x0001e20000100a00 */
[----:B------:R-:W-:Y:S01]  /*f2500*/  VIADD R21, R6, UR33 ;  /* 0x0000002106157c36 */ /* 0x000fe20008000000 */
[----:B------:R-:W-:Y:S02]  /*f2510*/  ULDC UR33, c[0x0][0x248] ;  /* 0x0000920000217ab9 */ /* 0x000fe40000000800 */
[----:B------:R0:W-:Y:S04]  /*f2520*/  STL.64 [R1+0x8a8], R4 ;  /* 0x0008a80401007387 */ /* 0x0001e80000100a00 */
[----:B-1----:R-:W4:Y:S04]  /*f2530*/  LDL.LU R6, [R1+0x19c] ;  /* 0x00019c0001067983 */ /* 0x002f280000300800 */
[----:B------:R-:W4:Y:S01]  /*f2540*/  LDL.LU R7, [R1+0x194] ;  /* 0x0001940001077983 */ /* 0x000f220000300800 */
[----:B0-----:R-:W-:-:S03]  /*f2550*/  LEA R14, P2, R8, R3, 0x1 ;  /* 0x00000003080e7211 */ /* 0x001fc600078408ff */
[----:B------:R-:W-:Y:S01]  /*f2560*/  STL [R1+0x3df8], R22 ;  /* 0x003df81601007387 */ /* 0x000fe20000100800 */
[----:B------:R-:W-:-:S03]  /*f2570*/  LEA.HI.X.SX32 R15, R8, R26, 0x1, P2 ;  /* 0x0000001a080f7211 */ /* 0x000fc600010f0eff */
[----:B------:R-:W4:Y:S01]  /*f2580*/  LDL.LU R8, [R1+0x198] ;  /* 0x0001980001087983 */ /* 0x000f220000300800 */
[----:B------:R-:W-:-:S04]  /*f2590*/  LEA R4, P3, R9, R3, 0x1 ;  /* 0x0000000309047211 */ /* 0x000fc800078608ff */
[----:B------:R-:W-:Y:S01]  /*f25a0*/  LEA.HI.X.SX32 R5, R9, R26, 0x1, P3 ;  /* 0x0000001a09057211 */ /* 0x000fe200018f0eff */
[----:B------:R0:W-:Y:S04]  /*f25b0*/  STL.64 [R1+0x8a0], R14 ;  /* 0x0008a00e01007387 */ /* 0x0001e80000100a00 */
[----:B------:R-:W4:Y:S04]  /*f25c0*/  LDL.LU R9, [R1+0x190] ;  /* 0x0001900001097983 */ /* 0x000f280000300800 */
[----:B------:R1:W-:Y:S01]  /*f25d0*/  STL.64 [R1+0x898], R4 ;  /* 0x0008980401007387 */ /* 0x0003e20000100a00 */
[----:B0-----:R-:W-:Y:S01]  /*f25e0*/  VIADD R14, R21, UR34 ;  /* 0x00000022150e7c36 */ /* 0x001fe20008000000 */
[----:B------:R-:W-:-:S04]  /*f25f0*/  ULDC UR34, c[0x0][0x248] ;  /* 0x0000920000227ab9 */ /* 0x000fc80000000800 */
[----:B------:R0:W-:Y:S01]  /*f2600*/  STL [R1+0x168], R14 ;  /* 0x0001680e01007387 */ /* 0x0001e20000100800 */
[----:B------:R-:W-:Y:S01]  /*f2610*/  VIADD R28, R14, UR35 ;  /* 0x000000230e1c7c36 */ /* 0x000fe20008000000 */
[----:B------:R-:W-:Y:S01]  /*f2620*/  ULDC UR35, c[0x0][0x248] ;  /* 0x0000920000237ab9 */ /* 0x000fe20000000800 */
[CC--:B--2---:R-:W-:Y:S02]  /*f2630*/  LEA R18, P2, R12.reuse, R3.reuse, 0x1 ;  /* 0x000000030c127211 */ /* 0x0c4fe400078408ff */
[C---:B-1----:R-:W-:Y:S02]  /*f2640*/  LEA R4, P3, R13.reuse, R3, 0x1 ;  /* 0x000000030d047211 */ /* 0x042fe400078608ff */
[-C--:B------:R-:W-:Y:S02]  /*f2650*/  LEA.HI.X.SX32 R19, R12, R26.reuse, 0x1, P2 ;  /* 0x0000001a0c137211 */ /* 0x080fe400010f0eff */
[----:B------:R-:W-:-:S03]  /*f2660*/  LEA.HI.X.SX32 R5, R13, R26, 0x1, P3 ;  /* 0x0000001a0d057211 */ /* 0x000fc600018f0eff */
[----:B------:R-:W-:Y:S04]  /*f2670*/  STL.64 [R1+0x890], R18 ;  /* 0x0008901201007387 */ /* 0x000fe80000100a00 */
[----:B------:R-:W-:Y:S04]  /*f2680*/  STL.64 [R1+0x888], R4 ;  /* 0x0008880401007387 */ /* 0x000fe80000100a00 */
[----:B------:R-:W2:Y:S04]  /*f2690*/  LDL.LU R12, [R1+0x18c] ;  /* 0x00018c00010c7983 */ /* 0x000ea80000300800 */
[----:B------:R-:W2:Y:S04]  /*f26a0*/  LDL.LU R13, [R1+0x188] ;  /* 0x00018800010d7983 */ /* 0x000ea80000300800 */
[----:B0-----:R-:W2:Y:S04]  /*f26b0*/  LDL.LU R14, [R1+0x17c] ;  /* 0x00017c00010e7983 */ /* 0x001ea80000300800 */
[----:B------:R0:W-:Y:S04]  /*f26c0*/  STL [R1+0x184], R28 ;  /* 0x0001841c01007387 */ /* 0x0001e80000100800 */
[----:B------:R-:W2:Y:S01]  /*f26d0*/  LDL.LU R15, [R1+0x178] ;  /* 0x00017800010f7983 */ /* 0x000ea20000300800 */
[----:B0-----:R-:W-:Y:S01]  /*f26e0*/  VIADD R28, R28, UR36 ;  /* 0x000000241c1c7c36 */ /* 0x001fe20008000000 */
[----:B------:R-:W-:Y:S01]  /*f26f0*/  ULDC UR36, c[0x0][0x248] ;  /* 0x0000920000247ab9 */ /* 0x000fe20000000800 */
[----:B---3--:R-:W-:-:S04]  /*f2700*/  LEA R18, P2, R17, R3, 0x1 ;  /* 0x0000000311127211 */ /* 0x008fc800078408ff */
[----:B------:R-:W-:Y:S02]  /*f2710*/  LEA.HI.X.SX32 R19, R17, R26, 0x1, P2 ;  /* 0x0000001a11137211 */ /* 0x000fe400010f0eff */
[----:B----4-:R-:W-:-:S03]  /*f2720*/  LEA R4, P3, R16, R3, 0x1 ;  /* 0x0000000310047211 */ /* 0x010fc600078608ff */
[----:B------:R0:W-:Y:S01]  /*f2730*/  STL.64 [R1+0x880], R18 ;  /* 0x0008801201007387 */ /* 0x0001e20000100a00 */
[----:B------:R-:W-:-:S03]  /*f2740*/  LEA.HI.X.SX32 R5, R16, R26, 0x1, P3 ;  /* 0x0000001a10057211 */ /* 0x000fc600018f0eff */
[----:B0-----:R0:W3:Y:S04]  /*f2750*/  LDL.LU R19, [R1+0x3e3c] ;  /* 0x003e3c0001137983 */ /* 0x0010e80000300800 */
[----:B------:R-:W4:Y:S04]  /*f2760*/  LDL.LU R25, [R1+0x174] ;  /* 0x0001740001197983 */ /* 0x000f280000300800 */
[----:B------:R-:W3:Y:S01]  /*f2770*/  LDL.LU R18, [R1+0x170] ;  /* 0x0001700001127983 */ /* 0x000ee20000300800 */
[----:B------:R-:W-:-:S03]  /*f2780*/  LEA R16, P2, R6, R3, 0x1 ;  /* 0x0000000306107211 */ /* 0x000fc600078408ff */
[----:B------:R-:W4:Y:S01]  /*f2790*/  LDL.LU R22, [R1+0x160] ;  /* 0x0001600001167983 */ /* 0x000f220000300800 */
[----:B------:R-:W-:-:S03]  /*f27a0*/  LEA.HI.X.SX32 R17, R6, R26, 0x1, P2 ;  /* 0x0000001a06117211 */ /* 0x000fc600010f0eff */
[----:B------:R1:W-:Y:S04]  /*f27b0*/  STL.64 [R1+0x878], R4 ;  /* 0x0008780401007387 */ /* 0x0003e80000100a00 */
[----:B------:R0:W-:Y:S01]  /*f27c0*/  STL.64 [R1+0x870], R16 ;  /* 0x0008701001007387 */ /* 0x0001e20000100a00 */
[----:B-1----:R-:W-:-:S04]  /*f27d0*/  LEA R4, P3, R7, R3, 0x1 ;  /* 0x0000000307047211 */ /* 0x002fc800078608ff */
[----:B------:R-:W-:Y:S01]  /*f27e0*/  LEA.HI.X.SX32 R5, R7, R26, 0x1, P3 ;  /* 0x0000001a07057211 */ /* 0x000fe200018f0eff */
[----:B0-----:R0:W4:Y:S04]  /*f27f0*/  LDL.LU R17, [R1+0x3e38] ;  /* 0x003e380001117983 */ /* 0x0011280000300800 */
[----:B------:R-:W-:Y:S04]  /*f2800*/  STL [R1+0x180], R28 ;  /* 0x0001801c01007387 */ /* 0x000fe80000100800 */
[----:B------:R-:W4:Y:S04]  /*f2810*/  LDL R16, [R1+0x164] ;  /* 0x0001640001107983 */ /* 0x000f280000100800 */
[----:B------:R1:W-:Y:S02]  /*f2820*/  STL.64 [R1+0x868], R4 ;  /* 0x0008680401007387 */ /* 0x0003e40000100a00 */
[----:B-1----:R-:W-:-:S04]  /*f2830*/  LEA R4, P2, R8, R3, 0x1 ;  /* 0x0000000308047211 */ /* 0x002fc800078408ff */
[----:B------:R-:W-:-:S05]  /*f2840*/  LEA.HI.X.SX32 R5, R8, R26, 0x1, P2 ;  /* 0x0000001a08057211 */ /* 0x000fca00010f0eff */
[----:B------:R1:W-:Y:S04]  /*f2850*/  STL.64 [R1+0x860], R4 ;  /* 0x0008600401007387 */ /* 0x0003e80000100a00 */
[----:B-1----:R-:W4:Y:S01]  /*f2860*/  LDL.LU.64 R4, [R1+0x3e30] ;  /* 0x003e300001047983 */ /* 0x002f220000300a00 */
[CC--:B------:R-:W-:Y:S01]  /*f2870*/  LEA R6, P3, R9.reuse, R3.reuse, 0x1 ;  /* 0x0000000309067211 */ /* 0x0c0fe200078608ff */
[----:B------:R-:W-:Y:S01]  /*f2880*/  VIADD R28, R28, UR37 ;  /* 0x000000251c1c7c36 */ /* 0x000fe20008000000 */
[----:B------:R-:W-:Y:S02]  /*f2890*/  ULDC UR37, c[0x0][0x248] ;  /* 0x0000920000257ab9 */ /* 0x000fe40000000800 */
[----:B------:R-:W-:Y:S02]  /*f28a0*/  LEA.HI.X.SX32 R7, R9, R26, 0x1, P3 ;  /* 0x0000001a09077211 */ /* 0x000fe400018f0eff */
[----:B------:R1:W-:Y:S04]  /*f28b0*/  STL [R1+0x194], R28 ;  /* 0x0001941c01007387 */ /* 0x0003e80000100800 */
[----:B------:R2:W-:Y:S01]  /*f28c0*/  STL.64 [R1+0x858], R6 ;  /* 0x0008580601007387 */ /* 0x0005e20000100a00 */
[----:B-1----:R-:W-:Y:S01]  /*f28d0*/  VIADD R28, R28, UR38 ;  /* 0x000000261c1c7c36 */ /* 0x002fe20008000000 */
[----:B------:R-:W-:Y:S01]  /*f28e0*/  ULDC UR38, c[0x0][0x248] ;  /* 0x0000920000267ab9 */ /* 0x000fe20000000800 */
[----:B--2---:R-:W-:-:S02]  /*f28f0*/  LEA R6, P2, R12, R3, 0x1 ;  /* 0x000000030c067211 */ /* 0x004fc400078408ff */
[C---:B------:R-:W-:Y:S02]  /*f2900*/  LEA R8, P3, R13.reuse, R3, 0x1 ;  /* 0x000000030d087211 */ /* 0x040fe400078608ff */
[-C--:B------:R-:W-:Y:S02]  /*f2910*/  LEA.HI.X.SX32 R7, R12, R26.reuse, 0x1, P2 ;  /* 0x0000001a0c077211 */ /* 0x080fe400010f0eff */
[----:B------:R-:W-:-:S03]  /*f2920*/  LEA.HI.X.SX32 R9, R13, R26, 0x1, P3 ;  /* 0x0000001a0d097211 */ /* 0x000fc600018f0eff */
[----:B------:R1:W-:Y:S01]  /*f2930*/  STL.64 [R1+0x850], R6 ;  /* 0x0008500601007387 */ /* 0x0003e20000100a00 */
[----:B------:R-:W-:-:S03]  /*f2940*/  LEA R12, P3, R15, R3, 0x1 ;  /* 0x000000030f0c7211 */ /* 0x000fc600078608ff */
[----:B-1----:R-:W2:Y:S04]  /*f2950*/  LDL.LU.64 R6, [R1+0x3e28] ;  /* 0x003e280001067983 */ /* 0x002ea80000300a00 */
[----:B------:R1:W-:Y:S04]  /*f2960*/  STL [R1+0x190], R28 ;  /* 0x0001901c01007387 */ /* 0x0003e80000100800 */
[----:B------:R0:W-:Y:S01]  /*f2970*/  STL.64 [R1+0x848], R8 ;  /* 0x0008480801007387 */ /* 0x0001e20000100a00 */
[----:B------:R-:W-:Y:S01]  /*f2980*/  LEA.HI.X.SX32 R13, R15, R26, 0x1, P3 ;  /* 0x0000001a0f0d7211 */ /* 0x000fe200018f0eff */
[----:B-1----:R-:W-:Y:S01]  /*f2990*/  VIADD R28, R28, UR39 ;  /* 0x000000271c1c7c36 */ /* 0x002fe20008000000 */
[----:B------:R-:W-:Y:S01]  /*f29a0*/  ULDC UR39, c[0x0][0x248] ;  /* 0x0000920000277ab9 */ /* 0x000fe20000000800 */
[----:B0-----:R-:W-:-:S04]  /*f29b0*/  LEA R8, P2, R14, R3, 0x1 ;  /* 0x000000030e087211 */ /* 0x001fc800078408ff */
[----:B------:R-:W-:-:S05]  /*f29c0*/  LEA.HI.X.SX32 R9, R14, R26, 0x1, P2 ;  /* 0x0000001a0e097211 */ /* 0x000fca00010f0eff */
[----:B------:R0:W-:Y:S04]  /*f29d0*/  STL.64 [R1+0x840], R8 ;  /* 0x0008400801007387 */ /* 0x0001e80000100a00 */
[----:B0-----:R-:W2:Y:S04]  /*f29e0*/  LDL.LU.64 R8, [R1+0x3e20] ;  /* 0x003e200001087983 */ /* 0x001ea80000300a00 */
[----:B------:R-:W-:Y:S04]  /*f29f0*/  STL [R1+0x188], R28 ;  /* 0x0001881c01007387 */ /* 0x000fe80000100800 */
[----:B------:R4:W-:Y:S01]  /*f2a00*/  STL.64 [R1+0x838], R12 ;  /* 0x0008380c01007387 */ /* 0x0009e20000100a00 */
[----:B---3--:R-:W-:-:S02]  /*f2a10*/  LEA R14, P3, R18, R3, 0x1 ;  /* 0x00000003120e7211 */ /* 0x008fc400078608ff */
[CC--:B----4-:R-:W-:Y:S02]  /*f2a20*/  LEA R12, P2, R25.reuse, R3.reuse, 0x1 ;  /* 0x00000003190c7211 */ /* 0x0d0fe400078408ff */
[-C--:B------:R-:W-:Y:S02]  /*f2a30*/  LEA.HI.X.SX32 R15, R18, R26.reuse, 0x1, P3 ;  /* 0x0000001a120f7211 */ /* 0x080fe400018f0eff */
[----:B------:R-:W-:Y:S01]  /*f2a40*/  LEA.HI.X.SX32 R13, R25, R26, 0x1, P2 ;  /* 0x0000001a190d7211 */ /* 0x000fe200010f0eff */
[----:B------:R-:W-:Y:S01]  /*f2a50*/  VIADD R28, R28, UR40 ;  /* 0x000000281c1c7c36 */ /* 0x000fe20008000000 */
[-C--:B------:R-:W-:Y:S01]  /*f2a60*/  LEA R18, P3, R22, R3.reuse, 0x1 ;  /* 0x0000000316127211 */ /* 0x080fe200078608ff */
[----:B------:R-:W-:Y:S02]  /*f2a70*/  ULDC UR40, c[0x0][0x248] ;  /* 0x0000920000287ab9 */ /* 0x000fe40000000800 */
[----:B------:R0:W-:Y:S04]  /*f2a80*/  STL.64 [R1+0x830], R12 ;  /* 0x0008300c01007387 */ /* 0x0001e80000100a00 */
[----:B0-----:R-:W3:Y:S04]  /*f2a90*/  LDL.LU.64 R12, [R1+0x3e18] ;  /* 0x003e1800010c7983 */ /* 0x001ee80000300a00 */
[----:B------:R0:W-:Y:S01]  /*f2aa0*/  STL.64 [R1+0x828], R14 ;  /* 0x0008280e01007387 */ /* 0x0001e20000100a00 */
[----:B------:R-:W-:-:S03]  /*f2ab0*/  LEA R16, P2, R16, R3, 0x1 ;  /* 0x0000000310107211 */ /* 0x000fc600078408ff */
[----:B0-----:R-:W4:Y:S04]  /*f2ac0*/  LDL.LU.64 R14, [R1+0x3e10] ;  /* 0x003e1000010e7983 */ /* 0x001f280000300a00 */
[----:B------:R0:W-:Y:S04]  /*f2ad0*/  STL [R1+0x178], R28 ;  /* 0x0001781c01007387 */ /* 0x0001e80000100800 */
[----:B------:R-:W4:Y:S04]  /*f2ae0*/  LDL.LU R25, [R1+0x15c] ;  /* 0x00015c0001197983 */ /* 0x000f280000300800 */
[----:B------:R1:W-:Y:S01]  /*f2af0*/  STL [R1+0x820], R16 ;  /* 0x0008201001007387 */ /* 0x0003e20000100800 */
[----:B0-----:R-:W-:Y:S01]  /*f2b00*/  VIADD R28, R28, UR41 ;  /* 0x000000291c1c7c36 */ /* 0x001fe20008000000 */
[----:B------:R-:W-:-:S02]  /*f2b10*/  ULDC UR41, c[0x0][0x248] ;  /* 0x0000920000297ab9 */ /* 0x000fc40000000800 */
[----:B-1----:R-:W4:Y:S04]  /*f2b20*/  LDL.LU.64 R16, [R1+0x3e08] ;  /* 0x003e080001107983 */ /* 0x002f280000300a00 */
[----:B------:R0:W-:Y:S04]  /*f2b30*/  STL [R1+0x818], R18 ;  /* 0x0008181201007387 */ /* 0x0001e80000100800 */
[----:B0-----:R-:W4:Y:S04]  /*f2b40*/  LDL.LU.64 R18, [R1+0x3e00] ;  /* 0x003e000001127983 */ /* 0x001f280000300a00 */
[----:B------:R0:W-:Y:S04]  /*f2b50*/  STL.64 [R1+0x3da0], R20 ;  /* 0x003da01401007387 */ /* 0x0001e80000100a00 */
[----:B0-----:R-:W4:Y:S04]  /*f2b60*/  LDL.LU R20, [R1+0x80] ;  /* 0x0000800001147983 */ /* 0x001f280000300800 */
[----:B------:R-:W4:Y:S04]  /*f2b70*/  LDL.LU R21, [R1+0x148] ;  /* 0x0001480001157983 */ /* 0x000f280000300800 */
[----:B------:R0:W-:Y:S04]  /*f2b80*/  STL.64 [R1+0x3d98], R4 ;  /* 0x003d980401007387 */ /* 0x0001e80000100a00 */
[----:B------:R-:W-:Y:S04]  /*f2b90*/  STL [R1+0x170], R28 ;  /* 0x0001701c01007387 */ /* 0x000fe80000100800 */
[----:B0-----:R-:W2:Y:S04]  /*f2ba0*/  LDL.LU R4, [R1+0x4c] ;  /* 0x00004c0001047983 */ /* 0x001ea80000300800 */
[----:B------:R-:W2:Y:S04]  /*f2bb0*/  LDL R5, [R1+0x9f0] ;  /* 0x0009f00001057983 */ /* 0x000ea80000100800 */
[----:B--2---:R0:W-:Y:S04]  /*f2bc0*/  STL.64 [R1+0x3de8], R4 ;  /* 0x003de80401007387 */ /* 0x0041e80000100a00 */
[----:B0-----:R0:W2:Y:S04]  /*f2bd0*/  LDL.64 R4, [R1+0x818] ;  /* 0x0008180001047983 */ /* 0x0010a80000100a00 */
[----:B--2---:R-:W2:Y:S04]  /*f2be0*/  LDL.LU R5, [R1+0x164] ;  /* 0x0001640001057983 */ /* 0x004ea80000300800 */
[----:B------:R1:W-:Y:S02]  /*f2bf0*/  STL.64 [R1+0x3d90], R6 ;  /* 0x003d900601007387 */ /* 0x0003e40000100a00 */
[----:B-1----:R-:W-:-:S02]  /*f2c00*/  IMAD.MOV.U32 R7, RZ, RZ, R10 ;  /* 0x000000ffff077224 */ /* 0x002fc400078e000a */
[----:B------:R-:W3:Y:S04]  /*f2c10*/  LDL.LU R10, [R1+0x3dfc] ;  /* 0x003dfc00010a7983 */ /* 0x000ee80000300800 */
[----:B------:R-:W2:Y:S04]  /*f2c20*/  LDL.LU R6, [R1+0x20] ;  /* 0x0000200001067983 */ /* 0x000ea80000300800 */
[----:B------:R1:W-:Y:S04]  /*f2c30*/  STL.64 [R1+0x3d88], R8 ;  /* 0x003d880801007387 */ /* 0x0003e80000100a00 */
[----:B-1----:R-:W2:Y:S04]  /*f2c40*/  LDL.LU R9, [R1+0x50] ;  /* 0x0000500001097983 */ /* 0x002ea80000300800 */
[----:B---3--:R1:W-:Y:S04]  /*f2c50*/  STL.64 [R1+0x3d80], R10 ;  /* 0x003d800a01007387 */ /* 0x0083e80000100a00 */
[----:B-1----:R-:W3:Y:S04]  /*f2c60*/  LDL.LU R11, [R1+0x94] ;  /* 0x00009400010b7983 */ /* 0x002ee80000300800 */
[----:B------:R-:W3:Y:S04]  /*f2c70*/  LDL.LU R10, [R1+0x140] ;  /* 0x00014000010a7983 */ /* 0x000ee80000300800 */
[----:B------:R1:W-:Y:S04]  /*f2c80*/  STL.64 [R1+0x3d78], R12 ;  /* 0x003d780c01007387 */ /* 0x0003e80000100a00 */
[----:B-1----:R-:W3:Y:S04]  /*f2c90*/  LDL.LU R13, [R1+0x13c] ;  /* 0x00013c00010d7983 */ /* 0x002ee80000300800 */
[----:B------:R-:W3:Y:S04]  /*f2ca0*/  LDL.LU R12, [R1+0x144] ;  /* 0x00014400010c7983 */ /* 0x000ee80000300800 */
[----:B----4-:R1:W-:Y:S04]  /*f2cb0*/  STL.64 [R1+0x3d70], R14 ;  /* 0x003d700e01007387 */ /* 0x0103e80000100a00 */
[----:B-1----:R-:W4:Y:S04]  /*f2cc0*/  LDL.LU R14, [R1+0x14c] ;  /* 0x00014c00010e7983 */ /* 0x002f280000300800 */
[----:B------:R1:W-:Y:S04]  /*f2cd0*/  STL.64 [R1+0x3d68], R16 ;  /* 0x003d681001007387 */ /* 0x0003e80000100a00 */
[----:B-1----:R0:W2:Y:S04]  /*f2ce0*/  LDL.64 R16, [R1+0x820] ;  /* 0x0008200001107983 */ /* 0x0020a80000100a00 */
[----:B------:R1:W-:Y:S04]  /*f2cf0*/  STL.64 [R1+0x3d58], R18 ;  /* 0x003d581201007387 */ /* 0x0003e80000100a00 */
[----:B-1----:R-:W3:Y:S01]  /*f2d00*/  LDL.LU R19, [R1+0x150] ;  /* 0x0001500001137983 */ /* 0x002ee20000300800 */
[----:B------:R-:W-:Y:S01]  /*f2d10*/  VIADD R18, R28, UR42 ;  /* 0x0000002a1c127c36 */ /* 0x000fe20008000000 */
[----:B------:R-:W-:Y:S01]  /*f2d20*/  ULDC UR42, c[0x0][0x248] ;  /* 0x00009200002a7ab9 */ /* 0x000fe20000000800 */
[----:B--2---:R-:W-:-:S02]  /*f2d30*/  LEA.HI.X.SX32 R17, R5, R26, 0x1, P2 ;  /* 0x0000001a05117211 */ /* 0x004fc400010f0eff */
[-C--:B------:R-:W-:Y:S02]  /*f2d40*/  LEA.HI.X.SX32 R5, R22, R26.reuse, 0x1, P3 ;  /* 0x0000001a16057211 */ /* 0x080fe400018f0eff */
[C---:B------:R-:W-:Y:S01]  /*f2d50*/  LEA R4, P2, R25.reuse, R3, 0x1 ;  /* 0x0000000319047211 */ /* 0x040fe200078408ff */
[----:B------:R-:W2:Y:S04]  /*f2d60*/  LDL.LU R22, [R1+0x3df8] ;  /* 0x003df80001167983 */ /* 0x000ea80000300800 */
[----:B------:R-:W-:Y:S04]  /*f2d70*/  STL [R1+0x824], R17 ;  /* 0x0008241101007387 */ /* 0x000fe80000100800 */
[----:B------:R1:W-:Y:S04]  /*f2d80*/  STL [R1+0x81c], R5 ;  /* 0x00081c0501007387 */ /* 0x0003e80000100800 */
[----:B------:R-:W2:Y:S01]  /*f2d90*/  LDL.LU R28, [R1+0x3df4] ;  /* 0x003df400011c7983 */ /* 0x000ea20000300800 */
[----:B-1----:R-:W-:-:S03]  /*f2da0*/  LEA.HI.X.SX32 R5, R25, R26, 0x1, P2 ;  /* 0x0000001a19057211 */ /* 0x002fc600010f0eff */
[----:B------:R-:W-:Y:S04]  /*f2db0*/  STL [R1+0x160], R18 ;  /* 0x0001601201007387 */ /* 0x000fe80000100800 */
[----:B------:R-:W2:Y:S04]  /*f2dc0*/  LDL.LU R25, [R1+0x3df0] ;  /* 0x003df00001197983 */ /* 0x000ea80000300800 */
[----:B------:R1:W-:Y:S04]  /*f2dd0*/  STL.64 [R1+0x810], R4 ;  /* 0x0008100401007387 */ /* 0x0003e80000100a00 */
[----:B-1----:R-:W4:Y:S01]  /*f2de0*/  LDL.LU.64 R4, [R1+0x3de8] ;  /* 0x003de80001047983 */ /* 0x002f220000300a00 */
[----:B---3--:R-:W-:-:S04]  /*f2df0*/  LEA R16, P3, R19, R3, 0x1 ;  /* 0x0000000313107211 */ /* 0x008fc800078608ff */
[----:B------:R-:W-:Y:S01]  /*f2e00*/  LEA.HI.X.SX32 R17, R19, R26, 0x1, P3 ;  /* 0x0000001a13117211 */ /* 0x000fe200018f0eff */
[----:B------:R-:W-:Y:S01]  /*f2e10*/  VIADD R18, R18, UR43 ;  /* 0x0000002b12127c36 */ /* 0x000fe20008000000 */
[----:B------:R-:W-:Y:S01]  /*f2e20*/  ULDC UR43, c[0x0][0x248] ;  /* 0x00009200002b7ab9 */ /* 0x000fe20000000800 */
[----:B----4-:R1:W-:Y:S04]  /*f2e30*/  STL.64 [R1+0x3de0], R4 ;  /* 0x003de00401007387 */ /* 0x0103e80000100a00 */
[----:B------:R3:W-:Y:S04]  /*f2e40*/  STL.64 [R1+0x808], R16 ;  /* 0x0008081001007387 */ /* 0x0007e80000100a00 */
[----:B------:R-:W4:Y:S01]  /*f2e50*/  LDL.LU R19, [R1+0x130] ;  /* 0x0001300001137983 */ /* 0x000f220000300800 */
[----:B-1----:R-:W-:-:S02]  /*f2e60*/  LEA R4, P3, R21, R3, 0x1 ;  /* 0x0000000315047211 */ /* 0x002fc400078608ff */
[----:B---3--:R-:W-:-:S04]  /*f2e70*/  LEA R16, P2, R14, R3, 0x1 ;  /* 0x000000030e107211 */ /* 0x008fc800078408ff */
[-C--:B------:R-:W-:Y:S01]  /*f2e80*/  LEA.HI.X.SX32 R17, R14, R26.reuse, 0x1, P2 ;  /* 0x0000001a0e117211 */ /* 0x080fe200010f0eff */
[----:B------:R-:W-:Y:S01]  /*f2e90*/  STL [R1+0x150], R18 ;  /* 0x0001501201007387 */ /* 0x000fe20000100800 */
[----:B------:R-:W-:-:S03]  /*f2ea0*/  LEA.HI.X.SX32 R5, R21, R26, 0x1, P3 ;  /* 0x0000001a15057211 */ /* 0x000fc600018f0eff */
[----:B------:R1:W-:Y:S01]  /*f2eb0*/  STL.64 [R1+0x800], R16 ;  /* 0x0008001001007387 */ /* 0x0003e20000100a00 */
[----:B------:R-:W-:-:S03]  /*f2ec0*/  LEA R14, P3, R10, R3, 0x1 ;  /* 0x000000030a0e7211 */ /* 0x000fc600078608ff */
[----:B-1----:R-:W3:Y:S04]  /*f2ed0*/  LDL.LU R16, [R1+0x12c] ;  /* 0x00012c0001107983 */ /* 0x002ee80000300800 */
[----:B------:R1:W-:Y:S04]  /*f2ee0*/  STL.64 [R1+0x7f8], R4 ;  /* 0x0007f80401007387 */ /* 0x0003e80000100a00 */
[----:B------:R-:W3:Y:S04]  /*f2ef0*/  LDL.LU R17, [R1+0x120] ;  /* 0x0001200001117983 */ /* 0x000ee80000300800 */
[----:B------:R-:W-:Y:S04]  /*f2f00*/  STL [R1+0x7e8], R14 ;  /* 0x0007e80e01007387 */ /* 0x000fe80000100800 */
[----:B--2---:R2:W-:Y:S01]  /*f2f10*/  STL.64 [R1+0x3dd8], R22 ;  /* 0x003dd81601007387 */ /* 0x0045e20000100a00 */
[----:B-1----:R-:W-:-:S04]  /*f2f20*/  LEA R4, P2, R12, R3, 0x1 ;  /* 0x000000030c047211 */ /* 0x002fc800078408ff */
[-C--:B------:R-:W-:Y:S01]  /*f2f30*/  LEA.HI.X.SX32 R5, R12, R26.reuse, 0x1, P2 ;  /* 0x0000001a0c057211 */ /* 0x080fe200010f0eff */
[----:B--2---:R-:W-:Y:S02]  /*f2f40*/  IMAD.MOV.U32 R22, RZ, RZ, R14 ;  /* 0x000000ffff167224 */ /* 0x004fe400078e000e */
[----:B------:R-:W2:Y:S01]  /*f2f50*/  LDL.LU R14, [R1+0x118] ;  /* 0x00011800010e7983 */ /* 0x000ea20000300800 */
[----:B------:R-:W-:Y:S01]  /*f2f60*/  IMAD.MOV.U32 R23, RZ, RZ, R15 ;  /* 0x000000ffff177224 */ /* 0x000fe200078e000f */
[----:B------:R-:W-:Y:S02]  /*f2f70*/  LEA.HI.X.SX32 R23, R10, R26, 0x1, P3 ;  /* 0x0000001a0a177211 */ /* 0x000fe400018f0eff */
[----:B------:R1:W-:Y:S04]  /*f2f80*/  STL.64 [R1+0x7f0], R4 ;  /* 0x0007f00401007387 */ /* 0x0003e80000100a00 */
[----:B-1----:R-:W2:Y:S04]  /*f2f90*/  LDL.LU.64 R4, [R1+0x3de0] ;  /* 0x003de00001047983 */ /* 0x002ea80000300a00 */
[----:B------:R1:W-:Y:S04]  /*f2fa0*/  STL [R1+0x7ec], R23 ;  /* 0x0007ec1701007387 */ /* 0x0003e80000100800 */
[----:B------:R-:W2:Y:S04]  /*f2fb0*/  LDL.LU R15, [R1+0x114] ;  /* 0x00011400010f7983 */ /* 0x000ea80000300800 */
[----:B------:R-:W2:Y:S01]  /*f2fc0*/  LDL.LU R10, [R1+0x110] ;  /* 0x00011000010a7983 */ /* 0x000ea20000300800 */
[----:B------:R-:W-:Y:S01]  /*f2fd0*/  LEA R22, P2, R13, R3, 0x1 ;  /* 0x000000030d167211 */ /* 0x000fe200078408ff */
[----:B-1----:R-:W-:-:S02]  /*f2fe0*/  IMAD.MOV.U32 R23, RZ, RZ, R13 ;  /* 0x000000ffff177224 */ /* 0x002fc400078e000d */
[----:B------:R-:W-:-:S03]  /*f2ff0*/  IMAD.MOV.U32 R21, RZ, RZ, R28 ;  /* 0x000000ffff157224 */ /* 0x000fc600078e001c */
[----:B------:R-:W-:Y:S01]  /*f3000*/  LEA.HI.X.SX32 R23, R23, R26, 0x1, P2 ;  /* 0x0000001a17177211 */ /* 0x000fe200010f0eff */
[----:B------:R-:W-:Y:S02]  /*f3010*/  IMAD.MOV.U32 R28, RZ, RZ, R24 ;  /* 0x000000ffff1c7224 */ /* 0x000fe400078e0018 */
[----:B------:R-:W-:Y:S01]  /*f3020*/  VIADD R24, R18, UR44 ;  /* 0x0000002c12187c36 */ /* 0x000fe20008000000 */
[----:B------:R-:W-:Y:S01]  /*f3030*/  ULDC UR44, c[0x0][0x248] ;  /* 0x00009200002c7ab9 */ /* 0x000fe20000000800 */
[----:B------:R3:W-:Y:S02]  /*f3040*/  STL.64 [R1+0x7e0], R22 ;  /* 0x0007e01601007387 */ /* 0x0007e40000100a00 */
[----:B------:R-:W-:Y:S01]  /*f3050*/  VIADD R18, R24, UR45 ;  /* 0x0000002d18127c36 */ /* 0x000fe20008000000 */
[----:B------:R-:W-:-:S03]  /*f3060*/  ULDC UR45, c[0x0][0x248] ;  /* 0x00009200002d7ab9 */ /* 0x000fc60000000800 */
[----:B------:R-:W-:Y:S01]  /*f3070*/  VIADD R18, R18, UR46 ;  /* 0x0000002e12127c36 */ /* 0x000fe20008000000 */
[----:B------:R-:W-:Y:S01]  /*f3080*/  ULDC UR46, c[0x0][0x248] ;  /* 0x00009200002e7ab9 */ /* 0x000fe20000000800 */
[----:B----4-:R-:W-:-:S04]  /*f3090*/  LEA R12, P3, R19, R3, 0x1 ;  /* 0x00000003130c7211 */ /* 0x010fc800078608ff */
[----:B------:R-:W-:-:S05]  /*f30a0*/  LEA.HI.X.SX32 R13, R19, R26, 0x1, P3 ;  /* 0x0000001a130d7211 */ /* 0x000fca00018f0eff */
[----:B------:R1:W-:Y:S01]  /*f30b0*/  STL.64 [R1+0x7d8], R12 ;  /* 0x0007d80c01007387 */ /* 0x0003e20000100a00 */
[----:B---3--:R-:W-:-:S04]  /*f30c0*/  LEA R22, P2, R16, R3, 0x1 ;  /* 0x0000000310167211 */ /* 0x008fc800078408ff */
[----:B------:R-:W-:Y:S02]  /*f30d0*/  LEA.HI.X.SX32 R23, R16, R26, 0x1, P2 ;  /* 0x0000001a10177211 */ /* 0x000fe400010f0eff */
[----:B-1----:R-:W-:-:S03]  /*f30e0*/  LEA R12, P3, R17, R3, 0x1 ;  /* 0x00000003110c7211 */ /* 0x002fc600078608ff */
[----:B------:R1:W-:Y:S01]  /*f30f0*/  STL.64 [R1+0x7d0], R22 ;  /* 0x0007d01601007387 */ /* 0x0003e20000100a00 */
[-C--:B------:R-:W-:Y:S01]  /*f3100*/  LEA.HI.X.SX32 R13, R17, R26.reuse, 0x1, P3 ;  /* 0x0000001a110d7211 */ /* 0x080fe200018f0eff */
[----:B------:R-:W-:Y:S01]  /*f3110*/  IMAD.MOV.U32 R17, RZ, RZ, R27 ;  /* 0x000000ffff117224 */ /* 0x000fe200078e001b */
[----:B------:R-:W-:Y:S01]  /*f3120*/  LEA R16, P2, R27, R3, 0x1 ;  /* 0x000000031b107211 */ /* 0x000fe200078408ff */
[----:B------:R-:W-:Y:S01]  /*f3130*/  VIADD R27, R18, UR47 ;  /* 0x0000002f121b7c36 */ /* 0x000fe20008000000 */
[----:B------:R-:W-:Y:S01]  /*f3140*/  ULDC UR47, c[0x0][0x248] ;  /* 0x00009200002f7ab9 */ /* 0x000fe20000000800 */
[----:B-1----:R-:W3:Y:S04]  /*f3150*/  LDL.LU.64 R22, [R1+0x3dd8] ;  /* 0x003dd80001167983 */ /* 0x002ee80000300a00 */
[----:B------:R1:W-:Y:S04]  /*f3160*/  STL [R1+0x130], R18 ;  /* 0x0001301201007387 */ /* 0x0003e80000100800 */
[----:B------:R2:W-:Y:S01]  /*f3170*/  STL.64 [R1+0x7c8], R12 ;  /* 0x0007c80c01007387 */ /* 0x0005e20000100a00 */
[----:B------:R-:W-:-:S03]  /*f3180*/  LEA.HI.X.SX32 R17, R17, R26, 0x1, P2 ;  /* 0x0000001a11117211 */ /* 0x000fc600010f0eff */
[----:B-1----:R-:W4:Y:S04]  /*f3190*/  LDL.LU R18, [R1+0x10c] ;  /* 0x00010c0001127983 */ /* 0x002f280000300800 */
[----:B------:R-:W3:Y:S01]  /*f31a0*/  LDL.LU R19, [R1+0x100] ;  /* 0x0001000001137983 */ /* 0x000ee20000300800 */
[----:B--2---:R-:W-:-:S04]  /*f31b0*/  LEA R12, P3, R14, R3, 0x1 ;  /* 0x000000030e0c7211 */ /* 0x004fc800078608ff */
[----:B------:R-:W-:Y:S01]  /*f31c0*/  LEA.HI.X.SX32 R13, R14, R26, 0x1, P3 ;  /* 0x0000001a0e0d7211 */ /* 0x000fe200018f0eff */
[----:B------:R-:W-:Y:S04]  /*f31d0*/  STL [R1+0x120], R27 ;  /* 0x0001201b01007387 */ /* 0x000fe80000100800 */
[----:B------:R1:W-:Y:S04]  /*f31e0*/  STL.64 [R1+0x7c0], R16 ;  /* 0x0007c01001007387 */ /* 0x0003e80000100a00 */
[----:B------:R2:W-:Y:S04]  /*f31f0*/  STL.64 [R1+0x7b8], R12 ;  /* 0x0007b80c01007387 */ /* 0x0005e80000100a00 */
[----:B------:R-:W3:Y:S04]  /*f3200*/  LDL.LU R14, [R1+0xf8] ;  /* 0x0000f800010e7983 */ /* 0x000ee80000300800 */
[----:B------:R0:W-:Y:S01]  /*f3210*/  STL.64 [R1+0x3da8], R24 ;  /* 0x003da81801007387 */ /* 0x0001e20000100a00 */
[----:B-1----:R-:W-:-:S02]  /*f3220*/  LEA R16, P2, R15, R3, 0x1 ;  /* 0x000000030f107211 */ /* 0x002fc400078408ff */
[C---:B--2---:R-:W-:Y:S02]  /*f3230*/  LEA R12, P3, R10.reuse, R3, 0x1 ;  /* 0x000000030a0c7211 */ /* 0x044fe400078608ff */
[-C--:B------:R-:W-:Y:S01]  /*f3240*/  LEA.HI.X.SX32 R17, R15, R26.reuse, 0x1, P2 ;  /* 0x0000001a0f117211 */ /* 0x080fe200010f0eff */
[----:B0-----:R-:W2:Y:S01]  /*f3250*/  LDL.LU R24, [R1+0xfc] ;  /* 0x0000fc0001187983 */ /* 0x001ea20000300800 */
[----:B------:R-:W-:-:S03]  /*f3260*/  LEA.HI.X.SX32 R13, R10, R26, 0x1, P3 ;  /* 0x0000001a0a0d7211 */ /* 0x000fc600018f0eff */
[----:B------:R-:W2:Y:S04]  /*f3270*/  LDL.LU R25, [R1+0xe8] ;  /* 0x0000e80001197983 */ /* 0x000ea80000300800 */
[----:B------:R-:W-:Y:S04]  /*f3280*/  STL.64 [R1+0x7b0], R16 ;  /* 0x0007b01001007387 */ /* 0x000fe80000100a00 */
[----:B------:R0:W-:Y:S04]  /*f3290*/  STL.64 [R1+0x7a8], R12 ;  /* 0x0007a80c01007387 */ /* 0x0001e80000100a00 */
[----:B0-----:R-:W2:Y:S01]  /*f32a0*/  LDL.LU R12, [R1+0xec] ;  /* 0x0000ec00010c7983 */ /* 0x001ea20000300800 */
[----:B------:R-:W-:-:S02]  /*f32b0*/  IMAD.MOV.U32 R8, RZ, RZ, R20 ;  /* 0x000000ffff087224 */ /* 0x000fc400078e0014 */
[----:B------:R-:W-:Y:S02]  /*f32c0*/  IMAD.MOV.U32 R15, RZ, RZ, R11 ;  /* 0x000000ffff0f7224 */ /* 0x000fe400078e000b */
[----:B------:R-:W-:Y:S02]  /*f32d0*/  IMAD.MOV.U32 R11, RZ, RZ, R8 ;  /* 0x000000ffff0b7224 */ /* 0x000fe400078e0008 */
[----:B------:R-:W-:Y:S02]  /*f32e0*/  IMAD.MOV.U32 R8, RZ, RZ, R0 ;  /* 0x000000ffff087224 */ /* 0x000fe400078e0000 */
[----:B------:R-:W-:Y:S01]  /*f32f0*/  VIADD R27, R27, UR48 ;  /* 0x000000301b1b7c36 */ /* 0x000fe20008000000 */
[----:B------:R-:W-:Y:S02]  /*f3300*/  ULDC UR48, c[0x0][0x248] ;  /* 0x0000920000307ab9 */ /* 0x000fe40000000800 */
[----:B------:R-:W-:Y:S01]  /*f3310*/  STL.64 [R1+0x3dd0], R8 ;  /* 0x003dd00801007387 */ /* 0x000fe20000100a00 */
[----:B------:R-:W-:Y:S01]  /*f3320*/  VIADD R10, R27, UR49 ;  /* 0x000000311b0a7c36 */ /* 0x000fe20008000000 */
[----:B------:R-:W-:-:S02]  /*f3330*/  ULDC UR49, c[0x0][0x248] ;  /* 0x0000920000317ab9 */ /* 0x000fc40000000800 */
[----:B------:R-:W2:Y:S04]  /*f3340*/  LDL.LU R0, [R1+0xdc] ;  /* 0x0000dc0001007983 */ /* 0x000ea80000300800 */
[----:B------:R-:W2:Y:S04]  /*f3350*/  LDL.LU R13, [R1+0xd8] ;  /* 0x0000d800010d7983 */ /* 0x000ea80000300800 */
[----:B------:R0:W-:Y:S02]  /*f3360*/  STL [R1+0x110], R10 ;  /* 0x0001100a01007387 */ /* 0x0001e40000100800 */
[----:B0-----:R-:W-:Y:S01]  /*f3370*/  VIADD R10, R10, UR50 ;  /* 0x000000320a0a7c36 */ /* 0x001fe20008000000 */
[----:B------:R-:W-:Y:S01]  /*f3380*/  ULDC UR50, c[0x0][0x248] ;  /* 0x0000920000327ab9 */ /* 0x000fe20000000800 */
[----:B----4-:R-:W-:-:S04]  /*f3390*/  LEA R8, P2, R18, R3, 0x1 ;  /* 0x0000000312087211 */ /* 0x010fc800078408ff */
[----:B------:R-:W-:Y:S02]  /*f33a0*/  LEA.HI.X.SX32 R9, R18, R26, 0x1, P2 ;  /* 0x0000001a12097211 */ /* 0x000fe400010f0eff */
[----:B---3--:R-:W-:-:S03]  /*f33b0*/  LEA R16, P3, R19, R3, 0x1 ;  /* 0x0000000313107211 */ /* 0x008fc600078608ff */
[----:B------:R0:W-:Y:S01]  /*f33c0*/  STL.64 [R1+0x7a0], R8 ;  /* 0x0007a00801007387 */ /* 0x0001e20000100a00 */
[----:B------:R-:W-:-:S05]  /*f33d0*/  LEA.HI.X.SX32 R17, R19, R26, 0x1, P3 ;  /* 0x0000001a13117211 */ /* 0x000fca00018f0eff */
[----:B------:R1:W-:Y:S01]  /*f33e0*/  STL.64 [R1+0x798], R16 ;  /* 0x0007981001007387 */ /* 0x0003e20000100a00 */
[----:B0-----:R-:W-:-:S04]  /*f33f0*/  LEA R8, P3, R14, R3, 0x1 ;  /* 0x000000030e087211 */ /* 0x001fc800078608ff */
[----:B------:R-:W-:Y:S01]  /*f3400*/  LEA.HI.X.SX32 R9, R14, R26, 0x1, P3 ;  /* 0x0000001a0e097211 */ /* 0x000fe200018f0eff */
[----:B-1----:R-:W3:Y:S04]  /*f3410*/  LDL.LU R17, [R1+0xb8] ;  /* 0x0000b80001117983 */ /* 0x002ee80000300800 */
[----:B------:R-:W4:Y:S01]  /*f3420*/  LDL.LU R16, [R1+0xcc] ;  /* 0x0000cc0001107983 */ /* 0x000f220000300800 */
[----:B--2---:R-:W-:-:S04]  /*f3430*/  LEA R18, P2, R24, R3, 0x1 ;  /* 0x0000000318127211 */ /* 0x004fc800078408ff */
[----:B------:R-:W-:Y:S01]  /*f3440*/  LEA.HI.X.SX32 R19, R24, R26, 0x1, P2 ;  /* 0x0000001a18137211 */ /* 0x000fe200010f0eff */
[----:B------:R-:W-:Y:S04]  /*f3450*/  STL [R1+0x100], R10 ;  /* 0x0001000a01007387 */ /* 0x000fe80000100800 */
[----:B------:R-:W-:Y:S04]  /*f3460*/  STL.64 [R1+0x790], R18 ;  /* 0x0007901201007387 */ /* 0x000fe80000100a00 */
[----:B------:R0:W-:Y:S01]  /*f3470*/  STL.64 [R1+0x788], R8 ;  /* 0x0007880801007387 */ /* 0x0001e20000100a00 */
[----:B------:R-:W-:-:S03]  /*f3480*/  IMAD.MOV.U32 R14, RZ, RZ, R29 ;  /* 0x000000ffff0e7224 */ /* 0x000fc600078e001d */
[----:B------:R-:W2:Y:S01]  /*f3490*/  LDL.LU R29, [R1+0xa8] ;  /* 0x0000a800011d7983 */ /* 0x000ea20000300800 */
[----:B0-----:R-:W-:-:S04]  /*f34a0*/  LEA R8, P2, R12, R3, 0x1 ;  /* 0x000000030c087211 */ /* 0x001fc800078408ff */
[----:B------:R-:W-:-:S05]  /*f34b0*/  LEA.HI.X.SX32 R9, R12, R26, 0x1, P2 ;  /* 0x0000001a0c097211 */ /* 0x000fca00010f0eff */
[----:B------:R0:W-:Y:S04]  /*f34c0*/  STL.64 [R1+0x780], R8 ;  /* 0x0007800801007387 */ /* 0x0001e80000100a00 */
[----:B0-----:R-:W3:Y:S01]  /*f34d0*/  LDL.LU.64 R8, [R1+0x3dd0] ;  /* 0x003dd00001087983 */ /* 0x001ee20000300a00 */
[----:B------:R-:W-:Y:S01]  /*f34e0*/  VIADD R10, R10, UR51 ;  /* 0x000000330a0a7c36 */ /* 0x000fe20008000000 */
[----:B------:R-:W-:Y:S01]  /*f34f0*/  LEA R18, P3, R25, R3, 0x1 ;  /* 0x0000000319127211 */ /* 0x000fe200078608ff */
[----:B------:R-:W-:Y:S01]  /*f3500*/  VIADD R20, R2, UR61 ;  /* 0x0000003d02147c36 */ /* 0x000fe20008000000 */
[----:B------:R-:W-:Y:S01]  /*f3510*/  ULDC UR61, c[0x0][0x248] ;  /* 0x00009200003d7ab9 */ /* 0x000fe20000000800 */
[----:B------:R-:W-:Y:S01]  /*f3520*/  ULDC UR51, c[0x0][0x248] ;  /* 0x0000920000337ab9 */ /* 0x000fe20000000800 */
[----:B------:R0:W-:Y:S01]  /*f3530*/  STL [R1+0xf8], R10 ;  /* 0x0000f80a01007387 */ /* 0x0001e20000100800 */
[----:B---3--:R-:W-:-:S02]  /*f3540*/  IMAD.MOV.U32 R12, RZ, RZ, R8 ;  /* 0x000000ffff0c7224 */ /* 0x008fc400078e0008 */
[----:B------:R-:W-:Y:S02]  /*f3550*/  IMAD.MOV.U32 R8, RZ, RZ, R9 ;  /* 0x000000ffff087224 */ /* 0x000fe400078e0009 */
[----:B------:R-:W3:Y:S01]  /*f3560*/  LDL.LU R9, [R1+0xb4] ;  /* 0x0000b40001097983 */ /* 0x000ee20000300800 */
[----:B------:R-:W-:Y:S01]  /*f3570*/  LEA.HI.X.SX32 R19, R25, R26, 0x1, P3 ;  /* 0x0000001a19137211 */ /* 0x000fe200018f0eff */
[----:B0-----:R-:W-:Y:S01]  /*f3580*/  VIADD R10, R10, UR52 ;  /* 0x000000340a0a7c36 */ /* 0x001fe20008000000 */
[----:B------:R-:W-:Y:S01]  /*f3590*/  ULDC UR52, c[0x0][0x248] ;  /* 0x0000920000347ab9 */ /* 0x000fe20000000800 */
[----:B---3--:R0:W-:Y:S04]  /*f35a0*/  STL.64 [R1+0x3dc0], R8 ;  /* 0x003dc00801007387 */ /* 0x0081e80000100a00 */
[----:B------:R-:W-:Y:S04]  /*f35b0*/  STL.64 [R1+0x778], R18 ;  /* 0x0007781201007387 */ /* 0x000fe80000100a00 */
[----:B------:R-:W-:Y:S01]  /*f35c0*/  STL.64 [R1+0x3db8], R4 ;  /* 0x003db80401007387 */ /* 0x000fe20000100a00 */
[----:B0-----:R-:W-:-:S03]  /*f35d0*/  LEA R8, P2, R0, R3, 0x1 ;  /* 0x0000000300087211 */ /* 0x001fc600078408ff */
[----:B------:R-:W-:Y:S01]  /*f35e0*/  STL [R1+0xec], R10 ;  /* 0x0000ec0a01007387 */ /* 0x000fe20000100800 */
[----:B------:R-:W-:-:S03]  /*f35f0*/  LEA.HI.X.SX32 R9, R0, R26, 0x1, P2 ;  /* 0x0000001a00097211 */ /* 0x000fc600010f0eff */
[----:B------:R-:W3:Y:S04]  /*f3600*/  LDL.LU R24, [R1+0x9c] ;  /* 0x00009c0001187983 */ /* 0x000ee80000300800 */
[----:B------:R-:W3:Y:S04]  /*f3610*/  LDL.LU R25, [R1+0x98] ;  /* 0x0000980001197983 */ /* 0x000ee80000300800 */
[----:B------:R-:W3:Y:S04]  /*f3620*/  LDL.LU R0, [R1+0x3dc8] ;  /* 0x003dc80001007983 */ /* 0x000ee80000300800 */
[----:B------:R0:W-:Y:S04]  /*f3630*/  STL.64 [R1+0x770], R8 ;  /* 0x0007700801007387 */ /* 0x0001e80000100a00 */
[----:B0-----:R-:W2:Y:S01]  /*f3640*/  LDL.LU.64 R8, [R1+0x3dc0] ;  /* 0x003dc00001087983 */ /* 0x001ea20000300a00 */
[----:B------:R-:W-:-:S04]  /*f3650*/  LEA R18, P3, R13, R3, 0x1 ;  /* 0x000000030d127211 */ /* 0x000fc800078608ff */
[----:B------:R-:W-:Y:S02]  /*f3660*/  LEA.HI.X.SX32 R19, R13, R26, 0x1, P3 ;  /* 0x0000001a0d137211 */ /* 0x000fe400018f0eff */
[----:B------:R-:W3:Y:S01]  /*f3670*/  LDL.LU R13, [R1+0x90] ;  /* 0x00009000010d7983 */ /* 0x000ee20000300800 */
[----:B------:R-:W-:-:S03]  /*f3680*/  LEA R4, P3, R17, R3, 0x1 ;  /* 0x0000000311047211 */ /* 0x000fc600078608ff */
[----:B------:R4:W-:Y:S01]  /*f3690*/  STL.64 [R1+0x768], R18 ;  /* 0x0007681201007387 */ /* 0x0009e20000100a00 */
[----:B------:R-:W-:Y:S01]  /*f36a0*/  VIADD R10, R10, UR53 ;  /* 0x000000350a0a7c36 */ /* 0x000fe20008000000 */
[----:B------:R-:W-:Y:S01]  /*f36b0*/  LEA.HI.X.SX32 R5, R17, R26, 0x1, P3 ;  /* 0x0000001a11057211 */ /* 0x000fe200018f0eff */
[----:B------:R-:W-:Y:S01]  /*f36c0*/  VIADD R20, R20, UR41 ;  /* 0x0000002914147c36 */ /* 0x000fe20008000000 */
[----:B------:R-:W-:Y:S01]  /*f36d0*/  ULDC UR41, c[0x0][0x248] ;  /* 0x0000920000297ab9 */ /* 0x000fe20000000800 */
[----:B------:R-:W-:Y:S01]  /*f36e0*/  ULDC UR53, c[0x0][0x248] ;  /* 0x0000920000357ab9 */ /* 0x000fe20000000800 */
[----:B----4-:R-:W-:-:S04]  /*f36f0*/  LEA R18, P2, R16, R3, 0x1 ;  /* 0x0000000310127211 */ /* 0x010fc800078408ff */
[----:B------:R-:W-:Y:S01]  /*f3700*/  LEA.HI.X.SX32 R19, R16, R26, 0x1, P2 ;  /* 0x0000001a10137211 */ /* 0x000fe200010f0eff */
[----:B------:R-:W-:Y:S04]  /*f3710*/  STL [R1+0xe8], R10 ;  /* 0x0000e80a01007387 */ /* 0x000fe80000100800 */
[----:B------:R-:W-:Y:S04]  /*f3720*/  STL.64 [R1+0x760], R18 ;  /* 0x0007601201007387 */ /* 0x000fe80000100a00 */
[----:B------:R2:W-:Y:S02]  /*f3730*/  STL.64 [R1+0x758], R4 ;  /* 0x0007580401007387 */ /* 0x0005e40000100a00 */
[----:B--2---:R-:W-:-:S04]  /*f3740*/  LEA R4, P2, R9, R3, 0x1 ;  /* 0x0000000309047211 */ /* 0x004fc800078408ff */
[----:B------:R-:W-:-:S05]  /*f3750*/  LEA.HI.X.SX32 R5, R9, R26, 0x1, P2 ;  /* 0x0000001a09057211 */ /* 0x000fca00010f0eff */
[----:B------:R0:W-:Y:S04]  /*f3760*/  STL.64 [R1+0x750], R4 ;  /* 0x0007500401007387 */ /* 0x0001e80000100a00 */
[----:B0-----:R-:W2:Y:S01]  /*f3770*/  LDL.LU.64 R4, [R1+0x3db8] ;  /* 0x003db80001047983 */ /* 0x001ea20000300a00 */
[C---:B------:R-:W-:Y:S01]  /*f3780*/  LEA R18, P3, R29.reuse, R3, 0x1 ;  /* 0x000000031d127211 */ /* 0x040fe200078608ff */
[----:B------:R-:W-:Y:S01]  /*f3790*/  VIADD R16, R10, UR54 ;  /* 0x000000360a107c36 */ /* 0x000fe20008000000 */
[----:B------:R-:W-:Y:S02]  /*f37a0*/  ULDC UR54, c[0x0][0x248] ;  /* 0x0000920000367ab9 */ /* 0x000fe40000000800 */
[----:B------:R-:W-:Y:S02]  /*f37b0*/  LEA.HI.X.SX32 R19, R29, R26, 0x1, P3 ;  /* 0x0000001a1d137211 */ /* 0x000fe400018f0eff */
[----:B------:R-:W-:Y:S04]  /*f37c0*/  STL [R1+0xdc], R16 ;  /* 0x0000dc1001007387 */ /* 0x000fe80000100800 */
[----:B------:R-:W4:Y:S04]  /*f37d0*/  LDL.LU R17, [R1+0x8c] ;  /* 0x00008c0001117983 */ /* 0x000f280000300800 */
[----:B------:R-:W4:Y:S04]  /*f37e0*/  LDL.LU R10, [R1+0x88] ;  /* 0x00008800010a7983 */ /* 0x000f280000300800 */
[----:B------:R-:W-:Y:S01]  /*f37f0*/  STL.64 [R1+0x748], R18 ;  /* 0x0007481201007387 */ /* 0x000fe20000100a00 */
[----:B--2---:R-:W-:Y:S01]  /*f3800*/  MOV R9, R4 ;  /* 0x0000000400097202 */ /* 0x004fe20000000f00 */
[----:B------:R-:W-:-:S02]  /*f3810*/  IMAD.MOV.U32 R4, RZ, RZ, R5 ;  /* 0x000000ffff047224 */ /* 0x000fc400078e0005 */
[----:B------:R-:W-:Y:S01]  /*f3820*/  IMAD.MOV.U32 R5, RZ, RZ, R28 ;  /* 0x000000ffff057224 */ /* 0x000fe200078e001c */
[----:B---3--:R-:W-:-:S04]  /*f3830*/  LEA R28, P2, R24, R3, 0x1 ;  /* 0x00000003181c7211 */ /* 0x008fc800078408ff */
[----:B------:R-:W-:-:S05]  /*f3840*/  LEA.HI.X.SX32 R29, R24, R26, 0x1, P2 ;  /* 0x0000001a181d7211 */ /* 0x000fca00010f0eff */
[----:B------:R0:W-:Y:S04]  /*f3850*/  STL.64 [R1+0x740], R28 ;  /* 0x0007401c01007387 */ /* 0x0001e80000100a00 */
[----:B0-----:R-:W2:Y:S01]  /*f3860*/  LDL.LU.64 R28, [R1+0x3db0] ;  /* 0x003db000011c7983 */ /* 0x001ea20000300a00 */
[-C--:B------:R-:W-:Y:S01]  /*f3870*/  LEA R18, P3, R25, R3.reuse, 0x1 ;  /* 0x0000000319127211 */ /* 0x080fe200078608ff */
[----:B------:R-:W-:Y:S01]  /*f3880*/  VIADD R16, R16, UR55 ;  /* 0x0000003710107c36 */ /* 0x000fe20008000000 */
[----:B------:R-:W-:Y:S01]  /*f3890*/  LEA R24, P2, R15, R3, 0x1 ;  /* 0x000000030f187211 */ /* 0x000fe200078408ff */
[----:B------:R-:W-:Y:S01]  /*f38a0*/  ULDC UR55, c[0x0][0x248] ;  /* 0x0000920000377ab9 */ /* 0x000fe20000000800 */
[----:B------:R-:W-:Y:S02]  /*f38b0*/  LEA.HI.X.SX32 R19, R25, R26, 0x1, P3 ;  /* 0x0000001a19137211 */ /* 0x000fe400018f0eff */
[----:B------:R-:W-:Y:S04]  /*f38c0*/  STL [R1+0xd8], R16 ;  /* 0x0000d81001007387 */ /* 0x000fe80000100800 */
[----:B------:R0:W-:Y:S01]  /*f38d0*/  STL.64 [R1+0x738], R18 ;  /* 0x0007381201007387 */ /* 0x0001e20000100a00 */
[----:B------:R-:W-:-:S02]  /*f38e0*/  IMAD.MOV.U32 R25, RZ, RZ, R15 ;  /* 0x000000ffff197224 */ /* 0x000fc400078e000f */
[----:B0-----:R-:W-:Y:S02]  /*f38f0*/  VIADD R18, R16, UR56 ;  /* 0x0000003810127c36 */ /* 0x001fe40008000000 */
[----:B------:R-:W-:Y:S01]  /*f3900*/  IMAD.MOV.U32 R19, RZ, RZ, R14 ;  /* 0x000000ffff137224 */ /* 0x000fe200078e000e */
[----:B------:R-:W-:Y:S01]  /*f3910*/  LEA R14, P3, R13, R3, 0x1 ;  /* 0x000000030d0e7211 */ /* 0x000fe200078608ff */
[----:B------:R-:W-:Y:S01]  /*f3920*/  IMAD.MOV.U32 R16, RZ, RZ, R12 ;  /* 0x000000ffff107224 */ /* 0x000fe200078e000c */
[----:B------:R0:W-:Y:S01]  /*f3930*/  STL [R1+0xcc], R18 ;  /* 0x0000cc1201007387 */ /* 0x0001e20000100800 */
[-C--:B------:R-:W-:Y:S01]  /*f3940*/  LEA.HI.X.SX32 R25, R25, R26.reuse, 0x1, P2 ;  /* 0x0000001a19197211 */ /* 0x080fe200010f0eff */
[----:B------:R-:W-:Y:S02]  /*f3950*/  ULDC UR56, c[0x0][0x248] ;  /* 0x0000920000387ab9 */ /* 0x000fe40000000800 */
[----:B------:R-:W3:Y:S01]  /*f3960*/  LDL.LU R12, [R1+0x78] ;  /* 0x00007800010c7983 */ /* 0x000ee20000300800 */
[----:B------:R-:W-:-:S03]  /*f3970*/  LEA.HI.X.SX32 R15, R13, R26, 0x1, P3 ;  /* 0x0000001a0d0f7211 */ /* 0x000fc600018f0eff */
[----:B------:R1:W-:Y:S01]  /*f3980*/  STL [R1+0x3d38], R27 ;  /* 0x003d381b01007387 */ /* 0x0003e20000100800 */
[----:B------:R-:W-:Y:S02]  /*f3990*/  IMAD.MOV.U32 R13, RZ, RZ, R9 ;  /* 0x000000ffff0d7224 */ /* 0x000fe400078e0009 */
[----:B------:R-:W-:Y:S02]  /*f39a0*/  IMAD.MOV.U32 R9, RZ, RZ, R4 ;  /* 0x000000ffff097224 */ /* 0x000fe400078e0004 */
[----:B------:R-:W-:Y:S02]  /*f39b0*/  IMAD.MOV.U32 R4, RZ, RZ, R5 ;  /* 0x000000ffff047224 */ /* 0x000fe400078e0005 */
[----:B0-----:R-:W-:Y:S01]  /*f39c0*/  VIADD R18, R18, UR57 ;  /* 0x0000003912127c36 */ /* 0x001fe20008000000 */
[----:B------:R-:W-:Y:S01]  /*f39d0*/  ULDC UR57, c[0x0][0x248] ;  /* 0x0000920000397ab9 */ /* 0x000fe20000000800 */
[----:B--2---:R-:W-:Y:S04]  /*f39e0*/  STL [R1+0x3d20], R28 ;  /* 0x003d201c01007387 */ /* 0x004fe80000100800 */
[----:B------:R4:W-:Y:S04]  /*f39f0*/  STL.64 [R1+0x730], R24 ;  /* 0x0007301801007387 */ /* 0x0009e80000100a00 */
[----:B------:R0:W-:Y:S04]  /*f3a00*/  STL.64 [R1+0x728], R14 ;  /* 0x0007280e01007387 */ /* 0x0001e80000100a00 */
[----:B-1----:R-:W2:Y:S04]  /*f3a10*/  LDL.LU R27, [R1+0x74] ;  /* 0x00007400011b7983 */ /* 0x002ea80000300800 */
[----:B------:R-:W2:Y:S01]  /*f3a20*/  LDL.LU R5, [R1+0x68] ;  /* 0x0000680001057983 */ /* 0x000ea20000300800 */
[----:B----4-:R-:W-:-:S02]  /*f3a30*/  LEA R24, P2, R17, R3, 0x1 ;  /* 0x0000000311187211 */ /* 0x010fc400078408ff */
[CC--:B0-----:R-:W-:Y:S02]  /*f3a40*/  LEA R14, P3, R10.reuse, R3.reuse, 0x1 ;  /* 0x000000030a0e7211 */ /* 0x0c1fe400078608ff */
[-C--:B------:R-:W-:Y:S02]  /*f3a50*/  LEA.HI.X.SX32 R25, R17, R26.reuse, 0x1, P2 ;  /* 0x0000001a11197211 */ /* 0x080fe400010f0eff */
[----:B------:R-:W-:Y:S01]  /*f3a60*/  LEA.HI.X.SX32 R15, R10, R26, 0x1, P3 ;  /* 0x0000001a0a0f7211 */ /* 0x000fe200018f0eff */
[----:B------:R0:W-:Y:S04]  /*f3a70*/  STL [R1+0xb8], R18 ;  /* 0x0000b81201007387 */ /* 0x0001e80000100800 */
[----:B------:R1:W-:Y:S04]  /*f3a80*/  STL.64 [R1+0x720], R24 ;  /* 0x0007201801007387 */ /* 0x0003e80000100a00 */
[----:B------:R4:W-:Y:S04]  /*f3a90*/  STL.64 [R1+0x718], R14 ;  /* 0x0007180e01007387 */ /* 0x0009e80000100a00 */
[----:B------:R-:W2:Y:S01]  /*f3aa0*/  LDL.LU R17, [R1+0x64] ;  /* 0x0000640001117983 */ /* 0x000ea20000300800 */
[----:B0-----:R-:W-:Y:S01]  /*f3ab0*/  VIADD R18, R18, UR58 ;  /* 0x0000003a12127c36 */ /* 0x001fe20008000000 */
[----:B------:R-:W-:Y:S01]  /*f3ac0*/  ULDC UR58, c[0x0][0x248] ;  /* 0x00009200003a7ab9 */ /* 0x000fe20000000800 */
[-C--:B-1----:R-:W-:Y:S01]  /*f3ad0*/  LEA R24, P2, R19, R3.reuse, 0x1 ;  /* 0x0000000313187211 */ /* 0x082fe200078408ff */
[----:B------:R-:W2:Y:S01]  /*f3ae0*/  LDL.LU R10, [R1+0x60] ;  /* 0x00006000010a7983 */ /* 0x000ea20000300800 */
[----:B----4-:R-:W-:-:S02]  /*f3af0*/  LEA R14, P3, R11, R3, 0x1 ;  /* 0x000000030b0e7211 */ /* 0x010fc400078608ff */
[-C--:B------:R-:W-:Y:S02]  /*f3b00*/  LEA.HI.X.SX32 R25, R19, R26.reuse, 0x1, P2 ;  /* 0x0000001a13197211 */ /* 0x080fe400010f0eff */
[----:B------:R-:W-:Y:S01]  /*f3b10*/  LEA.HI.X.SX32 R15, R11, R26, 0x1, P3 ;  /* 0x0000001a0b0f7211 */ /* 0x000fe200018f0eff */
[----:B------:R-:W-:Y:S04]  /*f3b20*/  STL [R1+0xb4], R18 ;  /* 0x0000b41201007387 */ /* 0x000fe80000100800 */
[----:B------:R0:W-:Y:S04]  /*f3b30*/  STL.64 [R1+0x710], R24 ;  /* 0x0007101801007387 */ /* 0x0001e80000100a00 */
[----:B------:R3:W-:Y:S04]  /*f3b40*/  STL.64 [R1+0x708], R14 ;  /* 0x0007080e01007387 */ /* 0x0007e80000100a00 */
[----:B------:R-:W4:Y:S01]  /*f3b50*/  LDL.LU R11, [R1+0x54] ;  /* 0x00005400010b7983 */ /* 0x000f220000300800 */
[----:B0-----:R-:W-:-:S02]  /*f3b60*/  LEA R24, P2, R16, R3, 0x1 ;  /* 0x0000000310187211 */ /* 0x001fc400078408ff */
[----:B---3--:R-:W-:Y:S02]  /*f3b70*/  LEA R14, P3, R12, R3, 0x1 ;  /* 0x000000030c0e7211 */ /* 0x008fe400078608ff */
[-C--:B------:R-:W-:Y:S02]  /*f3b80*/  LEA.HI.X.SX32 R25, R16, R26.reuse, 0x1, P2 ;  /* 0x0000001a10197211 */ /* 0x080fe400010f0eff */
[----:B------:R-:W-:Y:S01]  /*f3b90*/  LEA.HI.X.SX32 R15, R12, R26, 0x1, P3 ;  /* 0x0000001a0c0f7211 */ /* 0x000fe200018f0eff */
[----:B------:R-:W-:Y:S01]  /*f3ba0*/  VIADD R18, R18, UR59 ;  /* 0x0000003b12127c36 */ /* 0x000fe20008000000 */
[----:B------:R-:W-:Y:S01]  /*f3bb0*/  ULDC UR59, c[0x0][0x248] ;  /* 0x00009200003b7ab9 */ /* 0x000fe20000000800 */
[----:B------:R0:W-:Y:S02]  /*f3bc0*/  STL.64 [R1+0x700], R24 ;  /* 0x0007001801007387 */ /* 0x0001e40000100a00 */
[----:B------:R-:W-:Y:S01]  /*f3bd0*/  VIADD R16, R18, UR60 ;  /* 0x0000003c12107c36 */ /* 0x000fe20008000000 */
[----:B------:R-:W-:Y:S01]  /*f3be0*/  ULDC UR60, c[0x0][0x248] ;  /* 0x00009200003c7ab9 */ /* 0x000fe20000000800 */
[----:B0-----:R-:W3:Y:S04]  /*f3bf0*/  LDL.LU.64 R24, [R1+0x3da8] ;  /* 0x003da80001187983 */ /* 0x001ee80000300a00 */
[----:B------:R2:W-:Y:S01]  /*f3c00*/  STL.64 [R1+0x6f8], R14 ;  /* 0x0006f80e01007387 */ /* 0x0005e20000100a00 */
[----:B------:R-:W-:-:S03]  /*f3c10*/  IMAD.MOV.U32 R19, RZ, RZ, R13 ;  /* 0x000000ffff137224 */ /* 0x000fc600078e000d */
[----:B------:R0:W-:Y:S01]  /*f3c20*/  STL [R1+0x9c], R16 ;  /* 0x00009c1001007387 */ /* 0x0001e20000100800 */
[----:B--2---:R-:W-:-:S04]  /*f3c30*/  LEA R14, P2, R27, R3, 0x1 ;  /* 0x000000031b0e7211 */ /* 0x004fc800078408ff */
[----:B------:R-:W-:Y:S02]  /*f3c40*/  LEA.HI.X.SX32 R15, R27, R26, 0x1, P2 ;  /* 0x0000001a1b0f7211 */ /* 0x000fe400010f0eff */
[----:B------:R-:W-:-:S03]  /*f3c50*/  LEA R12, P3, R5, R3, 0x1 ;  /* 0x00000003050c7211 */ /* 0x000fc600078608ff */
[----:B------:R1:W-:Y:S01]  /*f3c60*/  STL.64 [R1+0x6f0], R14 ;  /* 0x0006f00e01007387 */ /* 0x0003e20000100a00 */
[----:B------:R-:W-:Y:S01]  /*f3c70*/  LEA.HI.X.SX32 R13, R5, R26, 0x1, P3 ;  /* 0x0000001a050d7211 */ /* 0x000fe200018f0eff */
[----:B------:R-:W-:Y:S02]  /*f3c80*/  IMAD.MOV.U32 R5, RZ, RZ, R22 ;  /* 0x000000ffff057224 */ /* 0x000fe400078e0016 */
[----:B------:R-:W2:Y:S01]  /*f3c90*/  LDL.LU R28, [R1+0x44] ;  /* 0x00004400011c7983 */ /* 0x000ea20000300800 */
[----:B------:R-:W-:Y:S02]  /*f3ca0*/  IMAD.MOV.U32 R22, RZ, RZ, R23 ;  /* 0x000000ffff167224 */ /* 0x000fe400078e0017 */
[----:B------:R-:W-:Y:S01]  /*f3cb0*/  VIADD R23, R16, UR4 ;  /* 0x0000000410177c36 */ /* 0x000fe20008000000 */
[----:B------:R1:W-:Y:S01]  /*f3cc0*/  STL.64 [R1+0x6e8], R12 ;  /* 0x0006e80c01007387 */ /* 0x0003e20000100a00 */
[----:B------:R-:W-:-:S03]  /*f3cd0*/  ULDC UR4, c[0x0][0x248] ;  /* 0x0000920000047ab9 */ /* 0x000fc60000000800 */
[----:B0-----:R-:W3:Y:S01]  /*f3ce0*/  LDL.LU R16, [R1+0x34] ;  /* 0x0000340001107983 */ /* 0x001ee20000300800 */
[----:B-1----:R-:W-:-:S04]  /*f3cf0*/  LEA R14, P2, R17, R3, 0x1 ;  /* 0x00000003110e7211 */ /* 0x002fc800078408ff */
[----:B------:R-:W-:Y:S02]  /*f3d00*/  LEA.HI.X.SX32 R15, R17, R26, 0x1, P2 ;  /* 0x0000001a110f7211 */ /* 0x000fe400010f0eff */
[----:B------:R-:W3:Y:S01]  /*f3d10*/  LDL.LU R17, [R1+0xc] ;  /* 0x00000c0001117983 */ /* 0x000ee20000300800 */
[----:B------:R-:W-:-:S04]  /*f3d20*/  LEA R12, P3, R10, R3, 0x1 ;  /* 0x000000030a0c7211 */ /* 0x000fc800078608ff */
[----:B------:R-:W-:Y:S01]  /*f3d30*/  LEA.HI.X.SX32 R13, R10, R26, 0x1, P3 ;  /* 0x0000001a0a0d7211 */ /* 0x000fe200018f0eff */
[----:B------:R4:W-:Y:S04]  /*f3d40*/  STL.64 [R1+0x6e0], R14 ;  /* 0x0006e00e01007387 */ /* 0x0009e80000100a00 */
[----:B------:R-:W3:Y:S04]  /*f3d50*/  LDL.LU R10, [R1+0x8] ;  /* 0x00000800010a7983 */ /* 0x000ee80000300800 */
[----:B------:R0:W-:Y:S01]  /*f3d60*/  STL.64 [R1+0x6d8], R12 ;  /* 0x0006d80c01007387 */ /* 0x0001e20000100a00 */
[----:B----4-:R-:W-:-:S04]  /*f3d70*/  LEA R14, P2, R11, R3, 0x1 ;  /* 0x000000030b0e7211 */ /* 0x010fc800078408ff */
[----:B------:R-:W-:Y:S02]  /*f3d80*/  LEA.HI.X.SX32 R15, R11, R26, 0x1, P2 ;  /* 0x0000001a0b0f7211 */ /* 0x000fe400010f0eff */
[----:B0-----:R-:W-:-:S04]  /*f3d90*/  LEA R12, P3, R8, R3, 0x1 ;  /* 0x00000003080c7211 */ /* 0x001fc800078608ff */
[-C--:B------:R-:W-:Y:S01]  /*f3da0*/  LEA.HI.X.SX32 R13, R8, R26.reuse, 0x1, P3 ;  /* 0x0000001a080d7211 */ /* 0x080fe200018f0eff */
[----:B------:R-:W-:Y:S01]  /*f3db0*/  IMAD.MOV.U32 R8, RZ, RZ, R20 ;  /* 0x000000ffff087224 */ /* 0x000fe200078e0014 */
[-C--:B------:R-:W-:Y:S01]  /*f3dc0*/  LEA R20, P2, R19, R3.reuse, 0x1 ;  /* 0x0000000313147211 */ /* 0x080fe200078408ff */
[----:B------:R-:W-:Y:S01]  /*f3dd0*/  VIADD R27, R23, UR5 ;  /* 0x00000005171b7c36 */ /* 0x000fe20008000000 */
[----:B------:R0:W-:Y:S01]  /*f3de0*/  STL.64 [R1+0x6d0], R14 ;  /* 0x0006d00e01007387 */ /* 0x0001e20000100a00 */
[----:B------:R-:W-:Y:S01]  /*f3df0*/  IMAD.MOV.U32 R11, RZ, RZ, R9 ;  /* 0x000000ffff0b7224 */ /* 0x000fe200078e0009 */
[----:B------:R-:W-:Y:S01]  /*f3e00*/  ULDC UR5, c[0x0][0x248] ;  /* 0x0000920000057ab9 */ /* 0x000fe20000000800 */
[----:B------:R-:W-:Y:S01]  /*f3e10*/  IMAD.MOV.U32 R9, RZ, RZ, R21 ;  /* 0x000000ffff097224 */ /* 0x000fe200078e0015 */
[----:B------:R1:W-:Y:S01]  /*f3e20*/  STL.64 [R1+0x6c8], R12 ;  /* 0x0006c80c01007387 */ /* 0x0003e20000100a00 */
[-C--:B------:R-:W-:Y:S01]  /*f3e30*/  LEA.HI.X.SX32 R21, R19, R26.reuse, 0x1, P2 ;  /* 0x0000001a13157211 */ /* 0x080fe200010f0eff */
[----:B------:R-:W-:Y:S01]  /*f3e40*/  VIADD R27, R27, UR6 ;  /* 0x000000061b1b7c36 */ /* 0x000fe20008000000 */
[----:B------:R-:W-:Y:S01]  /*f3e50*/  ULDC UR6, c[0x0][0x248] ;  /* 0x0000920000067ab9 */ /* 0x000fe20000000800 */
[CC--:B0-----:R-:W-:Y:S01]  /*f3e60*/  LEA R14, P3, R4.reuse, R3.reuse, 0x1 ;  /* 0x00000003040e7211 */ /* 0x0c1fe200078608ff */
[----:B-1----:R-:W4:Y:S03]  /*f3e70*/  LDL.LU R12, [R1+0x4] ;  /* 0x00000400010c7983 */ /* 0x002f260000300800 */
[----:B------:R-:W-:Y:S01]  /*f3e80*/  LEA.HI.X.SX32 R15, R4, R26, 0x1, P3 ;  /* 0x0000001a040f7211 */ /* 0x000fe200018f0eff */
[----:B------:R-:W4:Y:S01]  /*f3e90*/  LDL.LU R13, [R1] ;  /* 0x00000000010d7983 */ /* 0x000f220000300800 */
[----:B------:R-:W-:Y:S01]  /*f3ea0*/  LEA R4, P3, R22, R3, 0x1 ;  /* 0x0000000316047211 */ /* 0x000fe200078608ff */
[----:B------:R-:W-:-:S02]  /*f3eb0*/  IMAD.MOV.U32 R19, RZ, RZ, R5 ;  /* 0x000000ffff137224 */ /* 0x000fc400078e0005 */
[----:B------:R0:W-:Y:S01]  /*f3ec0*/  STL.64 [R1+0x6c0], R20 ;  /* 0x0006c01401007387 */ /* 0x0001e20000100a00 */
[----:B------:R-:W-:-:S03]  /*f3ed0*/  LEA.HI.X.SX32 R5, R22, R26, 0x1, P3 ;  /* 0x0000001a16057211 */ /* 0x000fc600018f0eff */
[----:B0-----:R-:W4:Y:S04]  /*f3ee0*/  LDL.LU.64 R20, [R1+0x3da0] ;  /* 0x003da00001147983 */ /* 0x001f280000300a00 */
[----:B------:R0:W-:Y:S04]  /*f3ef0*/  STL [R1+0x90], R27 ;  /* 0x0000901b01007387 */ /* 0x0001e80000100800 */
[----:B------:R2:W-:Y:S04]  /*f3f00*/  STL.64 [R1+0x6b8], R14 ;  /* 0x0006b80e01007387 */ /* 0x0005e80000100a00 */
[----:B------:R3:W-:Y:S01]  /*f3f10*/  STL.64 [R1+0x6a8], R4 ;  /* 0x0006a80401007387 */ /* 0x0007e20000100a00 */
[----:B0-----:R-:W-:Y:S01]  /*f3f20*/  VIADD R27, R27, UR7 ;  /* 0x000000071b1b7c36 */ /* 0x001fe20008000000 */
[----:B------:R-:W-:-:S03]  /*f3f30*/  ULDC UR7, c[0x0][0x248] ;  /* 0x0000920000077ab9 */ /* 0x000fc60000000800 */
[----:B------:R-:W-:Y:S01]  /*f3f40*/  VIADD R22, R27, UR10 ;  /* 0x0000000a1b167c36 */ /* 0x000fe20008000000 */
[----:B------:R-:W-:Y:S01]  /*f3f50*/  ULDC UR10, c[0x0][0x248] ;  /* 0x00009200000a7ab9 */ /* 0x000fe20000000800 */
[----:B--2---:R-:W-:-:S04]  /*f3f60*/  LEA R14, P2, R28, R3, 0x1 ;  /* 0x000000031c0e7211 */ /* 0x004fc800078408ff */
[----:B------:R-:W-:Y:S02]  /*f3f70*/  LEA.HI.X.SX32 R15, R28, R26, 0x1, P2 ;  /* 0x0000001a1c0f7211 */ /* 0x000fe400010f0eff */
[----:B---3--:R-:W-:-:S03]  /*f3f80*/  LEA R4, P2, R16, R3, 0x1 ;  /* 0x0000000310047211 */ /* 0x008fc600078408ff */
[----:B------:R0:W-:Y:S01]  /*f3f90*/  STL.64 [R1+0x6b0], R14 ;  /* 0x0006b00e01007387 */ /* 0x0001e20000100a00 */
[----:B------:R-:W-:Y:S01]  /*f3fa0*/  LEA.HI.X.SX32 R5, R16, R26, 0x1, P2 ;  /* 0x0000001a10057211 */ /* 0x000fe200010f0eff */
[----:B------:R-:W-:-:S04]  /*f3fb0*/  IMAD.MOV.U32 R16, RZ, RZ, R7 ;  /* 0x000000ffff107224 */ /* 0x000fc800078e0007 */
[----:B------:R1:W-:Y:S01]  /*f3fc0*/  STL.64 [R1+0x6a0], R4 ;  /* 0x0006a00401007387 */ /* 0x0003e20000100a00 */
[----:B0-----:R-:W-:-:S04]  /*f3fd0*/  LEA R14, P3, R6, R3, 0x1 ;  /* 0x00000003060e7211 */ /* 0x001fc800078608ff */
[-C--:B------:R-:W-:Y:S02]  /*f3fe0*/  LEA.HI.X.SX32 R15, R6, R26.reuse, 0x1, P3 ;  /* 0x0000001a060f7211 */ /* 0x080fe400018f0eff */
[CC--:B------:R-:W-:Y:S01]  /*f3ff0*/  LEA R6, P2, R17.reuse, R3.reuse, 0x1 ;  /* 0x0000000311067211 */ /* 0x0c0fe200078408ff */
[----:B-1----:R-:W2:Y:S03]  /*f4000*/  LDL.LU.64 R4, [R1+0x3d98] ;  /* 0x003d980001047983 */ /* 0x002ea60000300a00 */
[----:B------:R-:W-:Y:S01]  /*f4010*/  LEA.HI.X.SX32 R7, R17, R26, 0x1, P2 ;  /* 0x0000001a11077211 */ /* 0x000fe200010f0eff */
[----:B------:R-:W-:Y:S04]  /*f4020*/  STL [R1+0x88], R22 ;  /* 0x0000881601007387 */ /* 0x000fe80000100800 */
[----:B------:R-:W-:Y:S04]  /*f4030*/  STL.64 [R1+0x698], R14 ;  /* 0x0006980e01007387 */ /* 0x000fe80000100a00 */
[----:B------:R0:W-:Y:S04]  /*f4040*/  STL.64 [R1+0x690], R6 ;  /* 0x0006900601007387 */ /* 0x0001e80000100a00 */
[----:B0-----:R-:W3:Y:S01]  /*f4050*/  LDL.LU.64 R6, [R1+0x3d90] ;  /* 0x003d900001067983 */ /* 0x001ee20000300a00 */
[----:B------:R-:W-:Y:S01]  /*f4060*/  LEA R14, P3, R10, R3, 0x1 ;  /* 0x000000030a0e7211 */ /* 0x000fe200078608ff */
[----:B------:R-:W-:-:S03]  /*f4070*/  IMAD.MOV.U32 R17, RZ, RZ, R8 ;  /* 0x000000ffff117224 */ /* 0x000fc600078e0008 */
[----:B------:R-:W-:-:S05]  /*f4080*/  LEA.HI.X.SX32 R15, R10, R26, 0x1, P3 ;  /* 0x0000001a0a0f7211 */ /* 0x000fca00018f0eff */
[----:B------:R0:W-:Y:S01]  /*f4090*/  STL.64 [R1+0x688], R14 ;  /* 0x0006880e01007387 */ /* 0x0001e20000100a00 */
[CC--:B----4-:R-:W-:Y:S02]  /*f40a0*/  LEA R8, P2, R12.reuse, R3.reuse, 0x1 ;  /* 0x000000030c087211 */ /* 0x0d0fe400078408ff */
[C---:B------:R-:W-:Y:S01]  /*f40b0*/  LEA R10, P3, R13.reuse, R3, 0x1 ;  /* 0x000000030d0a7211 */ /* 0x040fe200078608ff */
[----:B0-----:R-:W-:Y:S01]  /*f40c0*/  IMAD.MOV.U32 R14, RZ, RZ, R9 ;  /* 0x000000ffff0e7224 */ /* 0x001fe200078e0009 */
[-C--:B------:R-:W-:Y:S01]  /*f40d0*/  LEA.HI.X.SX32 R9, R12, R26.reuse, 0x1, P2 ;  /* 0x0000001a0c097211 */ /* 0x080fe200010f0eff */
[----:B------:R-:W-:Y:S01]  /*f40e0*/  IMAD.MOV.U32 R15, RZ, RZ, R11 ;  /* 0x000000ffff0f7224 */ /* 0x000fe200078e000b */
[----:B------:R-:W-:-:S03]  /*f40f0*/  LEA.HI.X.SX32 R11, R13, R26, 0x1, P3 ;  /* 0x0000001a0d0b7211 */ /* 0x000fc600018f0eff */
[----:B------:R0:W-:Y:S01]  /*f4100*/  STL.64 [R1+0x680], R8 ;  /* 0x0006800801007387 */ /* 0x0001e20000100a00 */
[----:B------:R-:W-:Y:S01]  /*f4110*/  LEA R12, P3, R0, R3, 0x1 ;  /* 0x00000003000c7211 */ /* 0x000fe200078608ff */
[----:B------:R-:W-:Y:S01]  /*f4120*/  VIADD R22, R22, UR11 ;  /* 0x0000000b16167c36 */ /* 0x000fe20008000000 */
[----:B------:R-:W-:Y:S01]  /*f4130*/  ULDC UR11, c[0x0][0x248] ;  /* 0x00009200000b7ab9 */ /* 0x000fe20000000800 */
[----:B0-----:R-:W4:Y:S04]  /*f4140*/  LDL.LU.64 R8, [R1+0x3d88] ;  /* 0x003d880001087983 */ /* 0x001f280000300a00 */
[----:B------:R0:W-:Y:S01]  /*f4150*/  STL.64 [R1+0x678], R10 ;  /* 0x0006780a01007387 */ /* 0x0001e20000100a00 */
[----:B------:R-:W-:-:S03]  /*f4160*/  LEA.HI.X.SX32 R13, R0, R26, 0x1, P3 ;  /* 0x0000001a000d7211 */ /* 0x000fc600018f0eff */
[----:B------:R-:W-:Y:S01]  /*f4170*/  STL.64 [R1+0x3d60], R22 ;  /* 0x003d601601007387 */ /* 0x000fe20000100a00 */
[----:B0-----:R-:W-:-:S04]  /*f4180*/  LEA R10, P2, R29, R3, 0x1 ;  /* 0x000000031d0a7211 */ /* 0x001fc800078408ff */
[----:B------:R-:W-:-:S05]  /*f4190*/  LEA.HI.X.SX32 R11, R29, R26, 0x1, P2 ;  /* 0x0000001a1d0b7211 */ /* 0x000fca00010f0eff */
[----:B------:R0:W-:Y:S01]  /*f41a0*/  STL.64 [R1+0x670], R10 ;  /* 0x0006700a01007387 */ /* 0x0001e20000100a00 */
[----:B------:R-:W-:Y:S02]  /*f41b0*/  IMAD.MOV.U32 R29, RZ, RZ, R18 ;  /* 0x000000ffff1d7224 */ /* 0x000fe400078e0012 */
[----:B------:R-:W-:Y:S01]  /*f41c0*/  VIADD R28, R22, UR12 ;  /* 0x0000000c161c7c36 */ /* 0x000fe20008000000 */
[----:B------:R-:W-:Y:S01]  /*f41d0*/  ULDC UR12, c[0x0][0x248] ;  /* 0x00009200000c7ab9 */ /* 0x000fe20000000800 */
[----:B0-----:R-:W4:Y:S04]  /*f41e0*/  LDL.LU.64 R10, [R1+0x3d80] ;  /* 0x003d8000010a7983 */ /* 0x001f280000300a00 */
[----:B------:R2:W-:Y:S01]  /*f41f0*/  STL.64 [R1+0x668], R12 ;  /* 0x0006680c01007387 */ /* 0x0005e20000100a00 */
[----:B------:R-:W-:Y:S01]  /*f4200*/  IMAD.MOV.U32 R22, RZ, RZ, R19 ;  /* 0x000000ffff167224 */ /* 0x000fe200078e0013 */
[----:B--2---:R-:W-:-:S02]  /*f4210*/  LEA R12, P3, R5, R3, 0x1 ;  /* 0x00000003050c7211 */ /* 0x004fc400078608ff */
[C---:B------:R-:W-:Y:S02]  /*f4220*/  LEA R18, P2, R4.reuse, R3, 0x1 ;  /* 0x0000000304127211 */ /* 0x040fe400078408ff */
[-C--:B------:R-:W-:Y:S02]  /*f4230*/  LEA.HI.X.SX32 R13, R5, R26.reuse, 0x1, P3 ;  /* 0x0000001a050d7211 */ /* 0x080fe400018f0eff */
[----:B------:R-:W-:-:S03]  /*f4240*/  LEA.HI.X.SX32 R19, R4, R26, 0x1, P2 ;  /* 0x0000001a04137211 */ /* 0x000fc600010f0eff */
[----:B------:R3:W-:Y:S04]  /*f4250*/  STL.64 [R1+0x658], R12 ;  /* 0x0006580c01007387 */ /* 0x0007e80000100a00 */
[----:B------:R-:W-:Y:S01]  /*f4260*/  STL.64 [R1+0x660], R18 ;  /* 0x0006601201007387 */ /* 0x000fe20000100a00 */
[----:B---3--:R-:W-:-:S04]  /*f4270*/  LEA R12, P2, R6, R3, 0x1 ;  /* 0x00000003060c7211 */ /* 0x008fc800078408ff */
[----:B------:R-:W-:-:S05]  /*f4280*/  LEA.HI.X.SX32 R13, R6, R26, 0x1, P2 ;  /* 0x0000001a060d7211 */ /* 0x000fca00010f0eff */
[----:B------:R0:W-:Y:S04]  /*f4290*/  STL.64 [R1+0x650], R12 ;  /* 0x0006500c01007387 */ /* 0x0001e80000100a00 */
[----:B0-----:R-:W2:Y:S01]  /*f42a0*/  LDL.LU.64 R12, [R1+0x3d78] ;  /* 0x003d7800010c7983 */ /* 0x001ea20000300a00 */
[----:B------:R-:W-:-:S04]  /*f42b0*/  LEA R18, P3, R7, R3, 0x1 ;  /* 0x0000000307127211 */ /* 0x000fc800078608ff */
[----:B------:R-:W-:-:S05]  /*f42c0*/  LEA.HI.X.SX32 R19, R7, R26, 0x1, P3 ;  /* 0x0000001a07137211 */ /* 0x000fca00018f0eff */
[----:B------:R0:W-:Y:S01]  /*f42d0*/  STL.64 [R1+0x648], R18 ;  /* 0x0006481201007387 */ /* 0x0001e20000100a00 */
[----:B------:R-:W-:Y:S02]  /*f42e0*/  IMAD.MOV.U32 R23, RZ, RZ, R15 ;  /* 0x000000ffff177224 */ /* 0x000fe400078e000f */
[----:B0-----:R-:W-:Y:S01]  /*f42f0*/  IMAD.MOV.U32 R18, RZ, RZ, R14 ;  /* 0x000000ffff127224 */ /* 0x001fe200078e000e */
[----:B----4-:R-:W-:-:S04]  /*f4300*/  LEA R14, P2, R8, R3, 0x1 ;  /* 0x00000003080e7211 */ /* 0x010fc800078408ff */
[-C--:B------:R-:W-:Y:S02]  /*f4310*/  LEA.HI.X.SX32 R15, R8, R26.reuse, 0x1, P2 ;  /* 0x0000001a080f7211 */ /* 0x080fe400010f0eff */
[C---:B------:R-:W-:Y:S01]  /*f4320*/  LEA R6, P3, R9.reuse, R3, 0x1 ;  /* 0x0000000309067211 */ /* 0x040fe200078608ff */
[----:B------:R-:W-:Y:S02]  /*f4330*/  IMAD.MOV.U32 R4, RZ, RZ, R16 ;  /* 0x000000ffff047224 */ /* 0x000fe400078e0010 */
[----:B------:R0:W-:Y:S01]  /*f4340*/  STL.64 [R1+0x640], R14 ;  /* 0x0006400e01007387 */ /* 0x0001e20000100a00 */
[----:B------:R-:W-:Y:S01]  /*f4350*/  LEA.HI.X.SX32 R7, R9, R26, 0x1, P3 ;  /* 0x0000001a09077211 */ /* 0x000fe200018f0eff */
[----:B------:R-:W-:-:S04]  /*f4360*/  IMAD.MOV.U32 R19, RZ, RZ, R17 ;  /* 0x000000ffff137224 */ /* 0x000fc800078e0011 */
[----:B------:R-:W-:Y:S01]  /*f4370*/  STL.64 [R1+0x638], R6 ;  /* 0x0006380601007387 */ /* 0x000fe20000100a00 */
[CC--:B0-----:R-:W-:Y:S02]  /*f4380*/  LEA R14, P2, R10.reuse, R3.reuse, 0x1 ;  /* 0x000000030a0e7211 */ /* 0x0c1fe400078408ff */
[C---:B------:R-:W-:Y:S02]  /*f4390*/  LEA R16, P3, R11.reuse, R3, 0x1 ;  /* 0x000000030b107211 */ /* 0x040fe400078608ff */
[-C--:B------:R-:W-:Y:S02]  /*f43a0*/  LEA.HI.X.SX32 R15, R10, R26.reuse, 0x1, P2 ;  /* 0x0000001a0a0f7211 */ /* 0x080fe400010f0eff */
[----:B------:R-:W-:-:S03]  /*f43b0*/  LEA.HI.X.SX32 R17, R11, R26, 0x1, P3 ;  /* 0x0000001a0b117211 */ /* 0x000fc600018f0eff */
[----:B------:R0:W-:Y:S04]  /*f43c0*/  STL.64 [R1+0x630], R14 ;  /* 0x0006300e01007387 */ /* 0x0001e80000100a00 */
[----:B0-----:R-:W3:Y:S04]  /*f43d0*/  LDL.LU.64 R14, [R1+0x3d70] ;  /* 0x003d7000010e7983 */ /* 0x001ee80000300a00 */
[----:B------:R2:W-:Y:S02]  /*f43e0*/  STL.64 [R1+0x628], R16 ;  /* 0x0006281001007387 */ /* 0x0005e40000100a00 */
[----:B--2---:R-:W-:-:S04]  /*f43f0*/  LEA R16, P2, R12, R3, 0x1 ;  /* 0x000000030c107211 */ /* 0x004fc800078408ff */
[----:B------:R-:W-:-:S05]  /*f4400*/  LEA.HI.X.SX32 R17, R12, R26, 0x1, P2 ;  /* 0x0000001a0c117211 */ /* 0x000fca00010f0eff */
[----:B------:R0:W-:Y:S04]  /*f4410*/  STL.64 [R1+0x620], R16 ;  /* 0x0006201001007387 */ /* 0x0001e80000100a00 */
[----:B0-----:R-:W2:Y:S01]  /*f4420*/  LDL.LU.64 R16, [R1+0x3d68] ;  /* 0x003d680001107983 */ /* 0x001ea20000300a00 */
[----:B------:R-:W-:Y:S02]  /*f4430*/  VIADD R28, R28, UR13 ;  /* 0x0000000d1c1c7c36 */ /* 0x000fe40008000000 */
[----:B------:R-:W-:Y:S01]  /*f4440*/  IMAD.MOV.U32 R0, RZ, RZ, R2 ;  /* 0x000000ffff007224 */ /* 0x000fe200078e0002 */
[C---:B------:R-:W-:Y:S01]  /*f4450*/  LEA R10, P3, R13.reuse, R3, 0x1 ;  /* 0x000000030d0a7211 */ /* 0x040fe200078608ff */
[----:B------:R-:W-:Y:S01]  /*f4460*/  VIADD R2, R28, UR14 ;  /* 0x0000000e1c027c36 */ /* 0x000fe20008000000 */
[----:B------:R-:W-:Y:S01]  /*f4470*/  ULDC UR13, c[0x0][0x248] ;  /* 0x00009200000d7ab9 */ /* 0x000fe20000000800 */
[----:B------:R-:W-:Y:S01]  /*f4480*/  IMAD.MOV.U32 R6, RZ, RZ, R4 ;  /* 0x000000ffff067224 */ /* 0x000fe200078e0004 */
[----:B------:R-:W-:Y:S01]  /*f4490*/  LEA.HI.X.SX32 R11, R13, R26, 0x1, P3 ;  /* 0x0000001a0d0b7211 */ /* 0x000fe200018f0eff */
[----:B------:R-:W-:Y:S01]  /*f44a0*/  VIADD R2, R2, UR15 ;  /* 0x0000000f02027c36 */ /* 0x000fe20008000000 */
[----:B------:R-:W-:Y:S01]  /*f44b0*/  ULDC UR14, c[0x0][0x248] ;  /* 0x00009200000e7ab9 */ /* 0x000fe20000000800 */
[----:B------:R-:W-:Y:S01]  /*f44c0*/  IMAD.MOV.U32 R4, RZ, RZ, R0 ;  /* 0x000000ffff047224 */ /* 0x000fe200078e0000 */
[----:B------:R-:W-:Y:S01]  /*f44d0*/  ULDC UR15, c[0x0][0x248] ;  /* 0x00009200000f7ab9 */ /* 0x000fe20000000800 */
[----:B------:R-:W-:Y:S01]  /*f44e0*/  VIADD R5, R2, UR16 ;  /* 0x0000001002057c36 */ /* 0x000fe20008000000 */
[----:B------:R-:W-:Y:S01]  /*f44f0*/  MOV R0, R22 ;  /* 0x0000001600007202 */ /* 0x000fe20000000f00 */
[----:B------:R-:W-:Y:S01]  /*f4500*/  IMAD.MOV.U32 R9, RZ, RZ, R29 ;  /* 0x000000ffff097224 */ /* 0x000fe200078e001d */
[----:B------:R-:W-:Y:S01]  /*f4510*/  ULDC UR16, c[0x0][0x248] ;  /* 0x0000920000107ab9 */ /* 0x000fe20000000800 */
[----:B------:R-:W-:Y:S01]  /*f4520*/  VIADD R8, R5, UR17 ;  /* 0x0000001105087c36 */ /* 0x000fe20008000000 */
[----:B------:R-:W-:-:S03]  /*f4530*/  ULDC UR17, c[0x0][0x248] ;  /* 0x0000920000117ab9 */ /* 0x000fc60000000800 */
[----:B------:R-:W-:Y:S01]  /*f4540*/  VIADD R5, R8, UR18 ;  /* 0x0000001208057c36 */ /* 0x000fe20008000000 */
[----:B------:R-:W-:-:S03]  /*f4550*/  ULDC UR18, c[0x0][0x248] ;  /* 0x0000920000127ab9 */ /* 0x000fc60000000800 */
[----:B------:R-:W-:Y:S01]  /*f4560*/  VIADD R7, R5, UR19 ;  /* 0x0000001305077c36 */ /* 0x000fe20008000000 */
[----:B------:R-:W-:Y:S01]  /*f4570*/  STL [R1+0x60], R5 ;  /* 0x0000600501007387 */ /* 0x000fe20000100800 */
[----:B------:R-:W-:Y:S01]  /*f4580*/  VIADD R22, R24, UR61 ;  /* 0x0000003d18167c36 */ /* 0x000fe20008000000 */
[----:B------:R-:W-:Y:S01]  /*f4590*/  ULDC UR61, c[0x0][0x248] ;  /* 0x00009200003d7ab9 */ /* 0x000fe20000000800 */
[CC--:B---3--:R-:W-:Y:S01]  /*f45a0*/  LEA R12, P2, R14.reuse, R3.reuse, 0x1 ;  /* 0x000000030e0c7211 */ /* 0x0c8fe200078408ff */
[----:B------:R0:W-:Y:S01]  /*f45b0*/  STL.64 [R1+0x618], R10 ;  /* 0x0006180a01007387 */ /* 0x0001e20000100a00 */
[----:B------:R-:W-:Y:S01]  /*f45c0*/  IMAD.MOV.U32 R29, RZ, RZ, R24 ;  /* 0x000000ffff1d7224 */ /* 0x000fe200078e0018 */
[----:B------:R-:W-:Y:S01]  /*f45d0*/  ULDC UR19, c[0x0][0x248] ;  /* 0x0000920000137ab9 */ /* 0x000fe20000000800 */
[----:B------:R-:W-:Y:S01]  /*f45e0*/  LEA.HI.X.SX32 R13, R14, R26, 0x1, P2 ;  /* 0x0000001a0e0d7211 */ /* 0x000fe200010f0eff */
[----:B------:R-:W-:Y:S01]  /*f45f0*/  STL [R1+0x4c], R7 ;  /* 0x00004c0701007387 */ /* 0x000fe20000100800 */
[----:B0-----:R-:W-:-:S03]  /*f4600*/  LEA R10, P3, R15, R3, 0x1 ;  /* 0x000000030f0a7211 */ /* 0x001fc600078608ff */
[----:B------:R0:W-:Y:S01]  /*f4610*/  STL.64 [R1+0x610], R12 ;  /* 0x0006100c01007387 */ /* 0x0001e20000100a00 */
[----:B------:R-:W-:-:S05]  /*f4620*/  LEA.HI.X.SX32 R11, R15, R26, 0x1, P3 ;  /* 0x0000001a0f0b7211 */ /* 0x000fca00018f0eff */
[----:B------:R1:W-:Y:S01]  /*f4630*/  STL.64 [R1+0x608], R10 ;  /* 0x0006080a01007387 */ /* 0x0003e20000100a00 */
[----:B0-----:R-:W-:Y:S02]  /*f4640*/  IMAD.MOV.U32 R12, RZ, RZ, R22 ;  /* 0x000000ffff0c7224 */ /* 0x001fe400078e0016 */
[----:B------:R-:W-:Y:S02]  /*f4650*/  IMAD.MOV.U32 R13, RZ, RZ, R23 ;  /* 0x000000ffff0d7224 */ /* 0x000fe400078e0017 */
[----:B------:R-:W-:Y:S02]  /*f4660*/  IMAD.MOV.U32 R5, RZ, RZ, R19 ;  /* 0x000000ffff057224 */ /* 0x000fe400078e0013 */
[----:B-1----:R-:W-:Y:S01]  /*f4670*/  IMAD.MOV.U32 R10, RZ, RZ, R18 ;  /* 0x000000ffff0a7224 */ /* 0x002fe200078e0012 */
[-C--:B--2---:R-:W-:Y:S02]  /*f4680*/  LEA R22, P2, R16, R3.reuse, 0x1 ;  /* 0x0000000310167211 */ /* 0x084fe400078408ff */
[----:B------:R-:W-:-:S02]  /*f4690*/  LEA R18, P3, R17, R3, 0x1 ;  /* 0x0000000311127211 */ /* 0x000fc400078608ff */
[-C--:B------:R-:W-:Y:S02]  /*f46a0*/  LEA.HI.X.SX32 R23, R16, R26.reuse, 0x1, P2 ;  /* 0x0000001a10177211 */ /* 0x080fe400010f0eff */
[----:B------:R-:W-:-:S03]  /*f46b0*/  LEA.HI.X.SX32 R19, R17, R26, 0x1, P3 ;  /* 0x0000001a11137211 */ /* 0x000fc600018f0eff */
[----:B------:R0:W-:Y:S04]  /*f46c0*/  STL.64 [R1+0x600], R22 ;  /* 0x0006001601007387 */ /* 0x0001e80000100a00 */
[----:B0-----:R-:W2:Y:S04]  /*f46d0*/  LDL.LU.64 R22, [R1+0x3d60] ;  /* 0x003d600001167983 */ /* 0x001ea80000300a00 */
[----:B------:R0:W-:Y:S04]  /*f46e0*/  STL.64 [R1+0x5f8], R18 ;  /* 0x0005f81201007387 */ /* 0x0001e80000100a00 */
[----:B0-----:R-:W3:Y:S01]  /*f46f0*/  LDL.LU.64 R18, [R1+0x3d58] ;  /* 0x003d580001127983 */ /* 0x001ee20000300a00 */
[----:B------:R-:W-:Y:S01]  /*f4700*/  VIADD R14, R7, UR20 ;  /* 0x00000014070e7c36 */ /* 0x000fe20008000000 */
[----:B------:R-:W-:Y:S01]  /*f4710*/  ULDC UR20, c[0x0][0x248] ;  /* 0x0000920000147ab9 */ /* 0x000fe20000000800 */
[----:B------:R-:W-:-:S02]  /*f4720*/  IMAD.MOV.U32 R17, RZ, RZ, R4 ;  /* 0x000000ffff117224 */ /* 0x000fc400078e0004 */
[----:B------:R-:W-:Y:S01]  /*f4730*/  IMAD.MOV.U32 R4, RZ, RZ, R20 ;  /* 0x000000ffff047224 */ /* 0x000fe200078e0014 */
[----:B------:R-:W-:Y:S01]  /*f4740*/  STL [R1+0x54], R14 ;  /* 0x0000540e01007387 */ /* 0x000fe20000100800 */
[----:B--2---:R-:W-:Y:S01]  /*f4750*/  VIADD R7, R23, UR61 ;  /* 0x0000003d17077c36 */ /* 0x004fe20008000000 */
[----:B------:R-:W-:-:S03]  /*f4760*/  ULDC UR61, c[0x0][0x248] ;  /* 0x00009200003d7ab9 */ /* 0x000fc60000000800 */
[----:B------:R-:W-:Y:S02]  /*f4770*/  IMAD.MOV.U32 R11, RZ, RZ, R7 ;  /* 0x000000ffff0b7224 */ /* 0x000fe400078e0007 */
[----:B------:R-:W-:Y:S02]  /*f4780*/  IMAD.MOV.U32 R7, RZ, RZ, R6 ;  /* 0x000000ffff077224 */ /* 0x000fe400078e0006 */
[----:B------:R-:W-:Y:S02]  /*f4790*/  IMAD.MOV.U32 R6, RZ, RZ, R0 ;  /* 0x000000ffff067224 */ /* 0x000fe400078e0000 */
[----:B------:R-:W-:Y:S01]  /*f47a0*/  IMAD.MOV.U32 R0, RZ, RZ, R21 ;  /* 0x000000ffff007224 */ /* 0x000fe200078e0015 */
[----:B---3--:R-:W-:-:S04]  /*f47b0*/  LEA R20, P2, R18, R3, 0x1 ;  /* 0x0000000312147211 */ /* 0x008fc800078408ff */
[----:B------:R-:W-:-:S05]  /*f47c0*/  LEA.HI.X.SX32 R21, R18, R26, 0x1, P2 ;  /* 0x0000001a12157211 */ /* 0x000fca00010f0eff */
[----:B------:R0:W-:Y:S04]  /*f47d0*/  STL.64 [R1+0x5f0], R20 ;  /* 0x0005f01401007387 */ /* 0x0001e80000100a00 */
[----:B0-----:R-:W2:Y:S01]  /*f47e0*/  LDL.LU.64 R20, [R1+0x3d50] ;  /* 0x003d500001147983 */ /* 0x001ea20000300a00 */
[C---:B------:R-:W-:Y:S01]  /*f47f0*/  LEA R24, P3, R19.reuse, R3, 0x1 ;  /* 0x0000000313187211 */ /* 0x040fe200078608ff */
[----:B------:R-:W-:Y:S02]  /*f4800*/  IMAD.MOV.U32 R16, RZ, RZ, R8 ;  /* 0x000000ffff107224 */ /* 0x000fe400078e0008 */
[----:B------:R-:W-:Y:S01]  /*f4810*/  IMAD.MOV.U32 R8, RZ, RZ, R25 ;  /* 0x000000ffff087224 */ /* 0x000fe200078e0019 */
[----:B------:R-:W-:Y:S01]  /*f4820*/  LEA.HI.X.SX32 R25, R19, R26, 0x1, P3 ;  /* 0x0000001a13197211 */ /* 0x000fe200018f0eff */
[----:B------:R-:W-:Y:S01]  /*f4830*/  VIADD R14, R14, UR21 ;  /* 0x000000150e0e7c36 */ /* 0x000fe20008000000 */
[----:B------:R-:W-:Y:S01]  /*f4840*/  ULDC UR21, c[0x0][0x248] ;  /* 0x0000920000157ab9 */ /* 0x000fe20000000800 */
[----:B------:R-:W-:-:S03]  /*f4850*/  IMAD.MOV.U32 R18, RZ, RZ, R23 ;  /* 0x000000ffff127224 */ /* 0x000fc600078e0017 */
[----:B------:R-:W-:Y:S01]  /*f4860*/  STL [R1+0x50], R14 ;  /* 0x0000500e01007387 */ /* 0x000fe20000100800 */
[----:B------:R-:W-:Y:S01]  /*f4870*/  VIADD R15, R22, UR61 ;  /* 0x0000003d160f7c36 */ /* 0x000fe20008000000 */
[----:B------:R-:W-:Y:S02]  /*f4880*/  ULDC UR61, c[0x0][0x248] ;  /* 0x00009200003d7ab9 */ /* 0x000fe40000000800 */
[----:B------:R2:W-:Y:S01]  /*f4890*/  STL.64 [R1+0x5e8], R24 ;  /* 0x0005e81801007387 */ /* 0x0005e20000100a00 */
[----:B------:R-:W-:Y:S02]  /*f48a0*/  IMAD.MOV.U32 R19, RZ, RZ, R22 ;  /* 0x000000ffff137224 */ /* 0x000fe400078e0016 */
[----:B------:R-:W-:Y:S01]  /*f48b0*/  IMAD.MOV.U32 R23, RZ, RZ, R27 ;  /* 0x000000ffff177224 */ /* 0x000fe200078e001b */
[-C--:B--2---:R-:W-:Y:S02]  /*f48c0*/  LEA R24, P2, R20, R3.reuse, 0x1 ;  /* 0x0000000314187211 */ /* 0x084fe400078408ff */
[----:B------:R-:W-:-:S02]  /*f48d0*/  LEA R22, P3, R21, R3, 0x1 ;  /* 0x0000000315167211 */ /* 0x000fc400078608ff */
[-C--:B------:R-:W-:Y:S01]  /*f48e0*/  LEA.HI.X.SX32 R25, R20, R26.reuse, 0x1, P2 ;  /* 0x0000001a14197211 */ /* 0x080fe200010f0eff */
[----:B------:R-:W-:Y:S01]  /*f48f0*/  IMAD.MOV.U32 R20, RZ, RZ, R23 ;  /* 0x000000ffff147224 */ /* 0x000fe200078e0017 */
[----:B------:R-:W-:-:S03]  /*f4900*/  LEA.HI.X.SX32 R23, R21, R26, 0x1, P3 ;  /* 0x0000001a15177211 */ /* 0x000fc600018f0eff */
[----:B------:R0:W-:Y:S04]  /*f4910*/  STL.64 [R1+0x5e0], R24 ;  /* 0x0005e01801007387 */ /* 0x0001e80000100a00 */
[----:B0-----:R-:W2:Y:S04]  /*f4920*/  LDL.LU.64 R24, [R1+0x3d48] ;  /* 0x003d480001187983 */ /* 0x001ea80000300a00 */
[----:B------:R0:W-:Y:S04]  /*f4930*/  STL.64 [R1+0x5d8], R22 ;  /* 0x0005d81601007387 */ /* 0x0001e80000100a00 */
[----:B0-----:R-:W3:Y:S01]  /*f4940*/  LDL.LU.64 R22, [R1+0x3d40] ;  /* 0x003d400001167983 */ /* 0x001ee20000300a00 */
[----:B------:R-:W-:Y:S01]  /*f4950*/  VIADD R27, R14, UR22 ;  /* 0x000000160e1b7c36 */ /* 0x000fe20008000000 */
[----:B------:R-:W-:-:S03]  /*f4960*/  ULDC UR22, c[0x0][0x248] ;  /* 0x0000920000167ab9 */ /* 0x000fc60000000800 */
[----:B------:R-:W-:Y:S02]  /*f4970*/  IMAD.MOV.U32 R21, RZ, RZ, R27 ;  /* 0x000000ffff157224 */ /* 0x000fe400078e001b */
[----:B------:R-:W4:Y:S04]  /*f4980*/  LDL.LU R27, [R1+0x3d38] ;  /* 0x003d3800011b7983 */ /* 0x000f280000300800 */
[----:B------:R-:W-:Y:S01]  /*f4990*/  STL.64 [R1+0x3d30], R8 ;  /* 0x003d300801007387 */ /* 0x000fe20000100a00 */
[----:B------:R-:W-:Y:S02]  /*f49a0*/  IMAD.MOV.U32 R14, RZ, RZ, R12 ;  /* 0x000000ffff0e7224 */ /* 0x000fe400078e000c */
[----:B------:R-:W-:Y:S01]  /*f49b0*/  VIADD R12, R28, UR61 ;  /* 0x0000003d1c0c7c36 */ /* 0x000fe20008000000 */
[----:B------:R-:W-:Y:S01]  /*f49c0*/  ULDC UR61, c[0x0][0x248] ;  /* 0x00009200003d7ab9 */ /* 0x000fe20000000800 */
[----:B--2---:R0:W-:Y:S02]  /*f49d0*/  STL.64 [R1+0x3d28], R24 ;  /* 0x003d281801007387 */ /* 0x0041e40000100a00 */
[----:B0-----:R-:W-:Y:S01]  /*f49e0*/  IMAD.MOV.U32 R25, RZ, RZ, R28 ;  /* 0x000000ffff197224 */ /* 0x001fe200078e001c */
[----:B---3--:R-:W-:-:S02]  /*f49f0*/  LEA R8, P2, R22, R3, 0x1 ;  /* 0x0000000316087211 */ /* 0x008fc400078408ff */
[-C--:B------:R-:W-:Y:S02]  /*f4a00*/  LEA R24, P3, R23, R3.reuse, 0x1 ;  /* 0x0000000317187211 */ /* 0x080fe400078608ff */
[-C--:B------:R-:W-:Y:S01]  /*f4a10*/  LEA.HI.X.SX32 R9, R22, R26.reuse, 0x1, P2 ;  /* 0x0000001a16097211 */ /* 0x080fe200010f0eff */
[----:B------:R-:W-:Y:S01]  /*f4a20*/  VIADD R28, R21, UR23 ;  /* 0x00000017151c7c36 */ /* 0x000fe20008000000 */
[----:B------:R-:W-:Y:S01]  /*f4a30*/  ULDC UR23, c[0x0][0x248] ;  /* 0x0000920000177ab9 */ /* 0x000fe20000000800 */
[----:B------:R-:W-:Y:S01]  /*f4a40*/  IMAD.MOV.U32 R22, RZ, RZ, R25 ;  /* 0x000000ffff167224 */ /* 0x000fe200078e0019 */
[----:B------:R-:W-:Y:S01]  /*f4a50*/  LEA.HI.X.SX32 R25, R23, R26, 0x1, P3 ;  /* 0x0000001a17197211 */ /* 0x000fe200018f0eff */
[----:B------:R0:W-:Y:S04]  /*f4a60*/  STL.64 [R1+0x5d0], R8 ;  /* 0x0005d00801007387 */ /* 0x0001e80000100a00 */
[----:B0-----:R-:W2:Y:S04]  /*f4a70*/  LDL.LU.64 R8, [R1+0x3d30] ;  /* 0x003d300001087983 */ /* 0x001ea80000300a00 */
[----:B------:R-:W-:Y:S04]  /*f4a80*/  STL [R1+0x44], R28 ;  /* 0x0000441c01007387 */ /* 0x000fe80000100800 */
[----:B------:R0:W-:Y:S04]  /*f4a90*/  STL.64 [R1+0x5c8], R24 ;  /* 0x0005c81801007387 */ /* 0x0001e80000100a00 */
[----:B0-----:R-:W3:Y:S04]  /*f4aa0*/  LDL.LU.64 R24, [R1+0x3d28] ;  /* 0x003d280001187983 */ /* 0x001ee80000300a00 */
[----:B------:R-:W4:Y:S04]  /*f4ab0*/  LDL.LU R23, [R1+0x194] ;  /* 0x0001940001177983 */ /* 0x000f280000300800 */
[----:B----4-:R-:W-:Y:S04]  /*f4ac0*/  STL.64 [R1+0x3d10], R22 ;  /* 0x003d101601007387 */ /* 0x010fe80000100a00 */
[----:B------:R-:W-:Y:S04]  /*f4ad0*/  STL.64 [R1+0x3d18], R12 ;  /* 0x003d180c01007387 */ /* 0x000fe80000100a00 */
[----:B------:R0:W-:Y:S04]  /*f4ae0*/  STL [R1+0x3cf8], R5 ;  /* 0x003cf80501007387 */ /* 0x0001e80000100800 */
[----:B0-----:R-:W4:Y:S01]  /*f4af0*/  LDL.LU R5, [R1+0xc4] ;  /* 0x0000c40001057983 */ /* 0x001f220000300800 */
[----:B---3--:R-:W-:-:S02]  /*f4b00*/  LEA R12, P2, R24, R3, 0x1 ;  /* 0x00000003180c7211 */ /* 0x008fc400078408ff */
[C---:B------:R-:W-:Y:S02]  /*f4b10*/  LEA R22, P3, R25.reuse, R3, 0x1 ;  /* 0x0000000319167211 */ /* 0x040fe400078608ff */
[-C--:B------:R-:W-:Y:S01]  /*f4b20*/  LEA.HI.X.SX32 R13, R24, R26.reuse, 0x1, P2 ;  /* 0x0000001a180d7211 */ /* 0x080fe200010f0eff */
[----:B----4-:R-:W-:Y:S02]  /*f4b30*/  IMAD.MOV.U32 R23, RZ, RZ, R5 ;  /* 0x000000ffff177224 */ /* 0x010fe400078e0005 */
[----:B------:R-:W-:Y:S01]  /*f4b40*/  VIADD R5, R28, UR24 ;  /* 0x000000181c057c36 */ /* 0x000fe20008000000 */
[----:B------:R-:W-:Y:S01]  /*f4b50*/  ULDC UR24, c[0x0][0x248] ;  /* 0x0000920000187ab9 */ /* 0x000fe20000000800 */
[----:B------:R-:W-:Y:S01]  /*f4b60*/  IMAD.MOV.U32 R24, RZ, RZ, R23 ;  /* 0x000000ffff187224 */ /* 0x000fe200078e0017 */
[----:B------:R-:W-:Y:S01]  /*f4b70*/  LEA.HI.X.SX32 R23, R25, R26, 0x1, P3 ;  /* 0x0000001a19177211 */ /* 0x000fe200018f0eff */
[----:B------:R-:W3:Y:S04]  /*f4b80*/  LDL.LU R28, [R1+0x3d20] ;  /* 0x003d2000011c7983 */ /* 0x000ee80000300800 */
[----:B------:R0:W-:Y:S01]  /*f4b90*/  STL.64 [R1+0x5c0], R12 ;  /* 0x0005c00c01007387 */ /* 0x0001e20000100a00 */
[----:B------:R-:W-:-:S03]  /*f4ba0*/  IMAD.MOV.U32 R25, RZ, RZ, R27 ;  /* 0x000000ffff197224 */ /* 0x000fc600078e001b */
[----:B0-----:R-:W4:Y:S04]  /*f4bb0*/  LDL.LU.64 R12, [R1+0x3d18] ;  /* 0x003d1800010c7983 */ /* 0x001f280000300a00 */
[----:B------:R0:W-:Y:S04]  /*f4bc0*/  STL.64 [R1+0x5b8], R22 ;  /* 0x0005b81601007387 */ /* 0x0001e80000100a00 */
[----:B0-----:R-:W4:Y:S04]  /*f4bd0*/  LDL.LU.64 R22, [R1+0x3d10] ;  /* 0x003d100001167983 */ /* 0x001f280000300a00 */
[----:B------:R-:W-:Y:S04]  /*f4be0*/  STL [R1+0x38], R5 ;  /* 0x0000380501007387 */ /* 0x000fe80000100800 */
[----:B------:R0:W-:Y:S04]  /*f4bf0*/  STL.64 [R1+0x3d00], R20 ;  /* 0x003d001401007387 */ /* 0x0001e80000100a00 */
[----:B------:R1:W-:Y:S04]  /*f4c00*/  STL [R1+0x3d08], R21 ;  /* 0x003d081501007387 */ /* 0x0003e80000100800 */
[----:B------:R-:W0:Y:S02]  /*f4c10*/  LDL.LU R27, [R1+0x3d0c] ;  /* 0x003d0c00011b7983 */ /* 0x000e240000300800 */
[----:B0-----:R-:W-:-:S05]  /*f4c20*/  LEA R20, P2, R27, R3, 0x1 ;  /* 0x000000031b147211 */ /* 0x001fca00078408ff */
[----:B------:R3:W-:Y:S04]  /*f4c30*/  STL [R1+0x5b0], R20 ;  /* 0x0005b01401007387 */ /* 0x0007e80000100800 */
[----:B-1----:R0:W2:Y:S01]  /*f4c40*/  LDL.LU R21, [R1+0x3d08] ;  /* 0x003d080001157983 */ /* 0x0020a20000300800 */
[----:B------:R-:W-:Y:S01]  /*f4c50*/  VIADD R5, R5, UR25 ;  /* 0x0000001905057c36 */ /* 0x000fe20008000000 */
[----:B------:R-:W-:Y:S01]  /*f4c60*/  ULDC UR25, c[0x0][0x248] ;  /* 0x0000920000197ab9 */ /* 0x000fe20000000800 */
[----:B---3--:R-:W-:-:S05]  /*f4c70*/  LEA R20, P3, R28, R3, 0x1 ;  /* 0x000000031c147211 */ /* 0x008fca00078608ff */
[----:B------:R2:W-:Y:S04]  /*f4c80*/  STL [R1+0x5a8], R20 ;  /* 0x0005a81401007387 */ /* 0x0005e80000100800 */
[----:B--2---:R-:W2:Y:S04]  /*f4c90*/  LDL.LU.64 R20, [R1+0x3d00] ;  /* 0x003d000001147983 */ /* 0x004ea80000300a00 */
[----:B------:R1:W-:Y:S04]  /*f4ca0*/  STL [R1+0x34], R5 ;  /* 0x0000340501007387 */ /* 0x0003e80000100800 */
[----:B-1----:R-:W3:Y:S04]  /*f4cb0*/  LDL.LU R5, [R1+0x3cf8] ;  /* 0x003cf80001057983 */ /* 0x002ee80000300800 */
[----:B---3--:R1:W-:Y:S04]  /*f4cc0*/  STL.64 [R1+0x3ce8], R4 ;  /* 0x003ce80401007387 */ /* 0x0083e80000100a00 */
[----:B-1----:R-:W3:Y:S04]  /*f4cd0*/  LDL.64 R4, [R1+0x5a8] ;  /* 0x0005a80001047983 */ /* 0x002ee80000100a00 */
[----:B---3--:R-:W3:Y:S04]  /*f4ce0*/  LDL.LU R5, [R1+0x130] ;  /* 0x0001300001057983 */ /* 0x008ee80000300800 */
[----:B---3--:R1:W-:Y:S04]  /*f4cf0*/  STL.64 [R1+0x3cf0], R4 ;  /* 0x003cf00401007387 */ /* 0x0083e80000100a00 */
[----:B-1----:R0:W3:Y:S04]  /*f4d00*/  LDL.64 R4, [R1+0x5b0] ;  /* 0x0005b00001047983 */ /* 0x0020e80000100a00 */
[----:B--2---:R-:W-:Y:S01]  /*f4d10*/  STL [R1+0x3ba8], R21 ;  /* 0x003ba81501007387 */ /* 0x004fe20000100800 */
[----:B---3--:R-:W-:-:S05]  /*f4d20*/  LEA.HI.X.SX32 R5, R27, R26, 0x1, P2 ;  /* 0x0000001a1b057211 */ /* 0x008fca00010f0eff */
[----:B------:R1:W-:Y:S04]  /*f4d30*/  STL [R1+0x5b4], R5 ;  /* 0x0005b40501007387 */ /* 0x0003e80000100800 */
[----:B-1----:R-:W2:Y:S02]  /*f4d40*/  LDL.LU.64 R4, [R1+0x3cf0] ;  /* 0x003cf00001047983 */ /* 0x002ea40000300a00 */
[----:B--2---:R-:W-:Y:S01]  /*f4d50*/  IMAD.MOV.U32 R27, RZ, RZ, R5 ;  /* 0x000000ffff1b7224 */ /* 0x004fe200078e0005 */
[----:B------:R-:W-:-:S05]  /*f4d60*/  LEA.HI.X.SX32 R5, R28, R26, 0x1, P3 ;  /* 0x0000001a1c057211 */ /* 0x000fca00018f0eff */
[----:B------:R1:W-:Y:S04]  /*f4d70*/  STL [R1+0x5ac], R5 ;  /* 0x0005ac0501007387 */ /* 0x0003e80000100800 */
[----:B-1----:R-:W2:Y:S04]  /*f4d80*/  LDL.LU.64 R4, [R1+0x3ce8] ;  /* 0x003ce80001047983 */ /* 0x002ea80000300a00 */
[----:B------:R1:W-:Y:S04]  /*f4d90*/  STL [R1+0x3cd8], R8 ;  /* 0x003cd80801007387 */ /* 0x0003e80000100800 */
[----:B-1----:R-:W3:Y:S01]  /*f4da0*/  LDL.LU R8, [R1+0x10] ;  /* 0x0000100001087983 */ /* 0x002ee20000300800 */
[----:B------:R-:W-:-:S02]  /*f4db0*/  IMAD.MOV.U32 R21, RZ, RZ, R29 ;  /* 0x000000ffff157224 */ /* 0x000fc400078e001d */
[----:B------:R-:W-:Y:S01]  /*f4dc0*/  VIADD R29, R28, UR61 ;  /* 0x0000003d1c1d7c36 */ /* 0x000fe20008000000 */
[----:B------:R-:W-:Y:S01]  /*f4dd0*/  ULDC UR61, c[0x0][0x248] ;  /* 0x00009200003d7ab9 */ /* 0x000fe20000000800 */
[----:B--2---:R-:W-:Y:S04]  /*f4de0*/  STL.64 [R1+0x3cd0], R4 ;  /* 0x003cd00401007387 */ /* 0x004fe80000100a00 */
[----:B------:R1:W-:Y:S04]  /*f4df0*/  STL.64 [R1+0x3ce0], R20 ;  /* 0x003ce01401007387 */ /* 0x0003e80000100a00 */
[----:B------:R-:W2:Y:S01]  /*f4e00*/  LDL.LU R28, [R1+0x34] ;  /* 0x00003400011c7983 */ /* 0x000ea20000300800 */
[----:B-1----:R-:W-:Y:S01]  /*f4e10*/  IMAD.MOV.U32 R21, RZ, RZ, R29 ;  /* 0x000000ffff157224 */ /* 0x002fe200078e001d */
[----:B------:R-:W-:-:S02]  /*f4e20*/  LEA R20, P2, R29, R3, 0x1 ;  /* 0x000000031d147211 */ /* 0x000fc400078408ff */
[C---:B---3--:R-:W-:Y:S02]  /*f4e30*/  LEA R4, P3, R8.reuse, R3, 0x1 ;  /* 0x0000000308047211 */ /* 0x048fe400078608ff */
[-C--:B------:R-:W-:Y:S02]  /*f4e40*/  LEA.HI.X.SX32 R21, R21, R26.reuse, 0x1, P2 ;  /* 0x0000001a15157211 */ /* 0x080fe400010f0eff */
[----:B------:R-:W-:-:S03]  /*f4e50*/  LEA.HI.X.SX32 R5, R8, R26, 0x1, P3 ;  /* 0x0000001a08057211 */ /* 0x000fc600018f0eff */
[----:B------:R1:W-:Y:S04]  /*f4e60*/  STL.64 [R1+0x5a0], R20 ;  /* 0x0005a01401007387 */ /* 0x0003e80000100a00 */
[----:B-1----:R-:W3:Y:S04]  /*f4e70*/  LDL.LU.64 R20, [R1+0x3ce0] ;  /* 0x003ce00001147983 */ /* 0x002ee80000300a00 */
[----:B------:R-:W3:Y:S04]  /*f4e80*/  LDL.LU R8, [R1+0x3cd8] ;  /* 0x003cd80001087983 */ /* 0x000ee80000300800 */
[----:B------:R1:W-:Y:S04]  /*f4e90*/  STL.64 [R1+0x598], R4 ;  /* 0x0005980401007387 */ /* 0x0003e80000100a00 */
[----:B-1----:R-:W2:Y:S04]  /*f4ea0*/  LDL.LU.64 R4, [R1+0x3cd0] ;  /* 0x003cd00001047983 */ /* 0x002ea80000300a00 */
[----:B----4-:R1:W-:Y:S04]  /*f4eb0*/  STL [R1+0x3cc0], R13 ;  /* 0x003cc00d01007387 */ /* 0x0103e80000100800 */
[----:B-1----:R-:W4:Y:S04]  /*f4ec0*/  LDL.LU R13, [R1+0x18] ;  /* 0x00001800010d7983 */ /* 0x002f280000300800 */
[----:B--2---:R1:W-:Y:S04]  /*f4ed0*/  STL.64 [R1+0x3cb8], R4 ;  /* 0x003cb80401007387 */ /* 0x0043e80000100a00 */
[----:B-1----:R-:W2:Y:S01]  /*f4ee0*/  LDL.LU R5, [R1+0x1c] ;  /* 0x00001c0001057983 */ /* 0x002ea20000300800 */
[----:B------:R-:W-:Y:S01]  /*f4ef0*/  VIADD R29, R28, UR26 ;  /* 0x0000001a1c1d7c36 */ /* 0x000fe20008000000 */
[-C--:B----4-:R-:W-:Y:S01]  /*f4f00*/  LEA R4, P3, R13, R3.reuse, 0x1 ;  /* 0x000000030d047211 */ /* 0x090fe200078608ff */
[----:B------:R-:W-:Y:S01]  /*f4f10*/  ULDC UR26, c[0x0][0x248] ;  /* 0x00009200001a7ab9 */ /* 0x000fe20000000800 */
[----:B------:R2:W-:Y:S04]  /*f4f20*/  STL.64 [R1+0x3cc8], R22 ;  /* 0x003cc81601007387 */ /* 0x0005e80000100a00 */
[----:B------:R1:W-:Y:S01]  /*f4f30*/  STL [R1+0x3b68], R29 ;  /* 0x003b681d01007387 */ /* 0x0003e20000100800 */
[----:B--2---:R-:W-:Y:S01]  /*f4f40*/  IMAD.MOV.U32 R23, RZ, RZ, R5 ;  /* 0x000000ffff177224 */ /* 0x004fe200078e0005 */
[----:B------:R-:W-:Y:S01]  /*f4f50*/  LEA R22, P2, R5, R3, 0x1 ;  /* 0x0000000305167211 */ /* 0x000fe200078408ff */
[----:B------:R-:W-:-:S02]  /*f4f60*/  IMAD.MOV.U32 R5, RZ, RZ, R0 ;  /* 0x000000ffff057224 */ /* 0x000fc400078e0000 */
[----:B------:R-:W-:Y:S01]  /*f4f70*/  VIADD R0, R29, UR27 ;  /* 0x0000001b1d007c36 */ /* 0x000fe20008000000 */
[-C--:B------:R-:W-:Y:S01]  /*f4f80*/  LEA.HI.X.SX32 R23, R23, R26.reuse, 0x1, P2 ;  /* 0x0000001a17177211 */ /* 0x080fe200010f0eff */
[----:B-1----:R-:W-:Y:S01]  /*f4f90*/  IMAD.MOV.U32 R29, RZ, RZ, R5 ;  /* 0x000000ffff1d7224 */ /* 0x002fe200078e0005 */
[----:B------:R-:W-:Y:S01]  /*f4fa0*/  LEA.HI.X.SX32 R5, R13, R26, 0x1, P3 ;  /* 0x0000001a0d057211 */ /* 0x000fe200018f0eff */
[----:B------:R-:W-:Y:S02]  /*f4fb0*/  ULDC UR27, c[0x0][0x248] ;  /* 0x00009200001b7ab9 */ /* 0x000fe40000000800 */
[----:B------:R1:W-:Y:S04]  /*f4fc0*/  STL.64 [R1+0x590], R22 ;  /* 0x0005901601007387 */ /* 0x0003e80000100a00 */
[----:B-1----:R-:W2:Y:S04]  /*f4fd0*/  LDL.LU.64 R22, [R1+0x3cc8] ;  /* 0x003cc80001167983 */ /* 0x002ea80000300a00 */
[----:B------:R-:W4:Y:S04]  /*f4fe0*/  LDL.LU R13, [R1+0x3cc0] ;  /* 0x003cc000010d7983 */ /* 0x000f280000300800 */
[----:B------:R1:W-:Y:S04]  /*f4ff0*/  STL.64 [R1+0x588], R4 ;  /* 0x0005880401007387 */ /* 0x0003e80000100a00 */
[----:B-1----:R-:W3:Y:S04]  /*f5000*/  LDL.LU.64 R4, [R1+0x3cb8] ;  /* 0x003cb80001047983 */ /* 0x002ee80000300a00 */
[----:B------:R1:W-:Y:S04]  /*f5010*/  STL.64 [R1+0x3ca0], R28 ;  /* 0x003ca01c01007387 */ /* 0x0003e80000100a00 */
[----:B-1----:R-:W4:Y:S04]  /*f5020*/  LDL.LU R29, [R1+0x28] ;  /* 0x00002800011d7983 */ /* 0x002f280000300800 */
[----:B--2---:R-:W-:Y:S04]  /*f5030*/  STL.64 [R1+0x3cb0], R22 ;  /* 0x003cb01601007387 */ /* 0x004fe80000100a00 */
[----:B------:R1:W-:Y:S04]  /*f5040*/  STL [R1+0x3ca8], R24 ;  /* 0x003ca81801007387 */ /* 0x0003e80000100800 */
[----:B-1----:R-:W2:Y:S04]  /*f5050*/  LDL.LU R24, [R1+0x24] ;  /* 0x0000240001187983 */ /* 0x002ea80000300800 */
[----:B------:R-:W-:Y:S01]  /*f5060*/  STL [R1+0x3bd8], R0 ;  /* 0x003bd80001007387 */ /* 0x000fe20000100800 */
[----:B----4-:R-:W-:-:S02]  /*f5070*/  LEA R22, P2, R29, R3, 0x1 ;  /* 0x000000031d167211 */ /* 0x010fc400078408ff */
[----:B------:R-:W-:-:S04]  /*f5080*/  MOV R23, R29 ;  /* 0x0000001d00177202 */ /* 0x000fc80000000f00 */
[----:B------:R-:W-:-:S05]  /*f5090*/  LEA.HI.X.SX32 R23, R23, R26, 0x1, P2 ;  /* 0x0000001a17177211 */ /* 0x000fca00010f0eff */
[----:B------:R1:W-:Y:S04]  /*f50a0*/  STL.64 [R1+0x580], R22 ;  /* 0x0005801601007387 */ /* 0x0003e80000100a00 */
[----:B-1----:R-:W4:Y:S01]  /*f50b0*/  LDL.LU.64 R22, [R1+0x3cb0] ;  /* 0x003cb00001167983 */ /* 0x002f220000300a00 */
[----:B---3--:R-:W-:Y:S02]  /*f50c0*/  IMAD.MOV.U32 R29, RZ, RZ, R4 ;  /* 0x000000ffff1d7224 */ /* 0x008fe400078e0004 */
[----:B------:R-:W-:Y:S01]  /*f50d0*/  VIADD R4, R0, UR28 ;  /* 0x0000001c00047c36 */ /* 0x000fe20008000000 */
[----:B------:R-:W-:Y:S01]  /*f50e0*/  ULDC UR28, c[0x0][0x248] ;  /* 0x00009200001c7ab9 */ /* 0x000fe20000000800 */
[----:B------:R-:W-:Y:S01]  /*f50f0*/  IMAD.MOV.U32 R0, RZ, RZ, R29 ;  /* 0x000000ffff007224 */ /* 0x000fe200078e001d */
[----:B--2---:R-:W-:-:S04]  /*f5100*/  LEA R28, P3, R24, R3, 0x1 ;  /* 0x00000003181c7211 */ /* 0x004fc800078608ff */
[----:B------:R-:W-:Y:S02]  /*f5110*/  LEA.HI.X.SX32 R29, R24, R26, 0x1, P3 ;  /* 0x0000001a181d7211 */ /* 0x000fe400018f0eff */
[----:B------:R-:W2:Y:S04]  /*f5120*/  LDL.LU R24, [R1+0x3ca8] ;  /* 0x003ca80001187983 */ /* 0x000ea80000300800 */
[----:B------:R1:W-:Y:S04]  /*f5130*/  STL.64 [R1+0x578], R28 ;  /* 0x0005781c01007387 */ /* 0x0003e80000100a00 */
[----:B-1----:R-:W3:Y:S04]  /*f5140*/  LDL.LU.64 R28, [R1+0x3ca0] ;  /* 0x003ca000011c7983 */ /* 0x002ee80000300a00 */
[----:B----4-:R-:W-:Y:S04]  /*f5150*/  STL.64 [R1+0x3c88], R22 ;  /* 0x003c881601007387 */ /* 0x010fe80000100a00 */
[----:B------:R1:W-:Y:S04]  /*f5160*/  STL [R1+0x3c90], R17 ;  /* 0x003c901101007387 */ /* 0x0003e80000100800 */
[----:B-1----:R-:W4:Y:S01]  /*f5170*/  LDL.LU R17, [R1+0x2c] ;  /* 0x00002c0001117983 */ /* 0x002f220000300800 */
[----:B------:R-:W-:-:S03]  /*f5180*/  IMAD.MOV.U32 R23, RZ, RZ, R0 ;  /* 0x000000ffff177224 */ /* 0x000fc600078e0000 */
[----:B------:R1:W-:Y:S04]  /*f5190*/  STL.64 [R1+0x3c98], R18 ;  /* 0x003c981201007387 */ /* 0x0003e80000100a00 */
[----:B------:R-:W2:Y:S01]  /*f51a0*/  LDL.LU R0, [R1+0x3c] ;  /* 0x00003c0001007983 */ /* 0x000ea20000300800 */
[----:B-1----:R-:W-:Y:S01]  /*f51b0*/  IMAD.MOV.U32 R19, RZ, RZ, R23 ;  /* 0x000000ffff137224 */ /* 0x002fe200078e0017 */
[----:B------:R-:W-:-:S04]  /*f51c0*/  LEA R18, P2, R23, R3, 0x1 ;  /* 0x0000000317127211 */ /* 0x000fc800078408ff */
[----:B------:R-:W-:Y:S01]  /*f51d0*/  LEA.HI.X.SX32 R19, R19, R26, 0x1, P2 ;  /* 0x0000001a13137211 */ /* 0x000fe200010f0eff */
[----:B---3--:R-:W-:Y:S04]  /*f51e0*/  STL [R1+0x3be8], R28 ;  /* 0x003be81c01007387 */ /* 0x008fe80000100800 */
[----:B------:R1:W-:Y:S04]  /*f51f0*/  STL.64 [R1+0x570], R18 ;  /* 0x0005701201007387 */ /* 0x0003e80000100a00 */
[----:B-1----:R-:W3:Y:S01]  /*f5200*/  LDL.LU.64 R18, [R1+0x3c98] ;  /* 0x003c980001127983 */ /* 0x002ee20000300a00 */
[----:B----4-:R-:W-:-:S04]  /*f5210*/  LEA R22, P3, R17, R3, 0x1 ;  /* 0x0000000311167211 */ /* 0x010fc800078608ff */
[----:B------:R-:W-:Y:S02]  /*f5220*/  LEA.HI.X.SX32 R23, R17, R26, 0x1, P3 ;  /* 0x0000001a11177211 */ /* 0x000fe400018f0eff */
[----:B------:R-:W4:Y:S04]  /*f5230*/  LDL.LU R17, [R1+0x3c90] ;  /* 0x003c900001117983 */ /* 0x000f280000300800 */
[----:B------:R1:W-:Y:S04]  /*f5240*/  STL.64 [R1+0x568], R22 ;  /* 0x0005681601007387 */ /* 0x0003e80000100a00 */
[----:B-1----:R-:W2:Y:S01]  /*f5250*/  LDL.LU.64 R22, [R1+0x3c88] ;  /* 0x003c880001167983 */ /* 0x002ea20000300a00 */
[----:B------:R-:W-:Y:S01]  /*f5260*/  VIADD R4, R4, UR29 ;  /* 0x0000001d04047c36 */ /* 0x000fe20008000000 */
[----:B------:R-:W-:-:S02]  /*f5270*/  ULDC UR29, c[0x0][0x248] ;  /* 0x00009200001d7ab9 */ /* 0x000fc40000000800 */
[----:B--2---:R4:W-:Y:S04]  /*f5280*/  STL.64 [R1+0x3c80], R22 ;  /* 0x003c801601007387 */ /* 0x0049e80000100a00 */
[----:B------:R1:W-:Y:S04]  /*f5290*/  STL.64 [R1+0x3c78], R12 ;  /* 0x003c780c01007387 */ /* 0x0003e80000100a00 */
[----:B------:R-:W2:Y:S01]  /*f52a0*/  LDL.LU R28, [R1+0xa0] ;  /* 0x0000a000011c7983 */ /* 0x000ea20000300800 */
[----:B----4-:R-:W-:Y:S01]  /*f52b0*/  IMAD.MOV.U32 R23, RZ, RZ, R17 ;  /* 0x000000ffff177224 */ /* 0x010fe200078e0011 */
[-C--:B------:R-:W-:Y:S01]  /*f52c0*/  LEA R22, P2, R17, R3.reuse, 0x1 ;  /* 0x0000000311167211 */ /* 0x080fe200078408ff */
[----:B------:R-:W-:Y:S01]  /*f52d0*/  VIADD R17, R4, UR30 ;  /* 0x0000001e04117c36 */ /* 0x000fe20008000000 */
[----:B------:R4:W-:Y:S01]  /*f52e0*/  STL [R1+0x3c68], R4 ;  /* 0x003c680401007387 */ /* 0x0009e20000100800 */
[C---:B-1----:R-:W-:Y:S01]  /*f52f0*/  LEA R12, P3, R0.reuse, R3, 0x1 ;  /* 0x00000003000c7211 */ /* 0x042fe200078608ff */
[----:B------:R-:W-:Y:S01]  /*f5300*/  ULDC UR30, c[0x0][0x248] ;  /* 0x00009200001e7ab9 */ /* 0x000fe20000000800 */
[-C--:B------:R-:W-:Y:S01]  /*f5310*/  LEA.HI.X.SX32 R23, R23, R26.reuse, 0x1, P2 ;  /* 0x0000001a17177211 */ /* 0x080fe200010f0eff */
[----:B----4-:R-:W4:Y:S04]  /*f5320*/  LDL.LU R4, [R1+0x58] ;  /* 0x0000580001047983 */ /* 0x010f280000300800 */
[----:B------:R1:W-:Y:S04]  /*f5330*/  STL.64 [R1+0x560], R22 ;  /* 0x0005601601007387 */ /* 0x0003e80000100a00 */
[----:B-1----:R-:W3:Y:S01]  /*f5340*/  LDL.LU.64 R22, [R1+0x3c80] ;  /* 0x003c800001167983 */ /* 0x002ee20000300a00 */
[----:B------:R-:W-:Y:S01]  /*f5350*/  LEA.HI.X.SX32 R13, R0, R26, 0x1, P3 ;  /* 0x0000001a000d7211 */ /* 0x000fe200018f0eff */
[----:B------:R-:W-:-:S02]  /*f5360*/  IMAD.MOV.U32 R0, RZ, RZ, R27 ;  /* 0x000000ffff007224 */ /* 0x000fc400078e001b */
[----:B------:R-:W-:Y:S02]  /*f5370*/  IMAD.MOV.U32 R27, RZ, RZ, R15 ;  /* 0x000000ffff1b7224 */ /* 0x000fe400078e000f */
[----:B------:R-:W-:Y:S01]  /*f5380*/  IMAD.MOV.U32 R15, RZ, RZ, R6 ;  /* 0x000000ffff0f7224 */ /* 0x000fe200078e0006 */
[----:B--2---:R-:W-:Y:S04]  /*f5390*/  STL.64 [R1+0x3c60], R28 ;  /* 0x003c601c01007387 */ /* 0x004fe80000100a00 */
[----:B------:R1:W-:Y:S04]  /*f53a0*/  STL.64 [R1+0x558], R12 ;  /* 0x0005580c01007387 */ /* 0x0003e80000100a00 */
[----:B-1----:R-:W2:Y:S01]  /*f53b0*/  LDL.LU.64 R12, [R1+0x3c78] ;  /* 0x003c7800010c7983 */ /* 0x002ea20000300a00 */
[----:B----4-:R-:W-:-:S04]  /*f53c0*/  LEA R28, P3, R4, R3, 0x1 ;  /* 0x00000003041c7211 */ /* 0x010fc800078608ff */
[-C--:B------:R-:W-:Y:S01]  /*f53d0*/  LEA.HI.X.SX32 R29, R4, R26.reuse, 0x1, P3 ;  /* 0x0000001a041d7211 */ /* 0x080fe200018f0eff */
[----:B---3--:R1:W-:Y:S04]  /*f53e0*/  STL.64 [R1+0x3c70], R22 ;  /* 0x003c701601007387 */ /* 0x0083e80000100a00 */
[----:B------:R-:W3:Y:S01]  /*f53f0*/  LDL R6, [R1+0x70] ;  /* 0x0000700001067983 */ /* 0x000ee20000100800 */
[----:B-1----:R-:W-:Y:S01]  /*f5400*/  IMAD.MOV.U32 R23, RZ, RZ, R5 ;  /* 0x000000ffff177224 */ /* 0x002fe200078e0005 */
[----:B------:R-:W-:Y:S01]  /*f5410*/  LEA R22, P2, R5, R3, 0x1 ;  /* 0x0000000305167211 */ /* 0x000fe200078408ff */
[----:B------:R-:W-:Y:S01]  /*f5420*/  VIADD R5, R17, UR31 ;  /* 0x0000001f11057c36 */ /* 0x000fe20008000000 */
[----:B------:R1:W-:Y:S01]  /*f5430*/  STL [R1+0x3c50], R17 ;  /* 0x003c501101007387 */ /* 0x0003e20000100800 */
[----:B------:R-:W-:Y:S01]  /*f5440*/  ULDC UR31, c[0x0][0x248] ;  /* 0x00009200001f7ab9 */ /* 0x000fe20000000800 */
[----:B------:R-:W-:-:S02]  /*f5450*/  LEA.HI.X.SX32 R23, R23, R26, 0x1, P2 ;  /* 0x0000001a17177211 */ /* 0x000fc400010f0eff */
[----:B-1----:R-:W4:Y:S04]  /*f5460*/  LDL.LU R17, [R1+0x6c] ;  /* 0x00006c0001117983 */ /* 0x002f280000300800 */
[----:B------:R1:W-:Y:S04]  /*f5470*/  STL.64 [R1+0x550], R22 ;  /* 0x0005501601007387 */ /* 0x0003e80000100a00 */
[----:B-1----:R-:W2:Y:S04]  /*f5480*/  LDL.LU.64 R22, [R1+0x3c70] ;  /* 0x003c700001167983 */ /* 0x002ea80000300a00 */
[----:B------:R-:W4:Y:S04]  /*f5490*/  LDL.LU R4, [R1+0x3c68] ;  /* 0x003c680001047983 */ /* 0x000f280000300800 */
[----:B------:R1:W-:Y:S04]  /*f54a0*/  STL.64 [R1+0x548], R28 ;  /* 0x0005481c01007387 */ /* 0x0003e80000100a00 */
[----:B-1----:R-:W3:Y:S04]  /*f54b0*/  LDL.LU.64 R28, [R1+0x3c60] ;  /* 0x003c6000011c7983 */ /* 0x002ee80000300a00 */
[----:B---3--:R1:W-:Y:S04]  /*f54c0*/  STL.64 [R1+0x3c58], R28 ;  /* 0x003c581c01007387 */ /* 0x0083e80000100a00 */
[----:B------:R3:W-:Y:S04]  /*f54d0*/  STL.64 [R1+0x3c48], R10 ;  /* 0x003c480a01007387 */ /* 0x0007e80000100a00 */
[----:B-1----:R-:W2:Y:S01]  /*f54e0*/  LDL.LU R29, [R1+0x70] ;  /* 0x00007000011d7983 */ /* 0x002ea20000300800 */
[----:B------:R-:W-:-:S03]  /*f54f0*/  LEA R28, P2, R6, R3, 0x1 ;  /* 0x00000003061c7211 */ /* 0x000fc600078408ff */
[----:B----4-:R-:W-:Y:S04]  /*f5500*/  STL.64 [R1+0x3b60], R4 ;  /* 0x003b600401007387 */ /* 0x010fe80000100a00 */
[----:B------:R-:W-:Y:S01]  /*f5510*/  STL [R1+0x3c30], R5 ;  /* 0x003c300501007387 */ /* 0x000fe20000100800 */
[----:B---3--:R-:W-:-:S04]  /*f5520*/  LEA R10, P3, R17, R3, 0x1 ;  /* 0x00000003110a7211 */ /* 0x008fc800078608ff */
[-C--:B------:R-:W-:Y:S02]  /*f5530*/  LEA.HI.X.SX32 R11, R17, R26.reuse, 0x1, P3 ;  /* 0x0000001a110b7211 */ /* 0x080fe400018f0eff */
[----:B--2---:R-:W-:-:S05]  /*f5540*/  LEA.HI.X.SX32 R29, R29, R26, 0x1, P2 ;  /* 0x0000001a1d1d7211 */ /* 0x004fca00010f0eff */
[----:B------:R1:W-:Y:S04]  /*f5550*/  STL.64 [R1+0x540], R28 ;  /* 0x0005401c01007387 */ /* 0x0003e80000100a00 */
[----:B-1----:R-:W2:Y:S04]  /*f5560*/  LDL.LU.64 R28, [R1+0x3c58] ;  /* 0x003c5800011c7983 */ /* 0x002ea80000300a00 */
[----:B------:R1:W-:Y:S04]  /*f5570*/  STL [R1+0x3c40], R2 ;  /* 0x003c400201007387 */ /* 0x0003e80000100800 */
[----:B-1----:R-:W3:Y:S04]  /*f5580*/  LDL.LU R2, [R1+0xa4] ;  /* 0x0000a40001027983 */ /* 0x002ee80000300800 */
[----:B------:R-:W4:Y:S04]  /*f5590*/  LDL.LU R17, [R1+0x3c50] ;  /* 0x003c500001117983 */ /* 0x000f280000300800 */
[----:B------:R1:W-:Y:S04]  /*f55a0*/  STL.64 [R1+0x538], R10 ;  /* 0x0005380a01007387 */ /* 0x0003e80000100a00 */
[----:B-1----:R-:W2:Y:S01]  /*f55b0*/  LDL.LU.64 R10, [R1+0x3c48] ;  /* 0x003c4800010a7983 */ /* 0x002ea20000300a00 */
[----:B---3--:R-:W-:-:S05]  /*f55c0*/  LEA R4, P2, R2, R3, 0x1 ;  /* 0x0000000302047211 */ /* 0x008fca00078408ff */
[----:B------:R-:W-:Y:S04]  /*f55d0*/  STL [R1+0x530], R4 ;  /* 0x0005300401007387 */ /* 0x000fe80000100800 */
[----:B------:R1:W-:Y:S04]  /*f55e0*/  STL.64 [R1+0x3c38], R12 ;  /* 0x003c380c01007387 */ /* 0x0003e80000100a00 */
[----:B-1----:R0:W3:Y:S04]  /*f55f0*/  LDL.64 R12, [R1+0x530] ;  /* 0x00053000010c7983 */ /* 0x0020e80000100a00 */
[----:B----4-:R1:W-:Y:S04]  /*f5600*/  STL [R1+0x3c34], R17 ;  /* 0x003c341101007387 */ /* 0x0103e80000100800 */
[----:B-1----:R-:W4:Y:S01]  /*f5610*/  LDL.LU R17, [R1+0xac] ;  /* 0x0000ac0001117983 */ /* 0x002f220000300800 */
[----:B--2---:R-:W-:Y:S01]  /*f5620*/  LEA R4, P3, R28, R3, 0x1 ;  /* 0x000000031c047211 */ /* 0x004fe200078608ff */
[----:B------:R-:W-:Y:S01]  /*f5630*/  VIADD R6, R5, UR32 ;  /* 0x0000002005067c36 */ /* 0x000fe20008000000 */
[----:B------:R-:W-:-:S02]  /*f5640*/  ULDC UR32, c[0x0][0x248] ;  /* 0x0000920000207ab9 */ /* 0x000fc40000000800 */
[-C--:B------:R-:W-:Y:S01]  /*f5650*/  LEA.HI.X.SX32 R5, R28, R26.reuse, 0x1, P3 ;  /* 0x0000001a1c057211 */ /* 0x080fe200018f0eff */
[----:B------:R-:W-:Y:S01]  /*f5660*/  VIADD R6, R6, UR33 ;  /* 0x0000002106067c36 */ /* 0x000fe20008000000 */
[----:B------:R-:W-:Y:S01]  /*f5670*/  ULDC UR33, c[0x0][0x248] ;  /* 0x0000920000217ab9 */ /* 0x000fe20000000800 */
[----:B---3--:R-:W-:Y:S02]  /*f5680*/  LEA.HI.X.SX32 R13, R2, R26, 0x1, P2 ;  /* 0x0000001a020d7211 */ /* 0x008fe400010f0eff */
[----:B------:R-:W2:Y:S01]  /*f5690*/  LDL.LU R2, [R1+0x3c40] ;  /* 0x003c400001027983 */ /* 0x000ea20000300800 */
[----:B------:R-:W-:-:S03]  /*f56a0*/  LEA R12, P2, R7, R3, 0x1 ;  /* 0x00000003070c7211 */ /* 0x000fc600078408ff */
[----:B------:R1:W-:Y:S04]  /*f56b0*/  STL [R1+0x534], R13 ;  /* 0x0005340d01007387 */ /* 0x0003e80000100800 */
[----:B------:R4:W-:Y:S04]  /*f56c0*/  STL.64 [R1+0x528], R4 ;  /* 0x0005280401007387 */ /* 0x0009e80000100a00 */
[----:B------:R-:W3:Y:S01]  /*f56d0*/  LDL R28, [R1+0xc0] ;  /* 0x0000c000011c7983 */ /* 0x000ee20000100800 */
[----:B-1----:R-:W-:Y:S02]  /*f56e0*/  IMAD.MOV.U32 R13, RZ, RZ, R7 ;  /* 0x000000ffff0d7224 */ /* 0x002fe400078e0007 */
[----:B------:R-:W-:Y:S01]  /*f56f0*/  VIADD R7, R6, UR34 ;  /* 0x0000002206077c36 */ /* 0x000fe20008000000 */
[-C--:B----4-:R-:W-:Y:S01]  /*f5700*/  LEA R4, P3, R17, R3.reuse, 0x1 ;  /* 0x0000000311047211 */ /* 0x090fe200078608ff */
[----:B------:R1:W-:Y:S01]  /*f5710*/  STL [R1+0x3c2c], R6 ;  /* 0x003c2c0601007387 */ /* 0x0003e20000100800 */
[-C--:B------:R-:W-:Y:S01]  /*f5720*/  LEA.HI.X.SX32 R13, R13, R26.reuse, 0x1, P2 ;  /* 0x0000001a0d0d7211 */ /* 0x080fe200010f0eff */
[----:B------:R-:W-:Y:S01]  /*f5730*/  ULDC UR34, c[0x0][0x248] ;  /* 0x0000920000227ab9 */ /* 0x000fe20000000800 */
[----:B------:R-:W-:Y:S01]  /*f5740*/  LEA.HI.X.SX32 R5, R17, R26, 0x1, P3 ;  /* 0x0000001a11057211 */ /* 0x000fe200018f0eff */
[----:B-1----:R-:W4:Y:S04]  /*f5750*/  LDL.LU R6, [R1+0xbc] ;  /* 0x0000bc0001067983 */ /* 0x002f280000300800 */
[----:B------:R1:W-:Y:S04]  /*f5760*/  STL.64 [R1+0x520], R12 ;  /* 0x0005200c01007387 */ /* 0x0003e80000100a00 */
[----:B-1----:R-:W2:Y:S04]  /*f5770*/  LDL.LU.64 R12, [R1+0x3c38] ;  /* 0x003c3800010c7983 */ /* 0x002ea80000300a00 */
[----:B------:R-:W2:Y:S04]  /*f5780*/  LDL.LU R17, [R1+0x3c34] ;  /* 0x003c340001117983 */ /* 0x000ea80000300800 */
[----:B------:R1:W-:Y:S04]  /*f5790*/  STL.64 [R1+0x518], R4 ;  /* 0x0005180401007387 */ /* 0x0003e80000100a00 */
[----:B-1----:R0:W4:Y:S04]  /*f57a0*/  LDL.LU R5, [R1+0x3c30] ;  /* 0x003c300001057983 */ /* 0x0021280000300800 */
[----:B------:R1:W-:Y:S04]  /*f57b0*/  STL [R1+0x3c28], R18 ;  /* 0x003c281201007387 */ /* 0x0003e80000100800 */
[----:B-1----:R-:W2:Y:S01]  /*f57c0*/  LDL.LU R18, [R1+0xc8] ;  /* 0x0000c80001127983 */ /* 0x002ea20000300800 */
[----:B---3--:R-:W-:-:S05]  /*f57d0*/  LEA R4, P2, R28, R3, 0x1 ;  /* 0x000000031c047211 */ /* 0x008fca00078408ff */
[----:B------:R-:W-:Y:S04]  /*f57e0*/  STL [R1+0x510], R4 ;  /* 0x0005100401007387 */ /* 0x000fe80000100800 */
[----:B----4-:R-:W3:Y:S04]  /*f57f0*/  LDL.LU R5, [R1+0xc0] ;  /* 0x0000c00001057983 */ /* 0x010ee80000300800 */
[----:B------:R1:W-:Y:S04]  /*f5800*/  STL.64 [R1+0x3c20], R8 ;  /* 0x003c200801007387 */ /* 0x0003e80000100a00 */
[----:B-1----:R0:W3:Y:S01]  /*f5810*/  LDL.64 R8, [R1+0x510] ;  /* 0x0005100001087983 */ /* 0x0020e20000100a00 */
[----:B------:R-:W-:-:S03]  /*f5820*/  LEA R4, P3, R6, R3, 0x1 ;  /* 0x0000000306047211 */ /* 0x000fc600078608ff */
[----:B------:R-:W4:Y:S01]  /*f5830*/  LDL.LU R28, [R1+0xd0] ;  /* 0x0000d000011c7983 */ /* 0x000f220000300800 */
[-C--:B---3--:R-:W-:Y:S02]  /*f5840*/  LEA.HI.X.SX32 R9, R5, R26.reuse, 0x1, P2 ;  /* 0x0000001a05097211 */ /* 0x088fe400010f0eff */
[-C--:B------:R-:W-:Y:S02]  /*f5850*/  LEA.HI.X.SX32 R5, R6, R26.reuse, 0x1, P3 ;  /* 0x0000001a06057211 */ /* 0x080fe400018f0eff */
[----:B------:R-:W3:Y:S01]  /*f5860*/  LDL.LU R6, [R1+0x3c2c] ;  /* 0x003c2c0001067983 */ /* 0x000ee20000300800 */
[C---:B--2---:R-:W-:Y:S01]  /*f5870*/  LEA R8, P2, R18.reuse, R3, 0x1 ;  /* 0x0000000312087211 */ /* 0x044fe200078408ff */
[----:B------:R-:W-:Y:S01]  /*f5880*/  VIADD R7, R7, UR35 ;  /* 0x0000002307077c36 */ /* 0x000fe20008000000 */
[----:B------:R-:W-:Y:S01]  /*f5890*/  ULDC UR35, c[0x0][0x248] ;  /* 0x0000920000237ab9 */ /* 0x000fe20000000800 */
[----:B------:R1:W-:Y:S04]  /*f58a0*/  STL [R1+0x514], R9 ;  /* 0x0005140901007387 */ /* 0x0003e80000100800 */
[----:B------:R2:W-:Y:S01]  /*f58b0*/  STL.64 [R1+0x508], R4 ;  /* 0x0005080401007387 */ /* 0x0005e20000100a00 */
[----:B-1----:R-:W-:-:S02]  /*f58c0*/  LEA.HI.X.SX32 R9, R18, R26, 0x1, P2 ;  /* 0x0000001a12097211 */ /* 0x002fc400010f0eff */
[----:B--2---:R-:W-:Y:S01]  /*f58d0*/  LEA R4, P3, R24, R3, 0x1 ;  /* 0x0000000318047211 */ /* 0x004fe200078608ff */
[----:B------:R-:W-:Y:S02]  /*f58e0*/  IMAD.MOV.U32 R5, RZ, RZ, R24 ;  /* 0x000000ffff057224 */ /* 0x000fe400078e0018 */
[----:B------:R-:W-:Y:S01]  /*f58f0*/  VIADD R24, R7, UR36 ;  /* 0x0000002407187c36 */ /* 0x000fe20008000000 */
[----:B------:R-:W-:Y:S01]  /*f5900*/  ULDC UR36, c[0x0][0x248] ;  /* 0x0000920000247ab9 */ /* 0x000fe20000000800 */
[----:B---3--:R-:W-:Y:S04]  /*f5910*/  STL.64 [R1+0x3b58], R6 ;  /* 0x003b580601007387 */ /* 0x008fe80000100a00 */
[----:B------:R-:W2:Y:S04]  /*f5920*/  LDL.LU R18, [R1+0x3c28] ;  /* 0x003c280001127983 */ /* 0x000ea80000300800 */
[----:B------:R1:W-:Y:S04]  /*f5930*/  STL.64 [R1+0x500], R8 ;  /* 0x0005000801007387 */ /* 0x0003e80000100a00 */
[----:B-1----:R-:W3:Y:S04]  /*f5940*/  LDL.LU.64 R8, [R1+0x3c20] ;  /* 0x003c200001087983 */ /* 0x002ee80000300a00 */
[----:B------:R-:W4:Y:S04]  /*f5950*/  LDL.LU R6, [R1+0xf4] ;  /* 0x0000f40001067983 */ /* 0x000f280000300800 */
[----:B------:R-:W4:Y:S01]  /*f5960*/  LDL.LU R7, [R1+0xf0] ;  /* 0x0000f00001077983 */ /* 0x000f220000300800 */
[----:B------:R-:W-:-:S03]  /*f5970*/  LEA.HI.X.SX32 R5, R5, R26, 0x1, P3 ;  /* 0x0000001a05057211 */ /* 0x000fc600018f0eff */
[----:B----4-:R3:W-:Y:S04]  /*f5980*/  STL.64 [R1+0x3c18], R6 ;  /* 0x003c180601007387 */ /* 0x0107e80000100a00 */
[----:B------:R1:W-:Y:S01]  /*f5990*/  STL.64 [R1+0x4f8], R4 ;  /* 0x0004f80401007387 */ /* 0x0003e20000100a00 */
[----:B---3--:R-:W-:Y:S01]  /*f59a0*/  IMAD.MOV.U32 R7, RZ, RZ, R8 ;  /* 0x000000ffff077224 */ /* 0x008fe200078e0008 */
[-C--:B------:R-:W-:Y:S02]  /*f59b0*/  LEA R6, P2, R8, R3.reuse, 0x1 ;  /* 0x0000000308067211 */ /* 0x080fe400078408ff */
[----:B-1----:R-:W-:Y:S02]  /*f59c0*/  LEA R4, P3, R28, R3, 0x1 ;  /* 0x000000031c047211 */ /* 0x002fe400078608ff */
[----:B------:R-:W-:-:S02]  /*f59d0*/  LEA.HI.X.SX32 R7, R7, R26, 0x1, P2 ;  /* 0x0000001a07077211 */ /* 0x000fc400010f0eff */
[----:B------:R-:W-:-:S03]  /*f59e0*/  LEA.HI.X.SX32 R5, R28, R26, 0x1, P3 ;  /* 0x0000001a1c057211 */ /* 0x000fc600018f0eff */
[----:B------:R-:W-:Y:S04]  /*f59f0*/  STL.64 [R1+0x4f0], R6 ;  /* 0x0004f00601007387 */ /* 0x000fe80000100a00 */
[----:B------:R-:W-:Y:S04]  /*f5a00*/  STL.64 [R1+0x4e8], R4 ;  /* 0x0004e80401007387 */ /* 0x000fe80000100a00 */
[----:B------:R1:W-:Y:S04]  /*f5a10*/  STL.64 [R1+0x3c10], R12 ;  /* 0x003c100c01007387 */ /* 0x0003e80000100a00 */
[----:B-1----:R-:W3:Y:S04]  /*f5a20*/  LDL.LU R12, [R1+0xe4] ;  /* 0x0000e400010c7983 */ /* 0x002ee80000300800 */
[----:B------:R-:W4:Y:S01]  /*f5a30*/  LDL.LU R13, [R1+0xe0] ;  /* 0x0000e000010d7983 */ /* 0x000f220000300800 */
[----:B---3--:R-:W-:-:S04]  /*f5a40*/  LEA R6, P2, R12, R3, 0x1 ;  /* 0x000000030c067211 */ /* 0x008fc800078408ff */
[----:B------:R-:W-:-:S05]  /*f5a50*/  LEA.HI.X.SX32 R7, R12, R26, 0x1, P2 ;  /* 0x0000001a0c077211 */ /* 0x000fca00010f0eff */
[----:B------:R1:W-:Y:S04]  /*f5a60*/  STL.64 [R1+0x4e0], R6 ;  /* 0x0004e00601007387 */ /* 0x0003e80000100a00 */
[----:B-1----:R-:W3:Y:S01]  /*f5a70*/  LDL.LU.64 R6, [R1+0x3c18] ;  /* 0x003c180001067983 */ /* 0x002ee20000300a00 */
[----:B----4-:R-:W-:-:S04]  /*f5a80*/  LEA R4, P3, R13, R3, 0x1 ;  /* 0x000000030d047211 */ /* 0x010fc800078608ff */
[----:B------:R-:W-:-:S05]  /*f5a90*/  LEA.HI.X.SX32 R5, R13, R26, 0x1, P3 ;  /* 0x0000001a0d057211 */ /* 0x000fca00018f0eff */
[----:B------:R1:W-:Y:S01]  /*f5aa0*/  STL.64 [R1+0x4d8], R4 ;  /* 0x0004d80401007387 */ /* 0x0003e20000100a00 */
[CC--:B---3--:R-:W-:Y:S02]  /*f5ab0*/  LEA R12, P2, R6.reuse, R3.reuse, 0x1 ;  /* 0x00000003060c7211 */ /* 0x0c8fe400078408ff */
[C---:B-1----:R-:W-:Y:S02]  /*f5ac0*/  LEA R4, P3, R7.reuse, R3, 0x1 ;  /* 0x0000000307047211 */ /* 0x042fe400078608ff */
[-C--:B------:R-:W-:Y:S02]  /*f5ad0*/  LEA.HI.X.SX32 R13, R6, R26.reuse, 0x1, P2 ;  /* 0x0000001a060d7211 */ /* 0x080fe400010f0eff */
[----:B------:R-:W-:-:S03]  /*f5ae0*/  LEA.HI.X.SX32 R5, R7, R26, 0x1, P3 ;  /* 0x0000001a07057211 */ /* 0x000fc600018f0eff */
[----:B------:R1:W-:Y:S04]  /*f5af0*/  STL.64 [R1+0x4d0], R12 ;  /* 0x0004d00c01007387 */ /* 0x0003e80000100a00 */
[----:B-1----:R-:W3:Y:S04]  /*f5b00*/  LDL.LU.64 R12, [R1+0x3c10] ;  /* 0x003c1000010c7983 */ /* 0x002ee80000300a00 */
[----:B------:R-:W-:Y:S04]  /*f5b10*/  STL.64 [R1+0x3c08], R10 ;  /* 0x003c080a01007387 */ /* 0x000fe80000100a00 */
[----:B------:R-:W-:Y:S04]  /*f5b20*/  STL.64 [R1+0x4c8], R4 ;  /* 0x0004c80401007387 */ /* 0x000fe80000100a00 */
[----:B------:R1:W-:Y:S04]  /*f5b30*/  STL.64 [R1+0x3c00], R16 ;  /* 0x003c001001007387 */ /* 0x0003e80000100a00 */
[----:B-1----:R-:W4:Y:S01]  /*f5b40*/  LDL.LU R16, [R1+0x108] ;  /* 0x0001080001107983 */ /* 0x002f220000300800 */
[----:B------:R-:W-:-:S02]  /*f5b50*/  IMAD.MOV.U32 R28, RZ, RZ, R29 ;  /* 0x000000ffff1c7224 */ /* 0x000fc400078e001d */
[----:B------:R-:W-:Y:S01]  /*f5b60*/  VIADD R8, R24, UR37 ;  /* 0x0000002518087c36 */ /* 0x000fe20008000000 */
[----:B------:R-:W2:Y:S01]  /*f5b70*/  LDL.LU R17, [R1+0x104] ;  /* 0x0001040001117983 */ /* 0x000ea20000300800 */
[----:B------:R-:W-:Y:S01]  /*f5b80*/  IMAD.MOV.U32 R29, RZ, RZ, R21 ;  /* 0x000000ffff1d7224 */ /* 0x000fe200078e0015 */
[----:B------:R-:W-:Y:S01]  /*f5b90*/  ULDC UR37, c[0x0][0x248] ;  /* 0x0000920000257ab9 */ /* 0x000fe20000000800 */
[----:B------:R-:W-:Y:S01]  /*f5ba0*/  IMAD.MOV.U32 R21, RZ, RZ, R23 ;  /* 0x000000ffff157224 */ /* 0x000fe200078e0017 */
[----:B------:R-:W3:Y:S01]  /*f5bb0*/  LDL.LU R6, [R1+0x138] ;  /* 0x0001380001067983 */ /* 0x000ee20000300800 */
[----:B------:R-:W-:Y:S02]  /*f5bc0*/  IMAD.MOV.U32 R23, RZ, RZ, R20 ;  /* 0x000000ffff177224 */ /* 0x000fe400078e0014 */
[----:B------:R-:W-:Y:S02]  /*f5bd0*/  IMAD.MOV.U32 R20, RZ, RZ, R9 ;  /* 0x000000ffff147224 */ /* 0x000fe400078e0009 */
[----:B------:R-:W-:Y:S01]  /*f5be0*/  VIADD R9, R8, UR38 ;  /* 0x0000002608097c36 */ /* 0x000fe20008000000 */
[----:B------:R-:W-:-:S03]  /*f5bf0*/  ULDC UR38, c[0x0][0x248] ;  /* 0x0000920000267ab9 */ /* 0x000fc60000000800 */
[----:B------:R-:W-:Y:S01]  /*f5c00*/  VIADD R9, R9, UR39 ;  /* 0x0000002709097c36 */ /* 0x000fe20008000000 */
[----:B------:R-:W-:-:S04]  /*f5c10*/  ULDC UR39, c[0x0][0x248] ;  /* 0x0000920000277ab9 */ /* 0x000fc80000000800 */
[----:B------:R1:W-:Y:S04]  /*f5c20*/  STL.64 [R1+0x3b70], R8 ;  /* 0x003b700801007387 */ /* 0x0003e80000100a00 */
[----:B-1----:R-:W3:Y:S01]  /*f5c30*/  LDL.LU R8, [R1+0x124] ;  /* 0x0001240001087983 */ /* 0x002ee20000300800 */
[----:B----4-:R-:W-:-:S04]  /*f5c40*/  LEA R10, P2, R16, R3, 0x1 ;  /* 0x00000003100a7211 */ /* 0x010fc800078408ff */
[----:B------:R-:W-:-:S05]  /*f5c50*/  LEA.HI.X.SX32 R11, R16, R26, 0x1, P2 ;  /* 0x0000001a100b7211 */ /* 0x000fca00010f0eff */
[----:B------:R1:W-:Y:S04]  /*f5c60*/  STL.64 [R1+0x4c0], R10 ;  /* 0x0004c00a01007387 */ /* 0x0003e80000100a00 */
[----:B-1----:R-:W4:Y:S01]  /*f5c70*/  LDL.LU.64 R10, [R1+0x3c08] ;  /* 0x003c0800010a7983 */ /* 0x002f220000300a00 */
[----:B--2---:R-:W-:-:S04]  /*f5c80*/  LEA R4, P3, R17, R3, 0x1 ;  /* 0x0000000311047211 */ /* 0x004fc800078608ff */
[----:B------:R-:W-:Y:S01]  /*f5c90*/  LEA.HI.X.SX32 R5, R17, R26, 0x1, P3 ;  /* 0x0000001a11057211 */ /* 0x000fe200018f0eff */
[----:B------:R-:W-:Y:S01]  /*f5ca0*/  VIADD R7, R9, UR40 ;  /* 0x0000002809077c36 */ /* 0x000fe20008000000 */
[----:B------:R-:W-:-:S03]  /*f5cb0*/  ULDC UR40, c[0x0][0x248] ;  /* 0x0000920000287ab9 */ /* 0x000fc60000000800 */
[----:B------:R3:W-:Y:S04]  /*f5cc0*/  STL.64 [R1+0x4b8], R4 ;  /* 0x0004b80401007387 */ /* 0x0007e80000100a00 */
[----:B------:R-:W2:Y:S01]  /*f5cd0*/  LDL.LU R9, [R1+0x158] ;  /* 0x0001580001097983 */ /* 0x000ea20000300800 */
[----:B----4-:R-:W-:Y:S01]  /*f5ce0*/  IMAD.MOV.U32 R17, RZ, RZ, R10 ;  /* 0x000000ffff117224 */ /* 0x010fe200078e000a */
[-C--:B------:R-:W-:Y:S01]  /*f5cf0*/  LEA R16, P2, R10, R3.reuse, 0x1 ;  /* 0x000000030a107211 */ /* 0x080fe200078408ff */
[----:B------:R-:W-:Y:S01]  /*f5d00*/  VIADD R10, R7, UR41 ;  /* 0x00000029070a7c36 */ /* 0x000fe20008000000 */
[----:B---3--:R-:W-:Y:S01]  /*f5d10*/  LEA R4, P3, R8, R3, 0x1 ;  /* 0x0000000308047211 */ /* 0x008fe200078608ff */
[----:B------:R-:W3:Y:S01]  /*f5d20*/  LDL.LU R7, [R1+0x154] ;  /* 0x0001540001077983 */ /* 0x000ee20000300800 */
[----:B------:R-:W-:Y:S01]  /*f5d30*/  LEA.HI.X.SX32 R17, R17, R26, 0x1, P2 ;  /* 0x0000001a11117211 */ /* 0x000fe200010f0eff */
[----:B------:R-:W-:-:S04]  /*f5d40*/  ULDC UR41, c[0x0][0x248] ;  /* 0x0000920000297ab9 */ /* 0x000fc80000000800 */
[----:B------:R1:W-:Y:S04]  /*f5d50*/  STL.64 [R1+0x4b0], R16 ;  /* 0x0004b01001007387 */ /* 0x0003e80000100a00 */
[----:B-1----:R-:W4:Y:S01]  /*f5d60*/  LDL.LU.64 R16, [R1+0x3c00] ;  /* 0x003c000001107983 */ /* 0x002f220000300a00 */
[----:B------:R-:W-:-:S03]  /*f5d70*/  LEA.HI.X.SX32 R5, R8, R26, 0x1, P3 ;  /* 0x0000001a08057211 */ /* 0x000fc600018f0eff */
[----:B----4-:R1:W-:Y:S04]  /*f5d80*/  STL.64 [R1+0x3bf0], R16 ;  /* 0x003bf01001007387 */ /* 0x0103e80000100a00 */
[----:B------:R-:W-:Y:S04]  /*f5d90*/  STL.64 [R1+0x4a8], R4 ;  /* 0x0004a80401007387 */ /* 0x000fe80000100a00 */
[----:B------:R4:W-:Y:S01]  /*f5da0*/  STL.64 [R1+0x3bf8], R18 ;  /* 0x003bf81201007387 */ /* 0x0009e20000100a00 */
[CC--:B-1----:R-:W-:Y:S02]  /*f5db0*/  LEA R16, P3, R15.reuse, R3.reuse, 0x1 ;  /* 0x000000030f107211 */ /* 0x0c2fe400078608ff */
[C---:B----4-:R-:W-:Y:S01]  /*f5dc0*/  LEA R18, P2, R6.reuse, R3, 0x1 ;  /* 0x0000000306127211 */ /* 0x050fe200078408ff */
[----:B------:R-:W-:Y:S01]  /*f5dd0*/  IMAD.MOV.U32 R4, RZ, RZ, R28 ;  /* 0x000000ffff047224 */ /* 0x000fe200078e001c */
[-C--:B------:R-:W-:Y:S01]  /*f5de0*/  LEA.HI.X.SX32 R17, R15, R26.reuse, 0x1, P3 ;  /* 0x0000001a0f117211 */ /* 0x080fe200018f0eff */
[----:B------:R-:W4:Y:S01]  /*f5df0*/  LDL.LU R28, [R1+0x168] ;  /* 0x00016800011c7983 */ /* 0x000f220000300800 */
[----:B------:R-:W-:Y:S01]  /*f5e00*/  LEA.HI.X.SX32 R19, R6, R26, 0x1, P2 ;  /* 0x0000001a06137211 */ /* 0x000fe200010f0eff */
[----:B------:R-:W-:-:S02]  /*f5e10*/  IMAD.MOV.U32 R6, RZ, RZ, R0 ;  /* 0x000000ffff067224 */ /* 0x000fc400078e0000 */
[----:B------:R-:W4:Y:S04]  /*f5e20*/  LDL.LU R8, [R1+0x184] ;  /* 0x0001840001087983 */ /* 0x000f280000300800 */
[----:B------:R-:W4:Y:S04]  /*f5e30*/  LDL.LU R0, [R1+0x180] ;  /* 0x0001800001007983 */ /* 0x000f280000300800 */
[----:B------:R2:W-:Y:S04]  /*f5e40*/  STL.64 [R1+0x4a0], R18 ;  /* 0x0004a01201007387 */ /* 0x0005e80000100a00 */
[----:B------:R-:W-:Y:S04]  /*f5e50*/  STL [R1+0x3bec], R12 ;  /* 0x003bec0c01007387 */ /* 0x000fe80000100800 */
[----:B------:R3:W-:Y:S01]  /*f5e60*/  STL.64 [R1+0x498], R16 ;  /* 0x0004981001007387 */ /* 0x0007e20000100a00 */
[----:B--2---:R-:W-:-:S04]  /*f5e70*/  LEA R18, P2, R9, R3, 0x1 ;  /* 0x0000000309127211 */ /* 0x004fc800078408ff */
[----:B------:R-:W-:Y:S02]  /*f5e80*/  LEA.HI.X.SX32 R19, R9, R26, 0x1, P2 ;  /* 0x0000001a09137211 */ /* 0x000fe400010f0eff */
[----:B---3--:R-:W-:-:S03]  /*f5e90*/  LEA R16, P3, R7, R3, 0x1 ;  /* 0x0000000307107211 */ /* 0x008fc600078608ff */
[----:B------:R1:W-:Y:S01]  /*f5ea0*/  STL.64 [R1+0x490], R18 ;  /* 0x0004901201007387 */ /* 0x0003e20000100a00 */
[----:B------:R-:W-:Y:S01]  /*f5eb0*/  LEA.HI.X.SX32 R17, R7, R26, 0x1, P3 ;  /* 0x0000001a07117211 */ /* 0x000fe200018f0eff */
[----:B------:R-:W-:Y:S02]  /*f5ec0*/  IMAD.MOV.U32 R5, RZ, RZ, R29 ;  /* 0x000000ffff057224 */ /* 0x000fe400078e001d */
[----:B------:R-:W-:Y:S01]  /*f5ed0*/  IMAD.MOV.U32 R29, RZ, RZ, R27 ;  /* 0x000000ffff1d7224 */ /* 0x000fe200078e001b */
[----:B-1----:R-:W2:Y:S04]  /*f5ee0*/  LDL.LU.64 R18, [R1+0x3bf8] ;  /* 0x003bf80001127983 */ /* 0x002ea80000300a00 */
[----:B------:R1:W-:Y:S01]  /*f5ef0*/  STL.64 [R1+0x488], R16 ;  /* 0x0004881001007387 */ /* 0x0003e20000100a00 */
[----:B------:R-:W-:-:S02]  /*f5f00*/  IMAD.MOV.U32 R7, RZ, RZ, R5 ;  /* 0x000000ffff077224 */ /* 0x000fc400078e0005 */
[----:B------:R-:W-:Y:S02]  /*f5f10*/  IMAD.MOV.U32 R5, RZ, RZ, R29 ;  /* 0x000000ffff057224 */ /* 0x000fe400078e001d */
[----:B------:R-:W-:Y:S01]  /*f5f20*/  IMAD.MOV.U32 R29, RZ, RZ, R13 ;  /* 0x000000ffff1d7224 */ /* 0x000fe200078e000d */
[----:B-1----:R-:W3:Y:S04]  /*f5f30*/  LDL.LU.64 R16, [R1+0x3bf0] ;  /* 0x003bf00001107983 */ /* 0x002ee80000300a00 */
[----:B------:R1:W-:Y:S01]  /*f5f40*/  STL.64 [R1+0x3be0], R24 ;  /* 0x003be01801007387 */ /* 0x0003e20000100a00 */
[----:B------:R-:W-:Y:S01]  /*f5f50*/  VIADD R27, R10, UR42 ;  /* 0x0000002a0a1b7c36 */ /* 0x000fe20008000000 */
[----:B------:R-:W-:Y:S01]  /*f5f60*/  ULDC UR42, c[0x0][0x248] ;  /* 0x00009200002a7ab9 */ /* 0x000fe20000000800 */
[----:B------:R-:W-:-:S02]  /*f5f70*/  IMAD.MOV.U32 R15, RZ, RZ, R11 ;  /* 0x000000ffff0f7224 */ /* 0x000fc400078e000b */
[----:B-1----:R-:W-:-:S04]  /*f5f80*/  IMAD.MOV.U32 R25, RZ, RZ, R4 ;  /* 0x000000ffff197224 */ /* 0x002fc800078e0004 */
[----:B------:R-:W-:Y:S01]  /*f5f90*/  IMAD.MOV.U32 R13, RZ, RZ, R25 ;  /* 0x000000ffff0d7224 */ /* 0x000fe200078e0019 */
[----:B------:R-:W-:Y:S01]  /*f5fa0*/  LEA R12, P2, R25, R3, 0x1 ;  /* 0x00000003190c7211 */ /* 0x000fe200078408ff */
[----:B------:R-:W-:Y:S01]  /*f5fb0*/  VIADD R11, R27, UR43 ;  /* 0x0000002b1b0b7c36 */ /* 0x000fe20008000000 */
[----:B------:R-:W-:Y:S01]  /*f5fc0*/  ULDC UR43, c[0x0][0x248] ;  /* 0x00009200002b7ab9 */ /* 0x000fe20000000800 */
[----:B------:R-:W-:Y:S01]  /*f5fd0*/  IMAD.MOV.U32 R4, RZ, RZ, R22 ;  /* 0x000000ffff047224 */ /* 0x000fe200078e0016 */
[----:B------:R-:W-:Y:S01]  /*f5fe0*/  LEA.HI.X.SX32 R13, R13, R26, 0x1, P2 ;  /* 0x0000001a0d0d7211 */ /* 0x000fe200010f0eff */
[----:B------:R-:W2:Y:S04]  /*f5ff0*/  LDL.LU R22, [R1+0x190] ;  /* 0x0001900001167983 */ /* 0x000ea80000300800 */
[----:B------:R-:W2:Y:S04]  /*f6000*/  LDL.LU R9, [R1+0x178] ;  /* 0x0001780001097983 */ /* 0x000ea80000300800 */
[----:B------:R-:W-:Y:S04]  /*f6010*/  STL.64 [R1+0x3b50], R10 ;  /* 0x003b500a01007387 */ /* 0x000fe80000100a00 */
[----:B------:R1:W-:Y:S04]  /*f6020*/  STL.64 [R1+0x480], R12 ;  /* 0x0004800c01007387 */ /* 0x0003e80000100a00 */
[----:B-1----:R-:W3:Y:S04]  /*f6030*/  LDL.LU R12, [R1+0x3bec] ;  /* 0x003bec00010c7983 */ /* 0x002ee80000300800 */
[----:B------:R-:W3:Y:S01]  /*f6040*/  LDL.LU R13, [R1+0x160] ;  /* 0x00016000010d7983 */ /* 0x000ee20000300800 */
[----:B------:R-:W-:Y:S01]  /*f6050*/  IMAD.MOV.U32 R25, RZ, RZ, R6 ;  /* 0x000000ffff197224 */ /* 0x000fe200078e0006 */
[----:B------:R-:W-:Y:S01]  /*f6060*/  IADD3 R6, R11, UR44, RZ ;  /* 0x0000002c0b067c10 */ /* 0x000fe2000fffe0ff */
[----:B------:R-:W-:-:S02]  /*f6070*/  ULDC UR44, c[0x0][0x248] ;  /* 0x00009200002c7ab9 */ /* 0x000fc40000000800 */
[----:B------:R-:W-:Y:S01]  /*f6080*/  IMAD.MOV.U32 R11, RZ, RZ, R25 ;  /* 0x000000ffff0b7224 */ /* 0x000fe200078e0019 */
[----:B----4-:R-:W-:-:S04]  /*f6090*/  LEA R24, P3, R28, R3, 0x1 ;  /* 0x000000031c187211 */ /* 0x010fc800078608ff */
[----:B------:R-:W-:Y:S02]  /*f60a0*/  LEA.HI.X.SX32 R25, R28, R26, 0x1, P3 ;  /* 0x0000001a1c197211 */ /* 0x000fe400018f0eff */
[----:B------:R-:W4:Y:S04]  /*f60b0*/  LDL.LU R28, [R1+0x3be8] ;  /* 0x003be800011c7983 */ /* 0x000f280000300800 */
[----:B---3--:R1:W-:Y:S04]  /*f60c0*/  STL.64 [R1+0x3bd0], R12 ;  /* 0x003bd00c01007387 */ /* 0x0083e80000100a00 */
[----:B------:R3:W-:Y:S04]  /*f60d0*/  STL.64 [R1+0x478], R24 ;  /* 0x0004781801007387 */ /* 0x0007e80000100a00 */
[----:B------:R-:W4:Y:S01]  /*f60e0*/  LDL.LU R10, [R1+0x188] ;  /* 0x00018800010a7983 */ /* 0x000f220000300800 */
[----:B------:R-:W-:Y:S01]  /*f60f0*/  VIADD R6, R6, UR45 ;  /* 0x0000002d06067c36 */ /* 0x000fe20008000000 */
[----:B------:R-:W-:Y:S01]  /*f6100*/  ULDC UR45, c[0x0][0x248] ;  /* 0x00009200002d7ab9 */ /* 0x000fe20000000800 */
[----:B-1----:R-:W-:-:S02]  /*f6110*/  LEA R12, P3, R0, R3, 0x1 ;  /* 0x00000003000c7211 */ /* 0x002fc400078608ff */
[C---:B---3--:R-:W-:Y:S01]  /*f6120*/  LEA R24, P2, R8.reuse, R3, 0x1 ;  /* 0x0000000308187211 */ /* 0x048fe200078408ff */
[----:B------:R1:W-:Y:S03]  /*f6130*/  STL.64 [R1+0x3bc8], R16 ;  /* 0x003bc81001007387 */ /* 0x0003e60000100a00 */
[-C--:B------:R-:W-:Y:S01]  /*f6140*/  LEA.HI.X.SX32 R25, R8, R26.reuse, 0x1, P2 ;  /* 0x0000001a08197211 */ /* 0x080fe200010f0eff */
[----:B------:R-:W-:Y:S01]  /*f6150*/  STL [R1+0x24], R6 ;  /* 0x0000240601007387 */ /* 0x000fe20000100800 */
[----:B------:R-:W-:-:S03]  /*f6160*/  LEA.HI.X.SX32 R13, R0, R26, 0x1, P3 ;  /* 0x0000001a000d7211 */ /* 0x000fc600018f0eff */
[----:B------:R3:W-:Y:S01]  /*f6170*/  STL.64 [R1+0x470], R24 ;  /* 0x0004701801007387 */ /* 0x0007e20000100a00 */
[----:B-1----:R-:W-:Y:S01]  /*f6180*/  IMAD.MOV.U32 R17, RZ, RZ, R21 ;  /* 0x000000ffff117224 */ /* 0x002fe200078e0015 */
[----:B------:R-:W-:-:S04]  /*f6190*/  LEA R16, P2, R21, R3, 0x1 ;  /* 0x0000000315107211 */ /* 0x000fc800078408ff */
[----:B------:R-:W-:Y:S01]  /*f61a0*/  LEA.HI.X.SX32 R17, R17, R26, 0x1, P2 ;  /* 0x0000001a11117211 */ /* 0x000fe200010f0eff */
[----:B---3--:R-:W3:Y:S04]  /*f61b0*/  LDL.LU.64 R24, [R1+0x3be0] ;  /* 0x003be00001187983 */ /* 0x008ee80000300a00 */
[----:B------:R-:W3:Y:S04]  /*f61c0*/  LDL.LU R8, [R1+0x170] ;  /* 0x0001700001087983 */ /* 0x000ee80000300800 */
[----:B------:R-:W3:Y:S04]  /*f61d0*/  LDL.LU R0, [R1+0x3bd8] ;  /* 0x003bd80001007983 */ /* 0x000ee80000300800 */
[----:B------:R1:W-:Y:S04]  /*f61e0*/  STL.64 [R1+0x468], R12 ;  /* 0x0004680c01007387 */ /* 0x0003e80000100a00 */
[----:B-1----:R-:W3:Y:S04]  /*f61f0*/  LDL.LU.64 R12, [R1+0x3bd0] ;  /* 0x003bd000010c7983 */ /* 0x002ee80000300a00 */
[----:B------:R2:W-:Y:S04]  /*f6200*/  STL.64 [R1+0x3bc0], R4 ;  /* 0x003bc00401007387 */ /* 0x0005e80000100a00 */
[----:B------:R-:W3:Y:S04]  /*f6210*/  LDL.LU R21, [R1+0x150] ;  /* 0x0001500001157983 */ /* 0x000ee80000300800 */
[----:B------:R4:W-:Y:S01]  /*f6220*/  STL.64 [R1+0x460], R16 ;  /* 0x0004601001007387 */ /* 0x0009e20000100a00 */
[----:B--2---:R-:W-:-:S04]  /*f6230*/  LEA R4, P3, R22, R3, 0x1 ;  /* 0x0000000316047211 */ /* 0x004fc800078608ff */
[----:B------:R-:W-:-:S05]  /*f6240*/  LEA.HI.X.SX32 R5, R22, R26, 0x1, P3 ;  /* 0x0000001a16057211 */ /* 0x000fca00018f0eff */
[----:B------:R-:W-:Y:S01]  /*f6250*/  STL.64 [R1+0x458], R4 ;  /* 0x0004580401007387 */ /* 0x000fe20000100a00 */
[----:B----4-:R-:W-:-:S04]  /*f6260*/  LEA R16, P2, R10, R3, 0x1 ;  /* 0x000000030a107211 */ /* 0x010fc800078408ff */
[----:B------:R-:W-:-:S05]  /*f6270*/  LEA.HI.X.SX32 R17, R10, R26, 0x1, P2 ;  /* 0x0000001a0a117211 */ /* 0x000fca00010f0eff */
[----:B------:R1:W-:Y:S04]  /*f6280*/  STL.64 [R1+0x450], R16 ;  /* 0x0004501001007387 */ /* 0x0003e80000100a00 */
[----:B-1----:R-:W2:Y:S01]  /*f6290*/  LDL.LU.64 R16, [R1+0x3bc8] ;  /* 0x003bc80001107983 */ /* 0x002ea20000300a00 */
[----:B------:R-:W-:-:S04]  /*f62a0*/  LEA R4, P3, R9, R3, 0x1 ;  /* 0x0000000309047211 */ /* 0x000fc800078608ff */
[----:B------:R-:W-:Y:S01]  /*f62b0*/  LEA.HI.X.SX32 R5, R9, R26, 0x1, P3 ;  /* 0x0000001a09057211 */ /* 0x000fe200018f0eff */
[----:B------:R-:W-:Y:S01]  /*f62c0*/  VIADD R6, R6, UR46 ;  /* 0x0000002e06067c36 */ /* 0x000fe20008000000 */
[----:B------:R-:W-:Y:S01]  /*f62d0*/  ULDC UR46, c[0x0][0x248] ;  /* 0x00009200002e7ab9 */ /* 0x000fe20000000800 */
[----:B------:R-:W-:Y:S02]  /*f62e0*/  IMAD.MOV.U32 R10, RZ, RZ, R11 ;  /* 0x000000ffff0a7224 */ /* 0x000fe400078e000b */
[----:B---3--:R-:W-:Y:S02]  /*f62f0*/  IMAD.MOV.U32 R22, RZ, RZ, R12 ;  /* 0x000000ffff167224 */ /* 0x008fe400078e000c */
[----:B------:R-:W-:Y:S01]  /*f6300*/  VIADD R12, R6, UR47 ;  /* 0x0000002f060c7c36 */ /* 0x000fe20008000000 */
[----:B------:R-:W-:-:S03]  /*f6310*/  ULDC UR47, c[0x0][0x248] ;  /* 0x00009200002f7ab9 */ /* 0x000fc60000000800 */
[----:B------:R-:W-:Y:S01]  /*f6320*/  VIADD R9, R12, UR48 ;  /* 0x000000300c097c36 */ /* 0x000fe20008000000 */
[----:B------:R-:W-:Y:S01]  /*f6330*/  ULDC UR48, c[0x0][0x248] ;  /* 0x0000920000307ab9 */ /* 0x000fe20000000800 */
[----:B--2---:R1:W-:Y:S04]  /*f6340*/  STL.64 [R1+0x3bb8], R16 ;  /* 0x003bb81001007387 */ /* 0x0043e80000100a00 */
[----:B------:R2:W-:Y:S01]  /*f6350*/  STL.64 [R1+0x448], R4 ;  /* 0x0004480401007387 */ /* 0x0005e20000100a00 */
[-C--:B-1----:R-:W-:Y:S02]  /*f6360*/  LEA R16, P3, R13, R3.reuse, 0x1 ;  /* 0x000000030d107211 */ /* 0x082fe400078608ff */
[----:B--2---:R-:W-:-:S04]  /*f6370*/  LEA R4, P2, R8, R3, 0x1 ;  /* 0x0000000308047211 */ /* 0x004fc800078408ff */
[-C--:B------:R-:W-:Y:S02]  /*f6380*/  LEA.HI.X.SX32 R5, R8, R26.reuse, 0x1, P2 ;  /* 0x0000001a08057211 */ /* 0x080fe400010f0eff */
[----:B------:R-:W-:-:S03]  /*f6390*/  LEA.HI.X.SX32 R17, R13, R26, 0x1, P3 ;  /* 0x0000001a0d117211 */ /* 0x000fc600018f0eff */
[----:B------:R1:W-:Y:S04]  /*f63a0*/  STL.64 [R1+0x440], R4 ;  /* 0x0004400401007387 */ /* 0x0003e80000100a00 */
[----:B-1----:R-:W2:Y:S04]  /*f63b0*/  LDL.LU.64 R4, [R1+0x3bc0] ;  /* 0x003bc00001047983 */ /* 0x002ea80000300a00 */
[----:B------:R1:W-:Y:S04]  /*f63c0*/  STL.64 [R1+0x3bb0], R28 ;  /* 0x003bb01c01007387 */ /* 0x0003e80000100a00 */
[----:B------:R-:W3:Y:S04]  /*f63d0*/  LDL.LU R8, [R1+0x120] ;  /* 0x0001200001087983 */ /* 0x000ee80000300800 */
[----:B------:R4:W-:Y:S01]  /*f63e0*/  STL.64 [R1+0x438], R16 ;  /* 0x0004381001007387 */ /* 0x0009e20000100a00 */
[----:B-1----:R-:W-:-:S02]  /*f63f0*/  LEA R28, P3, R7, R3, 0x1 ;  /* 0x00000003071c7211 */ /* 0x002fc400078608ff */
[----:B----4-:R-:W-:-:S04]  /*f6400*/  LEA R16, P2, R21, R3, 0x1 ;  /* 0x0000000315107211 */ /* 0x010fc800078408ff */
[-C--:B------:R-:W-:Y:S01]  /*f6410*/  LEA.HI.X.SX32 R17, R21, R26.reuse, 0x1, P2 ;  /* 0x0000001a15117211 */ /* 0x080fe200010f0eff */
[----:B------:R-:W-:Y:S01]  /*f6420*/  STL [R1+0x3bac], R6 ;  /* 0x003bac0601007387 */ /* 0x000fe20000100800 */
[-C--:B------:R-:W-:Y:S01]  /*f6430*/  LEA.HI.X.SX32 R29, R7, R26.reuse, 0x1, P3 ;  /* 0x0000001a071d7211 */ /* 0x080fe200018f0eff */
[----:B------:R-:W-:Y:S01]  /*f6440*/  VIADD R13, R9, UR49 ;  /* 0x00000031090d7c36 */ /* 0x000fe20008000000 */
[----:B------:R-:W-:Y:S01]  /*f6450*/  ULDC UR49, c[0x0][0x248] ;  /* 0x0000920000317ab9 */ /* 0x000fe20000000800 */
[----:B------:R1:W-:Y:S04]  /*f6460*/  STL.64 [R1+0x430], R16 ;  /* 0x0004301001007387 */ /* 0x0003e80000100a00 */
[----:B-1----:R-:W4:Y:S04]  /*f6470*/  LDL.LU.64 R16, [R1+0x3bb8] ;  /* 0x003bb80001107983 */ /* 0x002f280000300a00 */
[----:B------:R-:W2:Y:S04]  /*f6480*/  LDL.LU R21, [R1+0x110] ;  /* 0x0001100001157983 */ /* 0x000ea80000300800 */
[----:B------:R-:W4:Y:S04]  /*f6490*/  LDL.LU R9, [R1+0x100] ;  /* 0x0001000001097983 */ /* 0x000f280000300800 */
[----:B------:R1:W-:Y:S04]  /*f64a0*/  STL.64 [R1+0x428], R28 ;  /* 0x0004281c01007387 */ /* 0x0003e80000100a00 */
[----:B------:R-:W4:Y:S01]  /*f64b0*/  LDL.LU R11, [R1+0xec] ;  /* 0x0000ec00010b7983 */ /* 0x000f220000300800 */
[----:B-1----:R-:W-:Y:S01]  /*f64c0*/  IMAD.MOV.U32 R29, RZ, RZ, R14 ;  /* 0x000000ffff1d7224 */ /* 0x002fe200078e000e */
[-C--:B------:R-:W-:Y:S01]  /*f64d0*/  LEA R28, P2, R14, R3.reuse, 0x1 ;  /* 0x000000030e1c7211 */ /* 0x080fe200078408ff */
[----:B------:R-:W-:Y:S01]  /*f64e0*/  VIADD R14, R13, UR50 ;  /* 0x000000320d0e7c36 */ /* 0x000fe20008000000 */
[----:B------:R1:W-:Y:S01]  /*f64f0*/  STL.64 [R1+0x3b48], R12 ;  /* 0x003b480c01007387 */ /* 0x0003e20000100a00 */
[C---:B------:R-:W-:Y:S01]  /*f6500*/  LEA R6, P3, R10.reuse, R3, 0x1 ;  /* 0x000000030a067211 */ /* 0x040fe200078608ff */
[----:B------:R-:W-:Y:S01]  /*f6510*/  ULDC UR50, c[0x0][0x248] ;  /* 0x0000920000327ab9 */ /* 0x000fe20000000800 */
[-C--:B------:R-:W-:Y:S01]  /*f6520*/  LEA.HI.X.SX32 R29, R29, R26.reuse, 0x1, P2 ;  /* 0x0000001a1d1d7211 */ /* 0x080fe200010f0eff */
[----:B-1----:R-:W4:Y:S04]  /*f6530*/  LDL.LU R13, [R1+0xf8] ;  /* 0x0000f800010d7983 */ /* 0x002f280000300800 */
[----:B------:R1:W-:Y:S04]  /*f6540*/  STL.64 [R1+0x420], R28 ;  /* 0x0004201c01007387 */ /* 0x0003e80000100a00 */
[----:B-1----:R-:W3:Y:S01]  /*f6550*/  LDL.LU.64 R28, [R1+0x3bb0] ;  /* 0x003bb000011c7983 */ /* 0x002ee20000300a00 */
[----:B------:R-:W-:-:S03]  /*f6560*/  LEA.HI.X.SX32 R7, R10, R26, 0x1, P3 ;  /* 0x0000001a0a077211 */ /* 0x000fc600018f0eff */
[----:B---3--:R1:W-:Y:S04]  /*f6570*/  STL.64 [R1+0x3ba0], R28 ;  /* 0x003ba01c01007387 */ /* 0x0083e80000100a00 */
[----:B------:R3:W-:Y:S01]  /*f6580*/  STL.64 [R1+0x418], R6 ;  /* 0x0004180601007387 */ /* 0x0007e20000100a00 */
[-C--:B-1----:R-:W-:Y:S02]  /*f6590*/  LEA R28, P3, R25, R3.reuse, 0x1 ;  /* 0x00000003191c7211 */ /* 0x082fe400078608ff */
[----:B---3--:R-:W-:-:S04]  /*f65a0*/  LEA R6, P2, R8, R3, 0x1 ;  /* 0x0000000308067211 */ /* 0x008fc800078408ff */
[-C--:B------:R-:W-:Y:S02]  /*f65b0*/  LEA.HI.X.SX32 R7, R8, R26.reuse, 0x1, P2 ;  /* 0x0000001a08077211 */ /* 0x080fe400010f0eff */
[----:B------:R-:W-:Y:S01]  /*f65c0*/  LEA.HI.X.SX32 R29, R25, R26, 0x1, P3 ;  /* 0x0000001a191d7211 */ /* 0x000fe200018f0eff */
[----:B------:R-:W-:Y:S02]  /*f65d0*/  IMAD.MOV.U32 R25, RZ, RZ, R15 ;  /* 0x000000ffff197224 */ /* 0x000fe400078e000f */
[----:B------:R1:W-:Y:S04]  /*f65e0*/  STL.64 [R1+0x410], R6 ;  /* 0x0004100601007387 */ /* 0x0003e80000100a00 */
[----:B-1----:R-:W3:Y:S04]  /*f65f0*/  LDL.LU R6, [R1+0x3bac] ;  /* 0x003bac0001067983 */ /* 0x002ee80000300800 */
[----:B------:R-:W3:Y:S04]  /*f6600*/  LDL.LU R12, [R1+0xe8] ;  /* 0x0000e800010c7983 */ /* 0x000ee80000300800 */
[----:B------:R-:W3:Y:S04]  /*f6610*/  LDL.LU R8, [R1+0xdc] ;  /* 0x0000dc0001087983 */ /* 0x000ee80000300800 */
[----:B------:R-:W-:Y:S04]  /*f6620*/  STL.64 [R1+0x3b90], R24 ;  /* 0x003b901801007387 */ /* 0x000fe80000100a00 */
[----:B------:R2:W-:Y:S04]  /*f6630*/  STL.64 [R1+0x408], R28 ;  /* 0x0004081c01007387 */ /* 0x0005e80000100a00 */
[----:B------:R-:W3:Y:S01]  /*f6640*/  LDL.LU R7, [R1+0xcc] ;  /* 0x0000cc0001077983 */ /* 0x000ee20000300800 */
[----:B------:R-:W-:Y:S01]  /*f6650*/  VIADD R10, R14, UR51 ;  /* 0x000000330e0a7c36 */ /* 0x000fe20008000000 */
[----:B------:R-:W-:Y:S01]  /*f6660*/  ULDC UR51, c[0x0][0x248] ;  /* 0x0000920000337ab9 */ /* 0x000fe20000000800 */
[----:B--2---:R-:W-:-:S02]  /*f6670*/  LEA R28, P2, R21, R3, 0x1 ;  /* 0x00000003151c7211 */ /* 0x004fc400078408ff */
[----:B------:R-:W-:Y:S01]  /*f6680*/  VIADD R15, R10, UR52 ;  /* 0x000000340a0f7c36 */ /* 0x000fe20008000000 */
[-C--:B----4-:R-:W-:Y:S01]  /*f6690*/  LEA R24, P3, R9, R3.reuse, 0x1 ;  /* 0x0000000309187211 */ /* 0x090fe200078608ff */
[----:B------:R-:W-:Y:S01]  /*f66a0*/  ULDC UR52, c[0x0][0x248] ;  /* 0x0000920000347ab9 */ /* 0x000fe20000000800 */
[-C--:B------:R-:W-:Y:S02]  /*f66b0*/  LEA.HI.X.SX32 R29, R21, R26.reuse, 0x1, P2 ;  /* 0x0000001a151d7211 */ /* 0x080fe400010f0eff */
[----:B------:R-:W-:Y:S01]  /*f66c0*/  LEA.HI.X.SX32 R25, R9, R26, 0x1, P3 ;  /* 0x0000001a09197211 */ /* 0x000fe200018f0eff */
[----:B---3--:R-:W-:Y:S04]  /*f66d0*/  STL.64 [R1+0x3b98], R6 ;  /* 0x003b980601007387 */ /* 0x008fe80000100a00 */
[----:B------:R-:W2:Y:S04]  /*f66e0*/  LDL.LU R10, [R1+0xd8] ;  /* 0x0000d800010a7983 */ /* 0x000ea80000300800 */
[----:B------:R-:W3:Y:S04]  /*f66f0*/  LDL.LU R21, [R1+0x3ba8] ;  /* 0x003ba80001157983 */ /* 0x000ee80000300800 */
[----:B------:R1:W-:Y:S04]  /*f6700*/  STL.64 [R1+0x400], R28 ;  /* 0x0004001c01007387 */ /* 0x0003e80000100a00 */
[----:B-1----:R-:W4:Y:S01]  /*f6710*/  LDL.LU.64 R28, [R1+0x3ba0] ;  /* 0x003ba000011c7983 */ /* 0x002f220000300a00 */
[----:B------:R-:W-:-:S03]  /*f6720*/  LEA R6, P2, R13, R3, 0x1 ;  /* 0x000000030d067211 */ /* 0x000fc600078408ff */
[----:B------:R1:W-:Y:S01]  /*f6730*/  STL.64 [R1+0x3f8], R24 ;  /* 0x0003f81801007387 */ /* 0x0003e20000100a00 */
[----:B------:R-:W-:-:S03]  /*f6740*/  LEA.HI.X.SX32 R7, R13, R26, 0x1, P2 ;  /* 0x0000001a0d077211 */ /* 0x000fc600010f0eff */
[----:B------:R-:W-:Y:S01]  /*f6750*/  STL.64 [R1+0x3b78], R14 ;  /* 0x003b780e01007387 */ /* 0x000fe20000100a00 */
[----:B-1----:R-:W-:-:S03]  /*f6760*/  LEA R24, P3, R11, R3, 0x1 ;  /* 0x000000030b187211 */ /* 0x002fc600078608ff */
[----:B------:R1:W-:Y:S01]  /*f6770*/  STL.64 [R1+0x3f0], R6 ;  /* 0x0003f00601007387 */ /* 0x0003e20000100a00 */
[----:B------:R-:W-:-:S03]  /*f6780*/  LEA.HI.X.SX32 R25, R11, R26, 0x1, P3 ;  /* 0x0000001a0b197211 */ /* 0x000fc600018f0eff */
[----:B-1----:R-:W2:Y:S04]  /*f6790*/  LDL.LU.64 R6, [R1+0x3b98] ;  /* 0x003b980001067983 */ /* 0x002ea80000300a00 */
[----:B------:R1:W-:Y:S04]  /*f67a0*/  STL.64 [R1+0x3e8], R24 ;  /* 0x0003e81801007387 */ /* 0x0003e80000100a00 */
[----:B-1----:R-:W3:Y:S01]  /*f67b0*/  LDL.LU.64 R24, [R1+0x3b90] ;  /* 0x003b900001187983 */ /* 0x002ee20000300a00 */
[----:B------:R-:W-:Y:S01]  /*f67c0*/  IMAD.MOV.U32 R9, RZ, RZ, R16 ;  /* 0x000000ffff097224 */ /* 0x000fe200078e0010 */
[C---:B------:R-:W-:Y:S01]  /*f67d0*/  LEA R14, P3, R8.reuse, R3, 0x1 ;  /* 0x00000003080e7211 */ /* 0x040fe200078608ff */
[----:B------:R-:W-:Y:S01]  /*f67e0*/  VIADD R16, R15, UR53 ;  /* 0x000000350f107c36 */ /* 0x000fe20008000000 */
[----:B------:R-:W-:Y:S01]  /*f67f0*/  ULDC UR53, c[0x0][0x248] ;  /* 0x0000920000357ab9 */ /* 0x000fe20000000800 */
[----:B------:R-:W-:Y:S01]  /*f6800*/  IMAD.MOV.U32 R13, RZ, RZ, R4 ;  /* 0x000000ffff0d7224 */ /* 0x000fe200078e0004 */
[----:B------:R-:W-:Y:S01]  /*f6810*/  LEA.HI.X.SX32 R15, R8, R26, 0x1, P3 ;  /* 0x0000001a080f7211 */ /* 0x000fe200018f0eff */
[----:B------:R-:W-:-:S02]  /*f6820*/  IMAD.MOV.U32 R4, RZ, RZ, R17 ;  /* 0x000000ffff047224 */ /* 0x000fc400078e0011 */
[----:B------:R-:W-:Y:S01]  /*f6830*/  VIADD R17, R16, UR54 ;  /* 0x0000003610117c36 */ /* 0x000fe20008000000 */
[----:B------:R-:W-:Y:S01]  /*f6840*/  ULDC UR54, c[0x0][0x248] ;  /* 0x0000920000367ab9 */ /* 0x000fe20000000800 */
[----:B----4-:R1:W-:Y:S04]  /*f6850*/  STL.64 [R1+0x3b88], R28 ;  /* 0x003b881c01007387 */ /* 0x0103e80000100a00 */
[----:B------:R-:W4:Y:S01]  /*f6860*/  LDL.LU R11, [R1+0x9c] ;  /* 0x00009c00010b7983 */ /* 0x000f220000300800 */
[----:B-1----:R-:W-:-:S04]  /*f6870*/  LEA R28, P2, R12, R3, 0x1 ;  /* 0x000000030c1c7211 */ /* 0x002fc800078408ff */
[----:B------:R-:W-:-:S05]  /*f6880*/  LEA.HI.X.SX32 R29, R12, R26, 0x1, P2 ;  /* 0x0000001a0c1d7211 */ /* 0x000fca00010f0eff */
[----:B------:R-:W-:Y:S04]  /*f6890*/  STL.64 [R1+0x3e0], R28 ;  /* 0x0003e01c01007387 */ /* 0x000fe80000100a00 */
[----:B------:R-:W-:Y:S04]  /*f68a0*/  STL.64 [R1+0x3d8], R14 ;  /* 0x0003d80e01007387 */ /* 0x000fe80000100a00 */
[----:B------:R1:W-:Y:S04]  /*f68b0*/  STL.64 [R1+0x3b80], R16 ;  /* 0x003b801001007387 */ /* 0x0003e80000100a00 */
[----:B-1----:R-:W4:Y:S01]  /*f68c0*/  LDL.LU R16, [R1+0xb8] ;  /* 0x0000b80001107983 */ /* 0x002f220000300800 */
[----:B---3--:R-:W-:-:S02]  /*f68d0*/  IMAD.MOV.U32 R8, RZ, RZ, R25 ;  /* 0x000000ffff087224 */ /* 0x008fc400078e0019 */
[----:B------:R-:W-:Y:S02]  /*f68e0*/  IMAD.MOV.U32 R25, RZ, RZ, R22 ;  /* 0x000000ffff197224 */ /* 0x000fe400078e0016 */
[----:B------:R-:W-:Y:S02]  /*f68f0*/  IMAD.MOV.U32 R22, RZ, RZ, R21 ;  /* 0x000000ffff167224 */ /* 0x000fe400078e0015 */
[----:B------:R-:W-:Y:S02]  /*f6900*/  IMAD.MOV.U32 R21, RZ, RZ, R18 ;  /* 0x000000ffff157224 */ /* 0x000fe400078e0012 */
[----:B------:R-:W-:Y:S01]  /*f6910*/  VIADD R18, R17, UR55 ;  /* 0x0000003711127c36 */ /* 0x000fe20008000000 */
[-C--:B--2---:R-:W-:Y:S01]  /*f6920*/  LEA R28, P2, R10, R3.reuse, 0x1 ;  /* 0x000000030a1c7211 */ /* 0x084fe200078408ff */
[----:B------:R-:W2:Y:S01]  /*f6930*/  LDL.LU R17, [R1+0xb4] ;  /* 0x0000b40001117983 */ /* 0x000ea20000300800 */
[----:B------:R-:W-:Y:S01]  /*f6940*/  LEA R14, P3, R7, R3, 0x1 ;  /* 0x00000003070e7211 */ /* 0x000fe200078608ff */
[----:B------:R-:W-:-:S02]  /*f6950*/  ULDC UR55, c[0x0][0x248] ;  /* 0x0000920000377ab9 */ /* 0x000fc40000000800 */
[----:B------:R-:W3:Y:S01]  /*f6960*/  LDL.LU R12, [R1+0x90] ;  /* 0x00009000010c7983 */ /* 0x000ee20000300800 */
[----:B------:R-:W-:-:S05]  /*f6970*/  LEA.HI.X.SX32 R29, R10, R26, 0x1, P2 ;  /* 0x0000001a0a1d7211 */ /* 0x000fca00010f0eff */
[----:B------:R4:W-:Y:S01]  /*f6980*/  STL.64 [R1+0x3d0], R28 ;  /* 0x0003d01c01007387 */ /* 0x0009e20000100a00 */
[----:B------:R-:W-:-:S03]  /*f6990*/  LEA.HI.X.SX32 R15, R7, R26, 0x1, P3 ;  /* 0x0000001a070f7211 */ /* 0x000fc600018f0eff */
[----:B------:R-:W3:Y:S04]  /*f69a0*/  LDL.LU R10, [R1+0x88] ;  /* 0x00008800010a7983 */ /* 0x000ee80000300800 */
[----:B------:R-:W-:Y:S01]  /*f69b0*/  STL.64 [R1+0x3c8], R14 ;  /* 0x0003c80e01007387 */ /* 0x000fe20000100a00 */
[----:B----4-:R-:W-:-:S04]  /*f69c0*/  LEA R28, P2, R16, R3, 0x1 ;  /* 0x00000003101c7211 */ /* 0x010fc800078408ff */
[----:B------:R-:W-:-:S05]  /*f69d0*/  LEA.HI.X.SX32 R29, R16, R26, 0x1, P2 ;  /* 0x0000001a101d7211 */ /* 0x000fca00010f0eff */
[----:B------:R1:W-:Y:S04]  /*f69e0*/  STL.64 [R1+0x3c0], R28 ;  /* 0x0003c01c01007387 */ /* 0x0003e80000100a00 */
[----:B-1----:R-:W4:Y:S01]  /*f69f0*/  LDL.LU.64 R28, [R1+0x3b88] ;  /* 0x003b8800011c7983 */ /* 0x002f220000300a00 */
[CC--:B--2---:R-:W-:Y:S02]  /*f6a00*/  LEA R14, P3, R17.reuse, R3.reuse, 0x1 ;  /* 0x00000003110e7211 */ /* 0x0c4fe400078608ff */
[----:B------:R-:W-:Y:S02]  /*f6a10*/  LEA R16, P2, R20, R3, 0x1 ;  /* 0x0000000314107211 */ /* 0x000fe400078408ff */
[----:B------:R-:W-:Y:S01]  /*f6a20*/  LEA.HI.X.SX32 R15, R17, R26, 0x1, P3 ;  /* 0x0000001a110f7211 */ /* 0x000fe200018f0eff */
[----:B------:R-:W-:-:S04]  /*f6a30*/  IMAD.MOV.U32 R17, RZ, RZ, R20 ;  /* 0x000000ffff117224 */ /* 0x000fc800078e0014 */
[----:B------:R1:W-:Y:S01]  /*f6a40*/  STL.64 [R1+0x3b8], R14 ;  /* 0x0003b80e01007387 */ /* 0x0003e20000100a00 */
[----:B------:R-:W-:-:S05]  /*f6a50*/  LEA.HI.X.SX32 R17, R17, R26, 0x1, P2 ;  /* 0x0000001a11117211 */ /* 0x000fca00010f0eff */
[----:B------:R2:W-:Y:S01]  /*f6a60*/  STL.64 [R1+0x3b0], R16 ;  /* 0x0003b01001007387 */ /* 0x0005e20000100a00 */
[----:B-1----:R-:W-:-:S04]  /*f6a70*/  LEA R14, P3, R11, R3, 0x1 ;  /* 0x000000030b0e7211 */ /* 0x002fc800078608ff */
[----:B------:R-:W-:Y:S01]  /*f6a80*/  LEA.HI.X.SX32 R15, R11, R26, 0x1, P3 ;  /* 0x0000001a0b0f7211 */ /* 0x000fe200018f0eff */
[----:B--2---:R-:W-:Y:S01]  /*f6a90*/  IMAD.MOV.U32 R17, RZ, RZ, R21 ;  /* 0x000000ffff117224 */ /* 0x004fe200078e0015 */
[----:B------:R-:W-:-:S03]  /*f6aa0*/  LEA R16, P2, R21, R3, 0x1 ;  /* 0x0000000315107211 */ /* 0x000fc600078408ff */
[----:B------:R1:W-:Y:S01]  /*f6ab0*/  STL.64 [R1+0x3a8], R14 ;  /* 0x0003a80e01007387 */ /* 0x0003e20000100a00 */
[----:B------:R-:W-:Y:S02]  /*f6ac0*/  LEA.HI.X.SX32 R17, R17, R26, 0x1, P2 ;  /* 0x0000001a11117211 */ /* 0x000fe400010f0eff */
[----:B-1----:R-:W-:-:S03]  /*f6ad0*/  LEA R14, P3, R8, R3, 0x1 ;  /* 0x00000003080e7211 */ /* 0x002fc600078608ff */
[----:B------:R3:W-:Y:S01]  /*f6ae0*/  STL.64 [R1+0x3a0], R16 ;  /* 0x0003a01001007387 */ /* 0x0007e20000100a00 */
[----:B------:R-:W-:Y:S01]  /*f6af0*/  LEA.HI.X.SX32 R15, R8, R26, 0x1, P3 ;  /* 0x0000001a080f7211 */ /* 0x000fe200018f0eff */
[----:B------:R-:W-:-:S04]  /*f6b00*/  IMAD.MOV.U32 R7, RZ, RZ, R19 ;  /* 0x000000ffff077224 */ /* 0x000fc800078e0013 */
[----:B------:R1:W-:Y:S01]  /*f6b10*/  STL.64 [R1+0x398], R14 ;  /* 0x0003980e01007387 */ /* 0x0003e20000100a00 */
[-C--:B---3--:R-:W-:Y:S01]  /*f6b20*/  LEA R16, P2, R12, R3.reuse, 0x1 ;  /* 0x000000030c107211 */ /* 0x088fe200078408ff */
[----:B------:R-:W-:Y:S01]  /*f6b30*/  VIADD R19, R18, UR56 ;  /* 0x0000003812137c36 */ /* 0x000fe20008000000 */
[----:B------:R-:W-:Y:S02]  /*f6b40*/  ULDC UR56, c[0x0][0x248] ;  /* 0x0000920000387ab9 */ /* 0x000fe40000000800 */
[----:B------:R-:W-:Y:S02]  /*f6b50*/  LEA.HI.X.SX32 R17, R12, R26, 0x1, P2 ;  /* 0x0000001a0c117211 */ /* 0x000fe400010f0eff */
[----:B-1----:R-:W-:-:S03]  /*f6b60*/  LEA R14, P3, R23, R3, 0x1 ;  /* 0x00000003170e7211 */ /* 0x002fc600078608ff */
[----:B------:R1:W-:Y:S01]  /*f6b70*/  STL.64 [R1+0x390], R16 ;  /* 0x0003901001007387 */ /* 0x0003e20000100a00 */
[-C--:B------:R-:W-:Y:S01]  /*f6b80*/  LEA.HI.X.SX32 R15, R23, R26.reuse, 0x1, P3 ;  /* 0x0000001a170f7211 */ /* 0x080fe200018f0eff */
[----:B------:R-:W-:Y:S01]  /*f6b90*/  VIADD R20, R19, UR57 ;  /* 0x0000003913147c36 */ /* 0x000fe20008000000 */
[----:B------:R-:W-:Y:S01]  /*f6ba0*/  ULDC UR57, c[0x0][0x248] ;  /* 0x0000920000397ab9 */ /* 0x000fe20000000800 */
[----:B------:R-:W-:Y:S02]  /*f6bb0*/  IMAD.MOV.U32 R11, RZ, RZ, R25 ;  /* 0x000000ffff0b7224 */ /* 0x000fe400078e0019 */
[----:B------:R-:W-:Y:S01]  /*f6bc0*/  IMAD.MOV.U32 R25, RZ, RZ, R22 ;  /* 0x000000ffff197224 */ /* 0x000fe200078e0016 */
[----:B------:R2:W-:Y:S01]  /*f6bd0*/  STL.64 [R1+0x388], R14 ;  /* 0x0003880e01007387 */ /* 0x0005e20000100a00 */
[-C--:B-1----:R-:W-:Y:S01]  /*f6be0*/  LEA R16, P2, R10, R3.reuse, 0x1 ;  /* 0x000000030a107211 */ /* 0x082fe200078408ff */
[----:B------:R-:W-:Y:S01]  /*f6bf0*/  VIADD R22, R2, UR61 ;  /* 0x0000003d02167c36 */ /* 0x000fe20008000000 */
[----:B------:R-:W-:Y:S01]  /*f6c00*/  ULDC UR61, c[0x0][0x248] ;  /* 0x00009200003d7ab9 */ /* 0x000fe20000000800 */
[----:B------:R-:W-:Y:S01]  /*f6c10*/  VIADD R21, R20, UR58 ;  /* 0x0000003a14157c36 */ /* 0x000fe20008000000 */
[-C--:B------:R-:W-:Y:S01]  /*f6c20*/  LEA.HI.X.SX32 R17, R10, R26.reuse, 0x1, P2 ;  /* 0x0000001a0a117211 */ /* 0x080fe200010f0eff */
[----:B------:R-:W-:Y:S01]  /*f6c30*/  IMAD.MOV.U32 R8, RZ, RZ, R22 ;  /* 0x000000ffff087224 */ /* 0x000fe200078e0016 */
[----:B------:R-:W-:Y:S01]  /*f6c40*/  ULDC UR58, c[0x0][0x248] ;  /* 0x00009200003a7ab9 */ /* 0x000fe20000000800 */
[-C--:B--2---:R-:W-:Y:S01]  /*f6c50*/  LEA R14, P3, R7, R3.reuse, 0x1 ;  /* 0x00000003070e7211 */ /* 0x084fe200078608ff */
[----:B------:R-:W-:Y:S01]  /*f6c60*/  VIADD R22, R21, UR59 ;  /* 0x0000003b15167c36 */ /* 0x000fe20008000000 */
[----:B------:R1:W-:Y:S01]  /*f6c70*/  STL.64 [R1+0x380], R16 ;  /* 0x0003801001007387 */ /* 0x0003e20000100a00 */
[----:B------:R-:W-:Y:S01]  /*f6c80*/  IMAD.MOV.U32 R10, RZ, RZ, R4 ;  /* 0x000000ffff0a7224 */ /* 0x000fe200078e0004 */
[----:B------:R-:W-:Y:S01]  /*f6c90*/  LEA.HI.X.SX32 R15, R7, R26, 0x1, P3 ;  /* 0x0000001a070f7211 */ /* 0x000fe200018f0eff */
[----:B------:R-:W-:Y:S01]  /*f6ca0*/  VIADD R23, R22, UR60 ;  /* 0x0000003c16177c36 */ /* 0x000fe20008000000 */
[----:B------:R-:W-:Y:S01]  /*f6cb0*/  LEA R4, P3, R13, R3, 0x1 ;  /* 0x000000030d047211 */ /* 0x000fe200078608ff */
[----:B------:R-:W-:Y:S01]  /*f6cc0*/  ULDC UR59, c[0x0][0x248] ;  /* 0x00009200003b7ab9 */ /* 0x000fe20000000800 */
[----:B------:R-:W-:Y:S01]  /*f6cd0*/  ULDC UR60, c[0x0][0x248] ;  /* 0x00009200003c7ab9 */ /* 0x000fe20000000800 */
[----:B-1----:R-:W2:Y:S01]  /*f6ce0*/  LDL.LU.64 R16, [R1+0x3b80] ;  /* 0x003b800001107983 */ /* 0x002ea20000300a00 */
[----:B----4-:R-:W-:-:S03]  /*f6cf0*/  IMAD.MOV.U32 R7, RZ, RZ, R29 ;  /* 0x000000ffff077224 */ /* 0x010fc600078e001d */
[----:B------:R-:W3:Y:S04]  /*f6d00*/  LDL.LU R29, [R1+0x54] ;  /* 0x00005400011d7983 */ /* 0x000ee80000300800 */
[----:B------:R1:W-:Y:S04]  /*f6d10*/  STL.64 [R1+0x378], R14 ;  /* 0x0003780e01007387 */ /* 0x0003e80000100a00 */
[----:B------:R-:W4:Y:S04]  /*f6d20*/  LDL.LU R12, [R1+0x50] ;  /* 0x00005000010c7983 */ /* 0x000f280000300800 */
[----:B------:R0:W-:Y:S01]  /*f6d30*/  STL.64 [R1+0x3b40], R22 ;  /* 0x003b401601007387 */ /* 0x0001e20000100a00 */
[----:B-1----:R-:W-:Y:S01]  /*f6d40*/  LEA R14, P2, R5, R3, 0x1 ;  /* 0x00000003050e7211 */ /* 0x002fe200078408ff */
[----:B------:R-:W-:-:S02]  /*f6d50*/  IMAD.MOV.U32 R15, RZ, RZ, R5 ;  /* 0x000000ffff0f7224 */ /* 0x000fc400078e0005 */
[----:B------:R-:W-:Y:S02]  /*f6d60*/  IMAD.MOV.U32 R5, RZ, RZ, R24 ;  /* 0x000000ffff057224 */ /* 0x000fe400078e0018 */
[----:B------:R-:W-:Y:S01]  /*f6d70*/  VIADD R24, R23, UR4 ;  /* 0x0000000417187c36 */ /* 0x000fe20008000000 */
[-C--:B------:R-:W-:Y:S01]  /*f6d80*/  LEA.HI.X.SX32 R15, R15, R26.reuse, 0x1, P2 ;  /* 0x0000001a0f0f7211 */ /* 0x080fe200010f0eff */
[----:B------:R-:W-:Y:S01]  /*f6d90*/  ULDC UR4, c[0x0][0x248] ;  /* 0x0000920000047ab9 */ /* 0x000fe20000000800 */
[----:B0-----:R-:W-:Y:S01]  /*f6da0*/  IMAD.MOV.U32 R23, RZ, RZ, R5 ;  /* 0x000000ffff177224 */ /* 0x001fe200078e0005 */
[----:B------:R-:W-:Y:S01]  /*f6db0*/  LEA.HI.X.SX32 R5, R13, R26, 0x1, P3 ;  /* 0x0000001a0d057211 */ /* 0x000fe200018f0eff */
[----:B------:R-:W2:Y:S04]  /*f6dc0*/  LDL.LU R22, [R1+0x44] ;  /* 0x0000440001167983 */ /* 0x000ea80000300800 */
[----:B------:R0:W-:Y:S04]  /*f6dd0*/  STL.64 [R1+0x370], R14 ;  /* 0x0003700e01007387 */ /* 0x0001e80000100a00 */
[----:B------:R1:W-:Y:S01]  /*f6de0*/  STL.64 [R1+0x368], R4 ;  /* 0x0003680401007387 */ /* 0x0003e20000100a00 */
[----:B------:R-:W-:Y:S01]  /*f6df0*/  IMAD.MOV.U32 R13, RZ, RZ, R25 ;  /* 0x000000ffff0d7224 */ /* 0x000fe200078e0019 */
[----:B0-----:R-:W-:-:S02]  /*f6e00*/  LEA R14, P2, R11, R3, 0x1 ;  /* 0x000000030b0e7211 */ /* 0x001fc400078408ff */
[----:B-1----:R-:W-:Y:S02]  /*f6e10*/  LEA R4, P3, R2, R3, 0x1 ;  /* 0x0000000302047211 */ /* 0x002fe400078608ff */
[-C--:B------:R-:W-:Y:S01]  /*f6e20*/  LEA.HI.X.SX32 R15, R11, R26.reuse, 0x1, P2 ;  /* 0x0000001a0b0f7211 */ /* 0x080fe200010f0eff */
[----:B------:R-:W-:Y:S01]  /*f6e30*/  VIADD R25, R24, UR5 ;  /* 0x0000000518197c36 */ /* 0x000fe20008000000 */
[----:B------:R-:W-:Y:S01]  /*f6e40*/  LEA.HI.X.SX32 R5, R2, R26, 0x1, P3 ;  /* 0x0000001a02057211 */ /* 0x000fe200018f0eff */
[----:B------:R-:W2:Y:S01]  /*f6e50*/  LDL.LU R11, [R1+0x38] ;  /* 0x00003800010b7983 */ /* 0x000ea20000300800 */
[----:B------:R-:W-:-:S03]  /*f6e60*/  ULDC UR5, c[0x0][0x248] ;  /* 0x0000920000057ab9 */ /* 0x000fc60000000800 */
[----:B------:R-:W-:Y:S01]  /*f6e70*/  STL.64 [R1+0x360], R14 ;  /* 0x0003600e01007387 */ /* 0x000fe20000100a00 */
[----:B------:R-:W-:Y:S01]  /*f6e80*/  VIADD R2, R25, UR6 ;  /* 0x0000000619027c36 */ /* 0x000fe20008000000 */
[----:B------:R-:W-:Y:S02]  /*f6e90*/  ULDC UR6, c[0x0][0x248] ;  /* 0x0000920000067ab9 */ /* 0x000fe40000000800 */
[----:B------:R-:W-:Y:S04]  /*f6ea0*/  STL.64 [R1+0x358], R4 ;  /* 0x0003580401007387 */ /* 0x000fe80000100a00 */
[----:B------:R0:W-:Y:S04]  /*f6eb0*/  STL.64 [R1+0x3b38], R24 ;  /* 0x003b381801007387 */ /* 0x0001e80000100a00 */
[----:B0-----:R-:W3:Y:S04]  /*f6ec0*/  LDL.LU R24, [R1+0x60] ;  /* 0x0000600001187983 */ /* 0x001ee80000300800 */
[----:B------:R-:W4:Y:S01]  /*f6ed0*/  LDL.LU R25, [R1+0x4c] ;  /* 0x00004c0001197983 */ /* 0x000f220000300800 */
[----:B------:R-:W-:-:S02]  /*f6ee0*/  LEA R14, P2, R8, R3, 0x1 ;  /* 0x00000003080e7211 */ /* 0x000fc400078408ff */
[C---:B------:R-:W-:Y:S02]  /*f6ef0*/  LEA R4, P3, R9.reuse, R3, 0x1 ;  /* 0x0000000309047211 */ /* 0x040fe400078608ff */
[-C--:B------:R-:W-:Y:S02]  /*f6f00*/  LEA.HI.X.SX32 R15, R8, R26.reuse, 0x1, P2 ;  /* 0x0000001a080f7211 */ /* 0x080fe400010f0eff */
[----:B------:R-:W-:-:S03]  /*f6f10*/  LEA.HI.X.SX32 R5, R9, R26, 0x1, P3 ;  /* 0x0000001a09057211 */ /* 0x000fc600018f0eff */
[----:B------:R0:W-:Y:S01]  /*f6f20*/  STL.64 [R1+0x350], R14 ;  /* 0x0003500e01007387 */ /* 0x0001e20000100a00 */
[----:B------:R-:W-:Y:S01]  /*f6f30*/  VIADD R2, R2, UR7 ;  /* 0x0000000702027c36 */ /* 0x000fe20008000000 */
[----:B------:R-:W-:Y:S02]  /*f6f40*/  ULDC UR7, c[0x0][0x248] ;  /* 0x0000920000077ab9 */ /* 0x000fe40000000800 */
[----:B0-----:R-:W2:Y:S04]  /*f6f50*/  LDL.LU.64 R14, [R1+0x3b78] ;  /* 0x003b7800010e7983 */ /* 0x001ea80000300a00 */
[----:B------:R4:W-:Y:S01]  /*f6f60*/  STL.64 [R1+0x348], R4 ;  /* 0x0003480401007387 */ /* 0x0009e20000100a00 */
[----:B------:R-:W-:Y:S01]  /*f6f70*/  IADD3 R2, R2, UR10, RZ ;  /* 0x0000000a02027c10 */ /* 0x000fe2000fffe0ff */
[----:B------:R-:W-:Y:S01]  /*f6f80*/  ULDC UR10, c[0x0][0x248] ;  /* 0x00009200000a7ab9 */ /* 0x000fe20000000800 */
[----:B---3--:R-:W-:-:S02]  /*f6f90*/  LEA R8, P2, R24, R3, 0x1 ;  /* 0x0000000318087211 */ /* 0x008fc400078408ff */
[C---:B----4-:R-:W-:Y:S02]  /*f6fa0*/  LEA R4, P3, R25.reuse, R3, 0x1 ;  /* 0x0000000319047211 */ /* 0x050fe400078608ff */
[-C--:B------:R-:W-:Y:S02]  /*f6fb0*/  LEA.HI.X.SX32 R9, R24, R26.reuse, 0x1, P2 ;  /* 0x0000001a18097211 */ /* 0x080fe400010f0eff */
[----:B------:R-:W-:-:S03]  /*f6fc0*/  LEA.HI.X.SX32 R5, R25, R26, 0x1, P3 ;  /* 0x0000001a19057211 */ /* 0x000fc600018f0eff */
[----:B------:R0:W-:Y:S04]  /*f6fd0*/  STL.64 [R1+0x340], R8 ;  /* 0x0003400801007387 */ /* 0x0001e80000100a00 */
[----:B0-----:R-:W3:Y:S04]  /*f6fe0*/  LDL.LU.64 R8, [R1+0x3b70] ;  /* 0x003b700001087983 */ /* 0x001ee80000300a00 */
[----:B------:R0:W-:Y:S04]  /*f6ff0*/  STL.64 [R1+0x338], R4 ;  /* 0x0003380401007387 */ /* 0x0001e80000100a00 */
[----:B------:R-:W-:Y:S01]  /*f7000*/  STL [R1+0x4c], R2 ;  /* 0x00004c0201007387 */ /* 0x000fe20000100800 */
[----:B0-----:R-:W-:-:S04]  /*f7010*/  LEA R4, P2, R29, R3, 0x1 ;  /* 0x000000031d047211 */ /* 0x001fc800078408ff */
[----:B------:R-:W-:Y:S02]  /*f7020*/  LEA.HI.X.SX32 R5, R29, R26, 0x1, P2 ;  /* 0x0000001a1d057211 */ /* 0x000fe400010f0eff */
[----:B------:R-:W4:Y:S04]  /*f7030*/  LDL.LU R29, [R1+0x3b68] ;  /* 0x003b6800011d7983 */ /* 0x000f280000300800 */
[----:B------:R0:W-:Y:S04]  /*f7040*/  STL.64 [R1+0x330], R4 ;  /* 0x0003300401007387 */ /* 0x0001e80000100a00 */
[----:B0-----:R-:W3:Y:S01]  /*f7050*/  LDL.LU.64 R4, [R1+0x3b60] ;  /* 0x003b600001047983 */ /* 0x001ee20000300a00 */
[----:B------:R-:W-:-:S04]  /*f7060*/  LEA R24, P3, R12, R3, 0x1 ;  /* 0x000000030c187211 */ /* 0x000fc800078608ff */
[----:B------:R-:W-:Y:S02]  /*f7070*/  LEA.HI.X.SX32 R25, R12, R26, 0x1, P3 ;  /* 0x0000001a0c197211 */ /* 0x000fe400018f0eff */
[----:B--2---:R-:W-:-:S03]  /*f7080*/  LEA R12, P3, R22, R3, 0x1 ;  /* 0x00000003160c7211 */ /* 0x004fc600078608ff */
[----:B------:R0:W-:Y:S02]  /*f7090*/  STL.64 [R1+0x328], R24 ;  /* 0x0003281801007387 */ /* 0x0001e40000100a00 */
[----:B0-----:R-:W-:Y:S01]  /*f70a0*/  IMAD.MOV.U32 R25, RZ, RZ, R13 ;  /* 0x000000ffff197224 */ /* 0x001fe200078e000d */
[----:B------:R-:W-:Y:S02]  /*f70b0*/  LEA R24, P2, R13, R3, 0x1 ;  /* 0x000000030d187211 */ /* 0x000fe400078408ff */
[-C--:B------:R-:W-:Y:S02]  /*f70c0*/  LEA.HI.X.SX32 R13, R22, R26.reuse, 0x1, P3 ;  /* 0x0000001a160d7211 */ /* 0x080fe400018f0eff */
[----:B------:R-:W-:-:S05]  /*f70d0*/  LEA.HI.X.SX32 R25, R25, R26, 0x1, P2 ;  /* 0x0000001a19197211 */ /* 0x000fca00010f0eff */
[----:B------:R0:W-:Y:S04]  /*f70e0*/  STL.64 [R1+0x320], R24 ;  /* 0x0003201801007387 */ /* 0x0001e80000100a00 */
[----:B------:R1:W-:Y:S01]  /*f70f0*/  STL.64 [R1+0x318], R12 ;  /* 0x0003180c01007387 */ /* 0x0003e20000100a00 */
[CC--:B0-----:R-:W-:Y:S02]  /*f7100*/  LEA R24, P2, R11.reuse, R3.reuse, 0x1 ;  /* 0x000000030b187211 */ /* 0x0c1fe400078408ff */
[C---:B-1----:R-:W-:Y:S02]  /*f7110*/  LEA R12, P3, R28.reuse, R3, 0x1 ;  /* 0x000000031c0c7211 */ /* 0x042fe400078608ff */
[-C--:B------:R-:W-:Y:S02]  /*f7120*/  LEA.HI.X.SX32 R25, R11, R26.reuse, 0x1, P2 ;  /* 0x0000001a0b197211 */ /* 0x080fe400010f0eff */
[----:B------:R-:W-:-:S03]  /*f7130*/  LEA.HI.X.SX32 R13, R28, R26, 0x1, P3 ;  /* 0x0000001a1c0d7211 */ /* 0x000fc600018f0eff */
[----:B------:R-:W-:Y:S04]  /*f7140*/  STL.64 [R1+0x310], R24 ;  /* 0x0003101801007387 */ /* 0x000fe80000100a00 */
[----:B------:R0:W-:Y:S01]  /*f7150*/  STL.64 [R1+0x308], R12 ;  /* 0x0003080c01007387 */ /* 0x0001e20000100a00 */
[C---:B------:R-:W-:Y:S01]  /*f7160*/  VIADD R11, R0.reuse, UR61 ;  /* 0x0000003d000b7c36 */ /* 0x040fe20008000000 */
[----:B------:R-:W-:Y:S01]  /*f7170*/  ULDC UR61, c[0x0][0x248] ;  /* 0x00009200003d7ab9 */ /* 0x000fe20000000800 */
[----:B0-----:R-:W-:-:S04]  /*f7180*/  LEA R12, P3, R0, R3, 0x1 ;  /* 0x00000003000c7211 */ /* 0x001fc800078608ff */
[----:B------:R-:W-:Y:S02]  /*f7190*/  LEA.HI.X.SX32 R13, R0, R26, 0x1, P3 ;  /* 0x0000001a000d7211 */ /* 0x000fe400018f0eff */
[----:B----4-:R-:W-:-:S04]  /*f71a0*/  LEA R24, P2, R29, R3, 0x1 ;  /* 0x000000031d187211 */ /* 0x010fc800078408ff */
[----:B------:R-:W-:-:S05]  /*f71b0*/  LEA.HI.X.SX32 R25, R29, R26, 0x1, P2 ;  /* 0x0000001a1d197211 */ /* 0x000fca00010f0eff */
[----:B------:R0:W-:Y:S04]  /*f71c0*/  STL.64 [R1+0x300], R24 ;  /* 0x0003001801007387 */ /* 0x0001e80000100a00 */
[----:B------:R3:W-:Y:S01]  /*f71d0*/  STL.64 [R1+0x2f8], R12 ;  /* 0x0002f80c01007387 */ /* 0x0007e20000100a00 */
[----:B------:R-:W-:Y:S02]  /*f71e0*/  IMAD.MOV.U32 R29, RZ, RZ, R23 ;  /* 0x000000ffff1d7224 */ /* 0x000fe400078e0017 */
[----:B------:R-:W-:Y:S01]  /*f71f0*/  IMAD.MOV.U32 R23, RZ, RZ, R6 ;  /* 0x000000ffff177224 */ /* 0x000fe200078e0006 */
[-C--:B0-----:R-:W-:Y:S02]  /*f7200*/  LEA R24, P2, R11, R3.reuse, 0x1 ;  /* 0x000000030b187211 */ /* 0x081fe400078408ff */
[----:B---3--:R-:W-:-:S02]  /*f7210*/  LEA R12, P3, R4, R3, 0x1 ;  /* 0x00000003040c7211 */ /* 0x008fc400078608ff */
[-C--:B------:R-:W-:Y:S02]  /*f7220*/  LEA.HI.X.SX32 R25, R11, R26.reuse, 0x1, P2 ;  /* 0x0000001a0b197211 */ /* 0x080fe400010f0eff */
[----:B------:R-:W-:Y:S02]  /*f7230*/  LEA.HI.X.SX32 R13, R4, R26, 0x1, P3 ;  /* 0x0000001a040d7211 */ /* 0x000fe400018f0eff */
[----:B------:R-:W-:-:S03]  /*f7240*/  LEA R6, P2, R10, R3, 0x1 ;  /* 0x000000030a067211 */ /* 0x000fc600078408ff */
[----:B------:R0:W-:Y:S04]  /*f7250*/  STL.64 [R1+0x2e8], R12 ;  /* 0x0002e80c01007387 */ /* 0x0001e80000100a00 */
[----:B------:R-:W-:Y:S01]  /*f7260*/  STL.64 [R1+0x2f0], R24 ;  /* 0x0002f01801007387 */ /* 0x000fe20000100a00 */
[----:B0-----:R-:W-:Y:S01]  /*f7270*/  IMAD.MOV.U32 R12, RZ, RZ, R7 ;  /* 0x000000ffff0c7224 */ /* 0x001fe200078e0007 */
[----:B------:R-:W-:-:S05]  /*f7280*/  LEA.HI.X.SX32 R7, R10, R26, 0x1, P2 ;  /* 0x0000001a0a077211 */ /* 0x000fca00010f0eff */
[----:B------:R0:W-:Y:S04]  /*f7290*/  STL.64 [R1+0x2e0], R6 ;  /* 0x0002e00601007387 */ /* 0x0001e80000100a00 */
[----:B0-----:R-:W2:Y:S01]  /*f72a0*/  LDL.LU.64 R6, [R1+0x3b58] ;  /* 0x003b580001067983 */ /* 0x001ea20000300a00 */
[C---:B------:R-:W-:Y:S01]  /*f72b0*/  LEA R24, P3, R5.reuse, R3, 0x1 ;  /* 0x0000000305187211 */ /* 0x040fe200078608ff */
[----:B------:R-:W-:Y:S01]  /*f72c0*/  VIADD R2, R2, UR11 ;  /* 0x0000000b02027c36 */ /* 0x000fe20008000000 */
[----:B------:R-:W-:Y:S02]  /*f72d0*/  ULDC UR11, c[0x0][0x248] ;  /* 0x00009200000b7ab9 */ /* 0x000fe40000000800 */
[C---:B------:R-:W-:Y:S01]  /*f72e0*/  LEA.HI.X.SX32 R25, R5.reuse, R26, 0x1, P3 ;  /* 0x0000001a05197211 */ /* 0x040fe200018f0eff */
[----:B------:R-:W-:Y:S01]  /*f72f0*/  VIADD R11, R5, UR61 ;  /* 0x0000003d050b7c36 */ /* 0x000fe20008000000 */
[----:B------:R-:W-:Y:S01]  /*f7300*/  ULDC UR61, c[0x0][0x248] ;  /* 0x00009200003d7ab9 */ /* 0x000fe20000000800 */
[----:B------:R-:W-:-:S02]  /*f7310*/  IMAD.MOV.U32 R22, RZ, RZ, R27 ;  /* 0x000000ffff167224 */ /* 0x000fc400078e001b */
[----:B------:R-:W-:Y:S01]  /*f7320*/  VIADD R27, R2, UR12 ;  /* 0x0000000c021b7c36 */ /* 0x000fe20008000000 */
[----:B------:R0:W-:Y:S01]  /*f7330*/  STL.64 [R1+0x2d8], R24 ;  /* 0x0002d81801007387 */ /* 0x0001e20000100a00 */
[----:B------:R-:W-:Y:S02]  /*f7340*/  ULDC UR12, c[0x0][0x248] ;  /* 0x00009200000c7ab9 */ /* 0x000fe40000000800 */
[----:B------:R-:W-:Y:S01]  /*f7350*/  VIADD R28, R27, UR13 ;  /* 0x0000000d1b1c7c36 */ /* 0x000fe20008000000 */
[----:B------:R-:W-:Y:S01]  /*f7360*/  ULDC UR13, c[0x0][0x248] ;  /* 0x00009200000d7ab9 */ /* 0x000fe20000000800 */
[----:B0-----:R-:W-:Y:S01]  /*f7370*/  IMAD.MOV.U32 R25, RZ, RZ, R11 ;  /* 0x000000ffff197224 */ /* 0x001fe200078e000b */
[----:B------:R-:W-:Y:S01]  /*f7380*/  LEA R24, P2, R11, R3, 0x1 ;  /* 0x000000030b187211 */ /* 0x000fe200078408ff */
[----:B------:R-:W-:Y:S01]  /*f7390*/  VIADD R0, R28, UR14 ;  /* 0x0000000e1c007c36 */ /* 0x000fe20008000000 */
[----:B------:R-:W-:Y:S02]  /*f73a0*/  ULDC UR14, c[0x0][0x248] ;  /* 0x00009200000e7ab9 */ /* 0x000fe40000000800 */
[----:B------:R-:W-:Y:S01]  /*f73b0*/  LEA.HI.X.SX32 R25, R25, R26, 0x1, P2 ;  /* 0x0000001a19197211 */ /* 0x000fe200010f0eff */
[----:B------:R-:W-:Y:S01]  /*f73c0*/  VIADD R4, R0, UR15 ;  /* 0x0000000f00047c36 */ /* 0x000fe20008000000 */
[----:B------:R-:W-:-:S03]  /*f73d0*/  ULDC UR15, c[0x0][0x248] ;  /* 0x00009200000f7ab9 */ /* 0x000fc60000000800 */
[----:B------:R0:W-:Y:S01]  /*f73e0*/  STL.64 [R1+0x2d0], R24 ;  /* 0x0002d01801007387 */ /* 0x0001e20000100a00 */
[----:B------:R-:W-:Y:S01]  /*f73f0*/  VIADD R5, R4, UR16 ;  /* 0x0000001004057c36 */ /* 0x000fe20008000000 */
[----:B------:R-:W-:Y:S01]  /*f7400*/  ULDC UR16, c[0x0][0x248] ;  /* 0x0000920000107ab9 */ /* 0x000fe20000000800 */
[----:B--2---:R-:W-:-:S04]  /*f7410*/  LEA R10, P3, R6, R3, 0x1 ;  /* 0x00000003060a7211 */ /* 0x004fc800078608ff */
[C---:B------:R-:W-:Y:S01]  /*f7420*/  LEA.HI.X.SX32 R11, R6.reuse, R26, 0x1, P3 ;  /* 0x0000001a060b7211 */ /* 0x040fe200018f0eff */
[----:B------:R-:W-:Y:S01]  /*f7430*/  VIADD R13, R6, UR61 ;  /* 0x0000003d060d7c36 */ /* 0x000fe20008000000 */
[----:B------:R-:W-:-:S03]  /*f7440*/  ULDC UR61, c[0x0][0x248] ;  /* 0x00009200003d7ab9 */ /* 0x000fc60000000800 */
[----:B------:R1:W-:Y:S01]  /*f7450*/  STL.64 [R1+0x2c8], R10 ;  /* 0x0002c80a01007387 */ /* 0x0003e20000100a00 */
[----:B0-----:R-:W-:-:S03]  /*f7460*/  LEA R24, P2, R13, R3, 0x1 ;  /* 0x000000030d187211 */ /* 0x001fc600078408ff */
[----:B------:R0:W-:Y:S01]  /*f7470*/  STL.64 [R1+0x3b28], R4 ;  /* 0x003b280401007387 */ /* 0x0001e20000100a00 */
[----:B-1----:R-:W-:-:S04]  /*f7480*/  LEA R10, P3, R7, R3, 0x1 ;  /* 0x00000003070a7211 */ /* 0x002fc800078608ff */
[-C--:B------:R-:W-:Y:S01]  /*f7490*/  LEA.HI.X.SX32 R11, R7, R26.reuse, 0x1, P3 ;  /* 0x0000001a070b7211 */ /* 0x080fe200018f0eff */
[----:B0-----:R-:W2:Y:S01]  /*f74a0*/  LDL.LU R4, [R1+0x24] ;  /* 0x0000240001047983 */ /* 0x001ea20000300800 */
[----:B------:R-:W-:-:S03]  /*f74b0*/  LEA.HI.X.SX32 R25, R13, R26, 0x1, P2 ;  /* 0x0000001a0d197211 */ /* 0x000fc600010f0eff */
[----:B------:R0:W-:Y:S04]  /*f74c0*/  STL.64 [R1+0x2b8], R10 ;  /* 0x0002b80a01007387 */ /* 0x0001e80000100a00 */
[----:B------:R-:W-:Y:S01]  /*f74d0*/  STL.64 [R1+0x2c0], R24 ;  /* 0x0002c01801007387 */ /* 0x000fe20000100a00 */
[----:B0-----:R-:W-:-:S04]  /*f74e0*/  LEA R10, P2, R29, R3, 0x1 ;  /* 0x000000031d0a7211 */ /* 0x001fc800078408ff */
[----:B------:R-:W-:-:S05]  /*f74f0*/  LEA.HI.X.SX32 R11, R29, R26, 0x1, P2 ;  /* 0x0000001a1d0b7211 */ /* 0x000fca00010f0eff */
[----:B------:R0:W-:Y:S04]  /*f7500*/  STL.64 [R1+0x2b0], R10 ;  /* 0x0002b00a01007387 */ /* 0x0001e80000100a00 */
[----:B0-----:R-:W3:Y:S01]  /*f7510*/  LDL.LU.64 R10, [R1+0x3b50] ;  /* 0x003b5000010a7983 */ /* 0x001ee20000300a00 */
[C---:B------:R-:W-:Y:S01]  /*f7520*/  LEA R24, P3, R8.reuse, R3, 0x1 ;  /* 0x0000000308187211 */ /* 0x040fe200078608ff */
[C---:B------:R-:W-:Y:S01]  /*f7530*/  VIADD R13, R8.reuse, UR61 ;  /* 0x0000003d080d7c36 */ /* 0x040fe20008000000 */
[----:B------:R-:W-:Y:S02]  /*f7540*/  ULDC UR61, c[0x0][0x248] ;  /* 0x00009200003d7ab9 */ /* 0x000fe40000000800 */
[----:B------:R-:W-:Y:S01]  /*f7550*/  LEA.HI.X.SX32 R25, R8, R26, 0x1, P3 ;  /* 0x0000001a08197211 */ /* 0x000fe200018f0eff */
[----:B------:R-:W-:Y:S01]  /*f7560*/  VIADD R6, R5, UR17 ;  /* 0x0000001105067c36 */ /* 0x000fe20008000000 */
[----:B------:R-:W-:Y:S01]  /*f7570*/  ULDC UR17, c[0x0][0x248] ;  /* 0x0000920000117ab9 */ /* 0x000fe20000000800 */
[----:B------:R-:W-:-:S02]  /*f7580*/  IMAD.MOV.U32 R29, RZ, RZ, R12 ;  /* 0x000000ffff1d7224 */ /* 0x000fc400078e000c */
[----:B------:R0:W-:Y:S01]  /*f7590*/  STL.64 [R1+0x2a8], R24 ;  /* 0x0002a81801007387 */ /* 0x0001e20000100a00 */
[-C--:B------:R-:W-:Y:S01]  /*f75a0*/  LEA R12, P3, R9, R3.reuse, 0x1 ;  /* 0x00000003090c7211 */ /* 0x080fe200078608ff */
[----:B------:R-:W-:Y:S01]  /*f75b0*/  VIADD R7, R6, UR18 ;  /* 0x0000001206077c36 */ /* 0x000fe20008000000 */
[----:B------:R-:W-:Y:S01]  /*f75c0*/  ULDC UR18, c[0x0][0x248] ;  /* 0x0000920000127ab9 */ /* 0x000fe20000000800 */
[----:B0-----:R-:W-:Y:S01]  /*f75d0*/  IMAD.MOV.U32 R25, RZ, RZ, R13 ;  /* 0x000000ffff197224 */ /* 0x001fe200078e000d */
[----:B------:R-:W-:Y:S02]  /*f75e0*/  LEA R24, P2, R13, R3, 0x1 ;  /* 0x000000030d187211 */ /* 0x000fe400078408ff */
[-C--:B------:R-:W-:Y:S02]  /*f75f0*/  LEA.HI.X.SX32 R13, R9, R26.reuse, 0x1, P3 ;  /* 0x0000001a090d7211 */ /* 0x080fe400018f0eff */
[----:B------:R-:W-:Y:S01]  /*f7600*/  LEA.HI.X.SX32 R25, R25, R26, 0x1, P2 ;  /* 0x0000001a19197211 */ /* 0x000fe200010f0eff */
[----:B------:R0:W-:Y:S04]  /*f7610*/  STL.64 [R1+0x3b30], R6 ;  /* 0x003b300601007387 */ /* 0x0001e80000100a00 */
[----:B------:R1:W-:Y:S04]  /*f7620*/  STL.64 [R1+0x2a0], R24 ;  /* 0x0002a01801007387 */ /* 0x0003e80000100a00 */
[----:B------:R3:W-:Y:S01]  /*f7630*/  STL.64 [R1+0x298], R12 ;  /* 0x0002980c01007387 */ /* 0x0007e20000100a00 */
[----:B0-----:R-:W-:-:S02]  /*f7640*/  IMAD.MOV.U32 R6, RZ, RZ, R23 ;  /* 0x000000ffff067224 */ /* 0x001fc400078e0017 */
[----:B------:R-:W-:Y:S01]  /*f7650*/  VIADD R23, R9, UR61 ;  /* 0x0000003d09177c36 */ /* 0x000fe20008000000 */
[----:B------:R-:W-:-:S04]  /*f7660*/  ULDC UR61, c[0x0][0x248] ;  /* 0x00009200003d7ab9 */ /* 0x000fc80000000800 */
[----:B-1----:R-:W-:-:S04]  /*f7670*/  LEA R24, P2, R23, R3, 0x1 ;  /* 0x0000000317187211 */ /* 0x002fc800078408ff */
[----:B------:R-:W-:Y:S02]  /*f7680*/  LEA.HI.X.SX32 R25, R23, R26, 0x1, P2 ;  /* 0x0000001a17197211 */ /* 0x000fe400010f0eff */
[----:B---3--:R-:W-:-:S04]  /*f7690*/  LEA R12, P3, R10, R3, 0x1 ;  /* 0x000000030a0c7211 */ /* 0x008fc800078608ff */
[----:B------:R-:W-:-:S05]  /*f76a0*/  LEA.HI.X.SX32 R13, R10, R26, 0x1, P3 ;  /* 0x0000001a0a0d7211 */ /* 0x000fca00018f0eff */
        /* <DEDUP_REMOVED lines=9> */
[----:B------:R-:W-:-:S05]  /*f7740*/  LEA.HI.X.SX32 R25, R11, R26, 0x1, P3 ;  /* 0x0000001a0b197211 */ /* 0x000fca00018f0eff */
[----:B------:R0:W-:Y:S01]  /*f7750*/  STL.64 [R1+0x278], R24 ;  /* 0x0002781801007387 */ /* 0x0001e20000100a00 */
[CC--:B--2---:R-:W-:Y:S01]  /*f7760*/  LEA R22, P3, R4.reuse, R3.reuse, 0x1 ;  /* 0x0000000304167211 */ /* 0x0c4fe200078608ff */
[----:B0-----:R-:W-:Y:S01]  /*f7770*/  IMAD.MOV.U32 R25, RZ, RZ, R23 ;  /* 0x000000ffff197224 */ /* 0x001fe200078e0017 */
[----:B------:R-:W-:Y:S02]  /*f7780*/  LEA R24, P2, R23, R3, 0x1 ;  /* 0x0000000317187211 */ /* 0x000fe400078408ff */
[-C--:B------:R-:W-:Y:S02]  /*f7790*/  LEA.HI.X.SX32 R23, R4, R26.reuse, 0x1, P3 ;  /* 0x0000001a04177211 */ /* 0x080fe400018f0eff */
[----:B------:R-:W-:-:S05]  /*f77a0*/  LEA.HI.X.SX32 R25, R25, R26, 0x1, P2 ;  /* 0x0000001a19197211 */ /* 0x000fca00010f0eff */
[----:B------:R0:W-:Y:S04]  /*f77b0*/  STL.64 [R1+0x270], R24 ;  /* 0x0002701801007387 */ /* 0x0001e80000100a00 */
[----:B------:R3:W-:Y:S01]  /*f77c0*/  STL.64 [R1+0x268], R22 ;  /* 0x0002681601007387 */ /* 0x0007e20000100a00 */
[----:B0-----:R-:W-:-:S04]  /*f77d0*/  LEA R24, P2, R6, R3, 0x1 ;  /* 0x0000000306187211 */ /* 0x001fc800078408ff */
[----:B------:R-:W-:-:S05]  /*f77e0*/  LEA.HI.X.SX32 R25, R6, R26, 0x1, P2 ;  /* 0x0000001a06197211 */ /* 0x000fca00010f0eff */
[----:B------:R0:W-:Y:S01]  /*f77f0*/  STL.64 [R1+0x260], R24 ;  /* 0x0002601801007387 */ /* 0x0001e20000100a00 */
[CC--:B---3--:R-:W-:Y:S01]  /*f7800*/  LEA R22, P3, R12.reuse, R3.reuse, 0x1 ;  /* 0x000000030c167211 */ /* 0x0c8fe200078608ff */
[C---:B------:R-:W-:Y:S01]  /*f7810*/  VIADD R4, R12.reuse, UR61 ;  /* 0x0000003d0c047c36 */ /* 0x040fe20008000000 */
[----:B------:R-:W-:Y:S02]  /*f7820*/  ULDC UR61, c[0x0][0x248] ;  /* 0x00009200003d7ab9 */ /* 0x000fe40000000800 */
[----:B------:R-:W-:Y:S02]  /*f7830*/  LEA.HI.X.SX32 R23, R12, R26, 0x1, P3 ;  /* 0x0000001a0c177211 */ /* 0x000fe400018f0eff */
[----:B0-----:R-:W-:-:S03]  /*f7840*/  LEA R24, P2, R4, R3, 0x1 ;  /* 0x0000000304187211 */ /* 0x001fc600078408ff */
[----:B------:R0:W-:Y:S01]  /*f7850*/  STL.64 [R1+0x258], R22 ;  /* 0x0002581601007387 */ /* 0x0001e20000100a00 */
[----:B------:R-:W-:Y:S01]  /*f7860*/  LEA.HI.X.SX32 R25, R4, R26, 0x1, P2 ;  /* 0x0000001a04197211 */ /* 0x000fe200010f0eff */
[----:B------:R-:W-:Y:S01]  /*f7870*/  VIADD R4, R14, UR61 ;  /* 0x0000003d0e047c36 */ /* 0x000fe20008000000 */
[----:B0-----:R-:W-:-:S03]  /*f7880*/  LEA R22, P3, R13, R3, 0x1 ;  /* 0x000000030d167211 */ /* 0x001fc600078608ff */
[----:B------:R0:W-:Y:S01]  /*f7890*/  STL.64 [R1+0x250], R24 ;  /* 0x0002501801007387 */ /* 0x0001e20000100a00 */
[----:B------:R-:W-:-:S05]  /*f78a0*/  LEA.HI.X.SX32 R23, R13, R26, 0x1, P3 ;  /* 0x0000001a0d177211 */ /* 0x000fca00018f0eff */
[----:B------:R1:W-:Y:S01]  /*f78b0*/  STL.64 [R1+0x248], R22 ;  /* 0x0002481601007387 */ /* 0x0003e20000100a00 */
[----:B0-----:R-:W-:-:S04]  /*f78c0*/  LEA R24, P2, R14, R3, 0x1 ;  /* 0x000000030e187211 */ /* 0x001fc800078408ff */
[----:B------:R-:W-:Y:S02]  /*f78d0*/  LEA.HI.X.SX32 R25, R14, R26, 0x1, P2 ;  /* 0x0000001a0e197211 */ /* 0x000fe400010f0eff */
[----:B-1----:R-:W-:-:S03]  /*f78e0*/  LEA R22, P3, R4, R3, 0x1 ;  /* 0x0000000304167211 */ /* 0x002fc600078608ff */
        /* <DEDUP_REMOVED lines=22> */
[----:B------:R-:W-:Y:S01]  /*f7a50*/  LEA.HI.X.SX32 R25, R21, R26, 0x1, P2 ;  /* 0x0000001a15197211 */ /* 0x000fe200010f0eff */
[----:B-1----:R-:W2:Y:S04]  /*f7a60*/  LDL.LU.64 R22, [R1+0x3b40] ;  /* 0x003b400001167983 */ /* 0x002ea80000300a00 */
[----:B------:R0:W-:Y:S04]  /*f7a70*/  STL.64 [R1+0x200], R24 ;  /* 0x0002001801007387 */ /* 0x0001e80000100a00 */
[----:B0-----:R-:W3:Y:S01]  /*f7a80*/  LDL.LU.64 R24, [R1+0x3b38] ;  /* 0x003b380001187983 */ /* 0x001ee20000300a00 */
[----:B------:R-:W-:Y:S01]  /*f7a90*/  VIADD R8, R7, UR19 ;  /* 0x0000001307087c36 */ /* 0x000fe20008000000 */
[----:B------:R-:W-:-:S03]  /*f7aa0*/  ULDC UR19, c[0x0][0x248] ;  /* 0x0000920000137ab9 */ /* 0x000fc60000000800 */
        /* <DEDUP_REMOVED lines=12> */
[----:B------:R-:W-:-:S04]  /*f7b70*/  VIADD R15, R14, UR26 ;  /* 0x0000001a0e0f7c36 */ /* 0x000fc80008000000 */
[----:B------:R-:W-:-:S04]  /*f7b80*/  VIADD R16, R15, UR27 ;  /* 0x0000001b0f107c36 */ /* 0x000fc80008000000 */
[----:B------:R-:W-:Y:S02]  /*f7b90*/  VIADD R17, R16, UR28 ;  /* 0x0000001c10117c36 */ /* 0x000fe40008000000 */
[----:B------:R-:W-:Y:S02]  /*f7ba0*/  IMAD.MOV.U32 R21, RZ, RZ, R5 ;  /* 0x000000ffff157224 */ /* 0x000fe400078e0005 */
[----:B------:R-:W-:-:S04]  /*f7bb0*/  VIADD R18, R17, UR29 ;  /* 0x0000001d11127c36 */ /* 0x000fc80008000000 */
[----:B------:R-:W-:Y:S01]  /*f7bc0*/  VIADD R19, R18, UR30 ;  /* 0x0000001e12137c36 */ /* 0x000fe20008000000 */
[----:B--2---:R-:W-:-:S04]  /*f7bd0*/  LEA R4, P3, R22, R3, 0x1 ;  /* 0x0000000316047211 */ /* 0x004fc800078608ff */
[----:B------:R-:W-:Y:S01]  /*f7be0*/  LEA.HI.X.SX32 R21, R22, R26, 0x1, P3 ;  /* 0x0000001a16157211 */ /* 0x000fe200018f0eff */
[----:B------:R0:W-:Y:S01]  /*f7bf0*/  STL [R1+0x1f8], R4 ;  /* 0x0001f80401007387 */ /* 0x0001e20000100800 */
[----:B------:R-:W-:-:S03]  /*f7c00*/  IMAD.MOV.U32 R20, RZ, RZ, R4 ;  /* 0x000000ffff147224 */ /* 0x000fc600078e0004 */
[----:B------:R-:W2:Y:S01]  /*f7c10*/  LDL.LU R22, [R1+0x4c] ;  /* 0x00004c0001167983 */ /* 0x000ea20000300800 */
[CC--:B0-----:R-:W-:Y:S02]  /*f7c20*/  LEA R4, P2, R23.reuse, R3.reuse, 0x1 ;  /* 0x0000000317047211 */ /* 0x0c1fe400078408ff */
[----:B---3--:R-:W-:Y:S01]  /*f7c30*/  LEA R6, P3, R24, R3, 0x1 ;  /* 0x0000000318067211 */ /* 0x008fe200078608ff */
[----:B------:R-:W-:Y:S01]  /*f7c40*/  STL [R1+0x1fc], R21 ;  /* 0x0001fc1501007387 */ /* 0x000fe20000100800 */
[----:B------:R-:W-:Y:S01]  /*f7c50*/  LEA.HI.X.SX32 R5, R23, R26, 0x1, P2 ;  /* 0x0000001a17057211 */ /* 0x000fe200010f0eff */
[----:B------:R-:W-:Y:S02]  /*f7c60*/  VIADD R20, R19, UR31 ;  /* 0x0000001f13147c36 */ /* 0x000fe40008000000 */
[----:B------:R0:W-:Y:S04]  /*f7c70*/  STL.64 [R1+0x3b10], R18 ;  /* 0x003b101201007387 */ /* 0x0001e80000100a00 */
[----:B------:R1:W-:Y:S01]  /*f7c80*/  STL [R1+0x1e8], R6 ;  /* 0x0001e80601007387 */ /* 0x0003e20000100800 */
[----:B------:R-:W-:-:S02]  /*f7c90*/  VIADD R23, R25, UR24 ;  /* 0x0000001819177c36 */ /* 0x000fc40008000000 */
[----:B0-----:R-:W-:Y:S02]  /*f7ca0*/  IMAD.MOV.U32 R18, RZ, RZ, R6 ;  /* 0x000000ffff127224 */ /* 0x001fe400078e0006 */
[----:B------:R-:W-:Y:S01]  /*f7cb0*/  IMAD.MOV.U32 R19, RZ, RZ, R7 ;  /* 0x000000ffff137224 */ /* 0x000fe200078e0007 */
[----:B------:R-:W-:Y:S01]  /*f7cc0*/  LEA.HI.X.SX32 R19, R24, R26, 0x1, P3 ;  /* 0x0000001a18137211 */ /* 0x000fe200018f0eff */
[----:B-1----:R-:W3:Y:S04]  /*f7cd0*/  LDL.LU.64 R6, [R1+0x3b30] ;  /* 0x003b300001067983 */ /* 0x002ee80000300a00 */
[----:B------:R0:W-:Y:S04]  /*f7ce0*/  STL.64 [R1+0x1f0], R4 ;  /* 0x0001f00401007387 */ /* 0x0001e80000100a00 */
[----:B------:R1:W-:Y:S01]  /*f7cf0*/  STL [R1+0x1ec], R19 ;  /* 0x0001ec1301007387 */ /* 0x0003e20000100800 */
[C---:B0-----:R-:W-:Y:S01]  /*f7d00*/  VIADD R5, R25.reuse, UR25 ;  /* 0x0000001919057c36 */ /* 0x041fe20008000000 */
[----:B------:R-:W-:-:S03]  /*f7d10*/  LEA R4, P2, R25, R3, 0x1 ;  /* 0x0000000319047211 */ /* 0x000fc600078408ff */
[----:B-1----:R-:W-:Y:S01]  /*f7d20*/  IMAD.MOV.U32 R19, RZ, RZ, R5 ;  /* 0x000000ffff137224 */ /* 0x002fe200078e0005 */
[----:B------:R-:W-:Y:S02]  /*f7d30*/  LEA R18, P3, R5, R3, 0x1 ;  /* 0x0000000305127211 */ /* 0x000fe400078608ff */
[----:B------:R-:W-:Y:S02]  /*f7d40*/  LEA.HI.X.SX32 R5, R25, R26, 0x1, P2 ;  /* 0x0000001a19057211 */ /* 0x000fe400010f0eff */
[----:B------:R-:W-:-:S03]  /*f7d50*/  IADD3 R23, R23, UR23, RZ ;  /* 0x0000001717177c10 */ /* 0x000fc6000fffe0ff */
[----:B------:R0:W-:Y:S01]  /*f7d60*/  STL.64 [R1+0x1e0], R4 ;  /* 0x0001e00401007387 */ /* 0x0001e20000100a00 */
[----:B------:R-:W-:Y:S01]  /*f7d70*/  VIADD R21, R20, UR32 ;  /* 0x0000002014157c36 */ /* 0x000fe20008000000 */
[-C--:B------:R-:W-:Y:S02]  /*f7d80*/  LEA.HI.X.SX32 R19, R19, R26.reuse, 0x1, P3 ;  /* 0x0000001a13137211 */ /* 0x080fe400018f0eff */
[CC--:B0-----:R-:W-:Y:S02]  /*f7d90*/  LEA R4, P2, R23.reuse, R3.reuse, 0x1 ;  /* 0x0000000317047211 */ /* 0x0c1fe400078408ff */
[----:B------:R-:W-:Y:S02]  /*f7da0*/  STL.64 [R1+0x3b18], R20 ;  /* 0x003b181401007387 */ /* 0x000fe40000100a00 */
[----:B------:R-:W-:Y:S02]  /*f7db0*/  LEA.HI.X.SX32 R5, R23, R26, 0x1, P2 ;  /* 0x0000001a17057211 */ /* 0x000fe400010f0eff */
[----:B------:R-:W-:Y:S04]  /*f7dc0*/  STL.64 [R1+0x1d8], R18 ;  /* 0x0001d81201007387 */ /* 0x000fe80000100a00 */
[----:B------:R0:W-:Y:S04]  /*f7dd0*/  STL.64 [R1+0x1d0], R4 ;  /* 0x0001d00401007387 */ /* 0x0001e80000100a00 */
[----:B0-----:R-:W4:Y:S01]  /*f7de0*/  LDL.LU.64 R4, [R1+0x3b28] ;  /* 0x003b280001047983 */ /* 0x001f220000300a00 */
[----:B------:R-:W-:Y:S01]  /*f7df0*/  LEA R20, P2, R2, R3, 0x1 ;  /* 0x0000000302147211 */ /* 0x000fe200078408ff */
[----:B------:R-:W-:-:S03]  /*f7e00*/  VIADD R24, R21, UR33 ;  /* 0x0000002115187c36 */ /* 0x000fc60008000000 */
[----:B------:R-:W-:Y:S01]  /*f7e10*/  LEA.HI.X.SX32 R21, R2, R26, 0x1, P2 ;  /* 0x0000001a02157211 */ /* 0x000fe200010f0eff */
[----:B------:R-:W-:Y:S02]  /*f7e20*/  VIADD R29, R29, 0x97 ;  /* 0x000000971d1d7836 */ /* 0x000fe40000000000 */
[----:B------:R-:W-:Y:S01]  /*f7e30*/  VIADD R23, R24, UR34 ;  /* 0x0000002218177c36 */ /* 0x000fe20008000000 */
[----:B--2---:R-:W-:-:S04]  /*f7e40*/  LEA R18, P3, R22, R3, 0x1 ;  /* 0x0000000316127211 */ /* 0x004fc800078608ff */
[----:B------:R-:W-:-:S05]  /*f7e50*/  LEA.HI.X.SX32 R19, R22, R26, 0x1, P3 ;  /* 0x0000001a16137211 */ /* 0x000fca00018f0eff */
[----:B------:R0:W-:Y:S04]  /*f7e60*/  STL.64 [R1+0x1c8], R18 ;  /* 0x0001c81201007387 */ /* 0x0001e80000100a00 */
[----:B------:R-:W2:Y:S01]  /*f7e70*/  LDL.LU R2, [R1+0x3b20] ;  /* 0x003b200001027983 */ /* 0x000ea20000300800 */
[----:B0-----:R-:W-:-:S03]  /*f7e80*/  LEA R18, P3, R27, R3, 0x1 ;  /* 0x000000031b127211 */ /* 0x001fc600078608ff */
[----:B------:R0:W-:Y:S01]  /*f7e90*/  STL.64 [R1+0x1c0], R20 ;  /* 0x0001c01401007387 */ /* 0x0001e20000100a00 */
[----:B------:R-:W-:-:S05]  /*f7ea0*/  LEA.HI.X.SX32 R19, R27, R26, 0x1, P3 ;  /* 0x0000001a1b137211 */ /* 0x000fca00018f0eff */
[----:B------:R1:W-:Y:S01]  /*f7eb0*/  STL.64 [R1+0x1b8], R18 ;  /* 0x0001b81201007387 */ /* 0x0003e20000100a00 */
[----:B0-----:R-:W-:-:S04]  /*f7ec0*/  LEA R20, P2, R28, R3, 0x1 ;  /* 0x000000031c147211 */ /* 0x001fc800078408ff */
[-C--:B------:R-:W-:Y:S02]  /*f7ed0*/  LEA.HI.X.SX32 R21, R28, R26.reuse, 0x1, P2 ;  /* 0x0000001a1c157211 */ /* 0x080fe400010f0eff */
[C---:B-1----:R-:W-:Y:S01]  /*f7ee0*/  LEA R18, P3, R0.reuse, R3, 0x1 ;  /* 0x0000000300127211 */ /* 0x042fe200078608ff */
[----:B------:R-:W-:Y:S03]  /*f7ef0*/  STL [R1+0x3b00], R29 ;  /* 0x003b001d01007387 */ /* 0x000fe60000100800 */
[----:B------:R-:W-:Y:S01]  /*f7f00*/  LEA.HI.X.SX32 R19, R0, R26, 0x1, P3 ;  /* 0x0000001a00137211 */ /* 0x000fe200018f0eff */
[----:B------:R4:W-:Y:S04]  /*f7f10*/  STL.64 [R1+0x1b0], R20 ;  /* 0x0001b01401007387 */ /* 0x0009e80000100a00 */
[----:B------:R0:W-:Y:S01]  /*f7f20*/  STL.64 [R1+0x1a8], R18 ;  /* 0x0001a81201007387 */ /* 0x0001e20000100a00 */
[----:B------:R-:W-:-:S04]  /*f7f30*/  VIADD R22, R23, UR35 ;  /* 0x0000002317167c36 */ /* 0x000fc80008000000 */
[----:B------:R-:W-:-:S04]  /*f7f40*/  VIADD R25, R22, UR36 ;  /* 0x0000002416197c36 */ /* 0x000fc80008000000 */
[----:B------:R-:W-:Y:S01]  /*f7f50*/  VIADD R27, R25, UR37 ;  /* 0x00000025191b7c36 */ /* 0x000fe20008000000 */
[CC--:B----4-:R-:W-:Y:S02]  /*f7f60*/  LEA R20, P2, R4.reuse, R3.reuse, 0x1 ;  /* 0x0000000304147211 */ /* 0x0d0fe400078408ff */
[C---:B0-----:R-:W-:Y:S02]  /*f7f70*/  LEA R18, P3, R5.reuse, R3, 0x1 ;  /* 0x0000000305127211 */ /* 0x041fe400078608ff */
[-C--:B------:R-:W-:Y:S02]  /*f7f80*/  LEA.HI.X.SX32 R21, R4, R26.reuse, 0x1, P2 ;  /* 0x0000001a04157211 */ /* 0x080fe400010f0eff */
[----:B------:R-:W-:-:S03]  /*f7f90*/  LEA.HI.X.SX32 R19, R5, R26, 0x1, P3 ;  /* 0x0000001a05137211 */ /* 0x000fc600018f0eff */
[----:B------:R3:W-:Y:S04]  /*f7fa0*/  STL.64 [R1+0x1a0], R20 ;  /* 0x0001a01401007387 */ /* 0x0007e80000100a00 */
[----:B------:R0:W-:Y:S01]  /*f7fb0*/  STL.64 [R1+0x198], R18 ;  /* 0x0001981201007387 */ /* 0x0001e20000100a00 */
[CC--:B---3--:R-:W-:Y:S02]  /*f7fc0*/  LEA R20, P2, R6.reuse, R3.reuse, 0x1 ;  /* 0x0000000306147211 */ /* 0x0c8fe400078408ff */
[C---:B0-----:R-:W-:Y:S02]  /*f7fd0*/  LEA R18, P3, R7.reuse, R3, 0x1 ;  /* 0x0000000307127211 */ /* 0x041fe400078608ff */
[-C--:B------:R-:W-:Y:S02]  /*f7fe0*/  LEA.HI.X.SX32 R21, R6, R26.reuse, 0x1, P2 ;  /* 0x0000001a06157211 */ /* 0x080fe400010f0eff */
[----:B------:R-:W-:-:S03]  /*f7ff0*/  LEA.HI.X.SX32 R19, R7, R26, 0x1, P3 ;  /* 0x0000001a07137211 */ /* 0x000fc600018f0eff */
[----:B------:R0:W-:Y:S04]  /*f8000*/  STL.64 [R1+0x190], R20 ;  /* 0x0001901401007387 */ /* 0x0001e80000100a00 */
[----:B------:R1:W-:Y:S01]  /*f8010*/  STL.64 [R1+0x188], R18 ;  /* 0x0001881201007387 */ /* 0x0003e20000100a00 */
[CC--:B0-----:R-:W-:Y:S02]  /*f8020*/  LEA R20, P2, R8.reuse, R3.reuse, 0x1 ;  /* 0x0000000308147211 */ /* 0x0c1fe400078408ff */
[C---:B-1----:R-:W-:Y:S02]  /*f8030*/  LEA R18, P3, R9.reuse, R3, 0x1 ;  /* 0x0000000309127211 */ /* 0x042fe400078608ff */
[-C--:B------:R-:W-:Y:S02]  /*f8040*/  LEA.HI.X.SX32 R21, R8, R26.reuse, 0x1, P2 ;  /* 0x0000001a08157211 */ /* 0x080fe400010f0eff */
[----:B------:R-:W-:Y:S01]  /*f8050*/  LEA.HI.X.SX32 R19, R9, R26, 0x1, P3 ;  /* 0x0000001a09137211 */ /* 0x000fe200018f0eff */
[----:B------:R-:W-:-:S02]  /*f8060*/  VIADD R0, R27, UR38 ;  /* 0x000000261b007c36 */ /* 0x000fc40008000000 */
[----:B------:R0:W-:Y:S02]  /*f8070*/  STL.64 [R1+0x180], R20 ;  /* 0x0001801401007387 */ /* 0x0001e40000100a00 */
[----:B------:R-:W-:Y:S02]  /*f8080*/  VIADD R4, R0, UR39 ;  /* 0x0000002700047c36 */ /* 0x000fe40008000000 */
[----:B------:R1:W-:Y:S02]  /*f8090*/  STL.64 [R1+0x178], R18 ;  /* 0x0001781201007387 */ /* 0x0003e40000100a00 */
[----:B------:R-:W-:Y:S01]  /*f80a0*/  VIADD R5, R4, UR40 ;  /* 0x0000002804057c36 */ /* 0x000fe20008000000 */
[CC--:B0-----:R-:W-:Y:S02]  /*f80b0*/  LEA R20, P2, R10.reuse, R3.reuse, 0x1 ;  /* 0x000000030a147211 */ /* 0x0c1fe400078408ff */
[----:B-1----:R-:W-:Y:S02]  /*f80c0*/  LEA R18, P3, R11, R3, 0x1 ;  /* 0x000000030b127211 */ /* 0x002fe400078608ff */
[----:B------:R-:W-:-:S02]  /*f80d0*/  LEA.HI.X.SX32 R21, R10, R26, 0x1, P2 ;  /* 0x0000001a0a157211 */ /* 0x000fc400010f0eff */
[----:B------:R-:W-:Y:S01]  /*f80e0*/  LEA.HI.X.SX32 R19, R11, R26, 0x1, P3 ;  /* 0x0000001a0b137211 */ /* 0x000fe200018f0eff */
[----:B------:R-:W-:Y:S02]  /*f80f0*/  VIADD R6, R5, UR41 ;  /* 0x0000002905067c36 */ /* 0x000fe40008000000 */
[----:B------:R0:W-:Y:S04]  /*f8100*/  STL.64 [R1+0x170], R20 ;  /* 0x0001701401007387 */ /* 0x0001e80000100a00 */
[----:B------:R1:W-:Y:S01]  /*f8110*/  STL.64 [R1+0x168], R18 ;  /* 0x0001681201007387 */ /* 0x0003e20000100a00 */
[----:B------:R-:W-:Y:S01]  /*f8120*/  VIADD R7, R6, UR42 ;  /* 0x0000002a06077c36 */ /* 0x000fe20008000000 */
[-C--:B0-----:R-:W-:Y:S02]  /*f8130*/  LEA R20, P2, R12, R3.reuse, 0x1 ;  /* 0x000000030c147211 */ /* 0x081fe400078408ff */
[----:B-1----:R-:W-:-:S02]  /*f8140*/  LEA R18, P3, R13, R3, 0x1 ;  /* 0x000000030d127211 */ /* 0x002fc400078608ff */
[-C--:B------:R-:W-:Y:S02]  /*f8150*/  LEA.HI.X.SX32 R21, R12, R26.reuse, 0x1, P2 ;  /* 0x0000001a0c157211 */ /* 0x080fe400010f0eff */
[-C--:B------:R-:W-:Y:S01]  /*f8160*/  LEA.HI.X.SX32 R19, R13, R26.reuse, 0x1, P3 ;  /* 0x0000001a0d137211 */ /* 0x080fe200018f0eff */
[----:B------:R-:W-:Y:S01]  /*f8170*/  VIADD R8, R7, UR43 ;  /* 0x0000002b07087c36 */ /* 0x000fe20008000000 */
[-C--:B------:R-:W-:Y:S01]  /*f8180*/  LEA R10, P2, R14, R3.reuse, 0x1 ;  /* 0x000000030e0a7211 */ /* 0x080fe200078408ff */
[----:B------:R0:W-:Y:S02]  /*f8190*/  STL.64 [R1+0x160], R20 ;  /* 0x0001601401007387 */ /* 0x0001e40000100a00 */
[----:B------:R-:W-:Y:S01]  /*f81a0*/  VIADD R9, R8, UR44 ;  /* 0x0000002c08097c36 */ /* 0x000fe20008000000 */
[----:B------:R-:W-:Y:S01]  /*f81b0*/  LEA.HI.X.SX32 R11, R14, R26, 0x1, P2 ;  /* 0x0000001a0e0b7211 */ /* 0x000fe200010f0eff */
[----:B------:R1:W-:Y:S01]  /*f81c0*/  STL.64 [R1+0x158], R18 ;  /* 0x0001581201007387 */ /* 0x0003e20000100a00 */
[----:B0-----:R-:W-:-:S02]  /*f81d0*/  LEA R20, P3, R15, R3, 0x1 ;  /* 0x000000030f147211 */ /* 0x001fc400078608ff */
[C---:B-1----:R-:W-:Y:S02]  /*f81e0*/  LEA R18, P2, R16.reuse, R3, 0x1 ;  /* 0x0000000310127211 */ /* 0x042fe400078408ff */
[-C--:B------:R-:W-:Y:S01]  /*f81f0*/  LEA.HI.X.SX32 R21, R15, R26.reuse, 0x1, P3 ;  /* 0x0000001a0f157211 */ /* 0x080fe200018f0eff */
[----:B------:R0:W-:Y:S01]  /*f8200*/  STL.64 [R1+0x150], R10 ;  /* 0x0001500a01007387 */ /* 0x0001e20000100a00 */
[----:B------:R-:W-:-:S03]  /*f8210*/  LEA.HI.X.SX32 R19, R16, R26, 0x1, P2 ;  /* 0x0000001a10137211 */ /* 0x000fc600010f0eff */
[----:B------:R1:W-:Y:S01]  /*f8220*/  STL.64 [R1+0x3b08], R8 ;  /* 0x003b080801007387 */ /* 0x0003e20000100a00 */
[----:B0-----:R-:W-:-:S03]  /*f8230*/  VIADD R10, R9, UR45 ;  /* 0x0000002d090a7c36 */ /* 0x001fc60008000000 */
[----:B-1----:R-:W3:Y:S04]  /*f8240*/  LDL.LU.64 R8, [R1+0xdc8] ;  /* 0x000dc80001087983 */ /* 0x002ee80000300a00 */
[----:B------:R0:W-:Y:S04]  /*f8250*/  STL.64 [R1+0x148], R20 ;  /* 0x0001481401007387 */ /* 0x0001e80000100a00 */
[----:B0-----:R-:W4:Y:S04]  /*f8260*/  LDL.LU.64 R20, [R1+0x3b18] ;  /* 0x003b180001147983 */ /* 0x001f280000300a00 */
[----:B------:R0:W-:Y:S04]  /*f8270*/  STL.64 [R1+0x140], R18 ;  /* 0x0001401201007387 */ /* 0x0001e80000100a00 */
[----:B0-----:R-:W2:Y:S01]  /*f8280*/  LDL.LU.64 R18, [R1+0x3b10] ;  /* 0x003b100001127983 */ /* 0x001ea20000300a00 */
[----:B------:R-:W-:-:S04]  /*f8290*/  LEA R14, P3, R17, R3, 0x1 ;  /* 0x00000003110e7211 */ /* 0x000fc800078608ff */
[----:B------:R-:W-:Y:S01]  /*f82a0*/  LEA.HI.X.SX32 R15, R17, R26, 0x1, P3 ;  /* 0x0000001a110f7211 */ /* 0x000fe200018f0eff */
[----:B------:R-:W-:Y:S01]  /*f82b0*/  IMAD.MOV.U32 R17, RZ, RZ, R13 ;  /* 0x000000ffff117224 */ /* 0x000fe200078e000d */
[----:B--2---:R-:W-:-:S05]  /*f82c0*/  LEA R12, P2, R18, R3, 0x1 ;  /* 0x00000003120c7211 */ /* 0x004fca00078408ff */
[----:B------:R-:W-:Y:S01]  /*f82d0*/  STL [R1+0x130], R12 ;  /* 0x0001300c01007387 */ /* 0x000fe20000100800 */
[----:B------:R-:W-:-:S03]  /*f82e0*/  LEA.HI.X.SX32 R17, R18, R26, 0x1, P2 ;  /* 0x0000001a12117211 */ /* 0x000fc600010f0eff */
[----:B------:R0:W-:Y:S01]  /*f82f0*/  STL.64 [R1+0x138], R14 ;  /* 0x0001380e01007387 */ /* 0x0001e20000100a00 */
[----:B------:R-:W-:Y:S01]  /*f8300*/  IMAD.MOV.U32 R16, RZ, RZ, R12 ;  /* 0x000000ffff107224 */ /* 0x000fe200078e000c */
[-C--:B----4-:R-:W-:Y:S01]  /*f8310*/  LEA R16, P2, R20, R3.reuse, 0x1 ;  /* 0x0000000314107211 */ /* 0x090fe200078408ff */
[----:B---3--:R-:W-:Y:S01]  /*f8320*/  IMAD.MOV.U32 R18, RZ, RZ, R8 ;  /* 0x000000ffff127224 */ /* 0x008fe200078e0008 */
[----:B------:R1:W-:Y:S01]  /*f8330*/  STL [R1+0x134], R17 ;  /* 0x0001341101007387 */ /* 0x0003e20000100800 */
[----:B0-----:R-:W-:-:S04]  /*f8340*/  LEA R14, P3, R19, R3, 0x1 ;  /* 0x00000003130e7211 */ /* 0x001fc800078608ff */
[-C--:B------:R-:W-:Y:S02]  /*f8350*/  LEA.HI.X.SX32 R15, R19, R26.reuse, 0x1, P3 ;  /* 0x0000001a130f7211 */ /* 0x080fe400018f0eff */
[CC--:B------:R-:W-:Y:S01]  /*f8360*/  LEA R8, P3, R21.reuse, R3.reuse, 0x1 ;  /* 0x0000000315087211 */ /* 0x0c0fe200078608ff */
[----:B------:R-:W-:Y:S01]  /*f8370*/  IMAD.MOV.U32 R19, RZ, RZ, R9 ;  /* 0x000000ffff137224 */ /* 0x000fe200078e0009 */
[-C--:B-1----:R-:W-:Y:S02]  /*f8380*/  LEA.HI.X.SX32 R17, R20, R26.reuse, 0x1, P2 ;  /* 0x0000001a14117211 */ /* 0x082fe400010f0eff */
[----:B------:R-:W-:Y:S01]  /*f8390*/  LEA.HI.X.SX32 R9, R21, R26, 0x1, P3 ;  /* 0x0000001a15097211 */ /* 0x000fe200018f0eff */
[----:B------:R-:W-:Y:S04]  /*f83a0*/  STL.64 [R1+0x128], R14 ;  /* 0x0001280e01007387 */ /* 0x000fe80000100a00 */
[----:B------:R0:W-:Y:S04]  /*f83b0*/  STL.64 [R1+0x120], R16 ;  /* 0x0001201001007387 */ /* 0x0001e80000100a00 */
[----:B------:R1:W-:Y:S01]  /*f83c0*/  STL.64 [R1+0x118], R8 ;  /* 0x0001180801007387 */ /* 0x0003e20000100a00 */
[----:B0-----:R-:W-:-:S02]  /*f83d0*/  LEA R16, P2, R24, R3, 0x1 ;  /* 0x0000000318107211 */ /* 0x001fc400078408ff */
[CC--:B-1----:R-:W-:Y:S02]  /*f83e0*/  LEA R8, P3, R23.reuse, R3.reuse, 0x1 ;  /* 0x0000000317087211 */ /* 0x0c2fe400078608ff */
[-C--:B------:R-:W-:Y:S02]  /*f83f0*/  LEA.HI.X.SX32 R17, R24, R26.reuse, 0x1, P2 ;  /* 0x0000001a18117211 */ /* 0x080fe400010f0eff */
[-C--:B------:R-:W-:Y:S02]  /*f8400*/  LEA.HI.X.SX32 R9, R23, R26.reuse, 0x1, P3 ;  /* 0x0000001a17097211 */ /* 0x080fe400018f0eff */
[C---:B------:R-:W-:Y:S01]  /*f8410*/  LEA R20, P2, R22.reuse, R3, 0x1 ;  /* 0x0000000316147211 */ /* 0x040fe200078408ff */
[----:B------:R-:W-:Y:S04]  /*f8420*/  STL.64 [R1+0x110], R16 ;  /* 0x0001101001007387 */ /* 0x000fe80000100a00 */
[----:B------:R0:W-:Y:S01]  /*f8430*/  STL.64 [R1+0x108], R8 ;  /* 0x0001080801007387 */ /* 0x0001e20000100a00 */
[----:B------:R-:W-:-:S02]  /*f8440*/  LEA.HI.X.SX32 R21, R22, R26, 0x1, P2 ;  /* 0x0000001a16157211 */ /* 0x000fc400010f0eff */
[----:B0-----:R-:W-:-:S04]  /*f8450*/  LEA R8, P3, R25, R3, 0x1 ;  /* 0x0000000319087211 */ /* 0x001fc800078608ff */
[-C--:B------:R-:W-:Y:S01]  /*f8460*/  LEA.HI.X.SX32 R9, R25, R26.reuse, 0x1, P3 ;  /* 0x0000001a19097211 */ /* 0x080fe200018f0eff */
[----:B------:R0:W-:Y:S04]  /*f8470*/  STL.64 [R1+0x100], R20 ;  /* 0x0001001401007387 */ /* 0x0001e80000100a00 */
[----:B------:R1:W-:Y:S01]  /*f8480*/  STL.64 [R1+0xf8], R8 ;  /* 0x0000f80801007387 */ /* 0x0003e20000100a00 */
[CC--:B0-----:R-:W-:Y:S02]  /*f8490*/  LEA R20, P2, R27.reuse, R3.reuse, 0x1 ;  /* 0x000000031b147211 */ /* 0x0c1fe400078408ff */
[----:B-1----:R-:W-:Y:S02]  /*f84a0*/  LEA R8, P3, R0, R3, 0x1 ;  /* 0x0000000300087211 */ /* 0x002fe400078608ff */
[----:B------:R-:W-:-:S02]  /*f84b0*/  LEA.HI.X.SX32 R21, R27, R26, 0x1, P2 ;  /* 0x0000001a1b157211 */ /* 0x000fc400010f0eff */
[----:B------:R-:W-:-:S03]  /*f84c0*/  LEA.HI.X.SX32 R9, R0, R26, 0x1, P3 ;  /* 0x0000001a00097211 */ /* 0x000fc600018f0eff */
[----:B------:R0:W-:Y:S04]  /*f84d0*/  STL.64 [R1+0xf0], R20 ;  /* 0x0000f01401007387 */ /* 0x0001e80000100a00 */
[----:B------:R1:W-:Y:S01]  /*f84e0*/  STL.64 [R1+0xe8], R8 ;  /* 0x0000e80801007387 */ /* 0x0003e20000100a00 */
[CC--:B0-----:R-:W-:Y:S02]  /*f84f0*/  LEA R20, P2, R4.reuse, R3.reuse, 0x1 ;  /* 0x0000000304147211 */ /* 0x0c1fe400078408ff */
[C---:B-1----:R-:W-:Y:S02]  /*f8500*/  LEA R8, P3, R5.reuse, R3, 0x1 ;  /* 0x0000000305087211 */ /* 0x042fe400078608ff */
[-C--:B------:R-:W-:Y:S02]  /*f8510*/  LEA.HI.X.SX32 R21, R4, R26.reuse, 0x1, P2 ;  /* 0x0000001a04157211 */ /* 0x080fe400010f0eff */
[----:B------:R-:W-:-:S03]  /*f8520*/  LEA.HI.X.SX32 R9, R5, R26, 0x1, P3 ;  /* 0x0000001a05097211 */ /* 0x000fc600018f0eff */
[----:B------:R-:W-:Y:S04]  /*f8530*/  STL.64 [R1+0xe0], R20 ;  /* 0x0000e01401007387 */ /* 0x000fe80000100a00 */
[----:B------:R0:W-:Y:S04]  /*f8540*/  STL.64 [R1+0xd8], R8 ;  /* 0x0000d80801007387 */ /* 0x0001e80000100a00 */
[----:B0-----:R-:W2:Y:S01]  /*f8550*/  LDL.LU.64 R8, [R1+0x3b08] ;  /* 0x003b080001087983 */ /* 0x001ea20000300a00 */
[----:B------:R-:W-:Y:S01]  /*f8560*/  LEA R28, P2, R6, R3, 0x1 ;  /* 0x00000003061c7211 */ /* 0x000fe200078408ff */
[----:B------:R-:W-:-:S04]  /*f8570*/  IMAD.MOV.U32 R5, RZ, RZ, R29 ;  /* 0x000000ffff057224 */ /* 0x000fc800078e001d */
[----:B------:R0:W-:Y:S01]  /*f8580*/  STL [R1+0xd0], R28 ;  /* 0x0000d01c01007387 */ /* 0x0001e20000100800 */
[----:B------:R-:W-:Y:S01]  /*f8590*/  IMAD.MOV.U32 R4, RZ, RZ, R28 ;  /* 0x000000ffff047224 */ /* 0x000fe200078e001c */
[----:B------:R-:W-:Y:S02]  /*f85a0*/  LEA.HI.X.SX32 R5, R6, R26, 0x1, P2 ;  /* 0x0000001a06057211 */ /* 0x000fe400010f0eff */
[----:B0-----:R-:W-:-:S04]  /*f85b0*/  LEA R28, P3, R7, R3, 0x1 ;  /* 0x00000003071c7211 */ /* 0x001fc800078608ff */
[-C--:B------:R-:W-:Y:S01]  /*f85c0*/  LEA.HI.X.SX32 R29, R7, R26.reuse, 0x1, P3 ;  /* 0x0000001a071d7211 */ /* 0x080fe200018f0eff */
[----:B------:R-:W-:Y:S04]  /*f85d0*/  STL [R1+0xd4], R5 ;  /* 0x0000d40501007387 */ /* 0x000fe80000100800 */
[----:B------:R0:W-:Y:S01]  /*f85e0*/  STL.64 [R1+0xc8], R28 ;  /* 0x0000c81c01007387 */ /* 0x0001e20000100a00 */
[CC--:B--2---:R-:W-:Y:S02]  /*f85f0*/  LEA R4, P2, R8.reuse, R3.reuse, 0x1 ;  /* 0x0000000308047211 */ /* 0x0c4fe400078408ff */
[----:B0-----:R-:W-:Y:S02]  /*f8600*/  LEA R28, P3, R9, R3, 0x1 ;  /* 0x00000003091c7211 */ /* 0x001fe400078608ff */
[----:B------:R-:W-:-:S02]  /*f8610*/  LEA.HI.X.SX32 R5, R8, R26, 0x1, P2 ;  /* 0x0000001a08057211 */ /* 0x000fc400010f0eff */
[----:B------:R-:W-:-:S03]  /*f8620*/  LEA.HI.X.SX32 R29, R9, R26, 0x1, P3 ;  /* 0x0000001a091d7211 */ /* 0x000fc600018f0eff */
[----:B------:R-:W-:Y:S04]  /*f8630*/  STL.64 [R1+0xc0], R4 ;  /* 0x0000c00401007387 */ /* 0x000fe80000100a00 */
[----:B------:R0:W-:Y:S04]  /*f8640*/  STL.64 [R1+0xb8], R28 ;  /* 0x0000b81c01007387 */ /* 0x0001e80000100a00 */
[----:B0-----:R-:W2:Y:S01]  /*f8650*/  LDL.LU R29, [R1+0x3b00] ;  /* 0x003b0000011d7983 */ /* 0x001ea20000300800 */
[----:B------:R-:W-:-:S04]  /*f8660*/  VIADD R11, R10, UR46 ;  /* 0x0000002e0a0b7c36 */ /* 0x000fc80008000000 */
[----:B------:R-:W-:Y:S01]  /*f8670*/  VIADD R12, R11, UR47 ;  /* 0x0000002f0b0c7c36 */ /* 0x000fe20008000000 */
[----:B------:R-:W-:-:S03]  /*f8680*/  LEA R24, P2, R10, R3, 0x1 ;  /* 0x000000030a187211 */ /* 0x000fc600078408ff */
[----:B------:R-:W-:Y:S02]  /*f8690*/  VIADD R14, R12, UR48 ;  /* 0x000000300c0e7c36 */ /* 0x000fe40008000000 */
[----:B------:R-:W-:Y:S01]  /*f86a0*/  IMAD.MOV.U32 R9, RZ, RZ, R25 ;  /* 0x000000ffff097224 */ /* 0x000fe200078e0019 */
[----:B------:R-:W-:Y:S01]  /*f86b0*/  LEA.HI.X.SX32 R9, R10, R26, 0x1, P2 ;  /* 0x0000001a0a097211 */ /* 0x000fe200010f0eff */
[----:B------:R-:W-:Y:S01]  /*f86c0*/  VIADD R13, R14, UR49 ;  /* 0x000000310e0d7c36 */ /* 0x000fe20008000000 */
[-C--:B------:R-:W-:Y:S01]  /*f86d0*/  LEA R28, P3, R11, R3.reuse, 0x1 ;  /* 0x000000030b1c7211 */ /* 0x080fe200078608ff */
[----:B------:R-:W-:Y:S01]  /*f86e0*/  IMAD.MOV.U32 R8, RZ, RZ, R24 ;  /* 0x000000ffff087224 */ /* 0x000fe200078e0018 */
[----:B------:R-:W-:Y:S01]  /*f86f0*/  LEA R8, P2, R12, R3, 0x1 ;  /* 0x000000030c087211 */ /* 0x000fe200078408ff */
[----:B------:R-:W-:Y:S01]  /*f8700*/  VIADD R15, R13, UR50 ;  /* 0x000000320d0f7c36 */ /* 0x000fe20008000000 */
[----:B------:R-:W-:Y:S04]  /*f8710*/  STL [R1+0xb0], R24 ;  /* 0x0000b01801007387 */ /* 0x000fe80000100800 */
[----:B------:R0:W-:Y:S01]  /*f8720*/  STL [R1+0xb4], R9 ;  /* 0x0000b40901007387 */ /* 0x0001e20000100800 */
[----:B------:R-:W-:-:S02]  /*f8730*/  VIADD R16, R15, UR51 ;  /* 0x000000330f107c36 */ /* 0x000fc40008000000 */
[----:B------:R-:W-:Y:S02]  /*f8740*/  IMAD.MOV.U32 R22, RZ, RZ, R18 ;  /* 0x000000ffff167224 */ /* 0x000fe400078e0012 */
[----:B------:R-:W-:Y:S01]  /*f8750*/  VIADD R18, R16, UR52 ;  /* 0x0000003410127c36 */ /* 0x000fe20008000000 */
[----:B0-----:R-:W-:-:S03]  /*f8760*/  LEA.HI.X.SX32 R9, R12, R26, 0x1, P2 ;  /* 0x0000001a0c097211 */ /* 0x001fc600010f0eff */
[----:B------:R-:W-:-:S04]  /*f8770*/  VIADD R17, R18, UR53 ;  /* 0x0000003512117c36 */ /* 0x000fc80008000000 */
[----:B------:R-:W-:Y:S02]  /*f8780*/  VIADD R20, R17, UR54 ;  /* 0x0000003611147c36 */ /* 0x000fe40008000000 */
[----:B------:R-:W-:Y:S02]  /*f8790*/  IMAD.MOV.U32 R23, RZ, RZ, R19 ;  /* 0x000000ffff177224 */ /* 0x000fe400078e0013 */
[----:B------:R-:W-:-:S04]  /*f87a0*/  VIADD R19, R20, UR55 ;  /* 0x0000003714137c36 */ /* 0x000fc80008000000 */
[----:B------:R-:W-:-:S04]  /*f87b0*/  VIADD R7, R19, UR56 ;  /* 0x0000003813077c36 */ /* 0x000fc80008000000 */
[----:B------:R-:W-:-:S04]  /*f87c0*/  VIADD R5, R7, UR57 ;  /* 0x0000003907057c36 */ /* 0x000fc80008000000 */
[----:B------:R-:W-:Y:S02]  /*f87d0*/  VIADD R4, R5, UR58 ;  /* 0x0000003a05047c36 */ /* 0x000fe40008000000 */
[----:B--2---:R-:W-:Y:S01]  /*f87e0*/  IMAD.MOV.U32 R24, RZ, RZ, R29 ;  /* 0x000000ffff187224 */ /* 0x004fe200078e001d */
[----:B------:R-:W-:-:S05]  /*f87f0*/  LEA.HI.X.SX32 R29, R11, R26, 0x1, P3 ;  /* 0x0000001a0b1d7211 */ /* 0x000fca00018f0eff */
[----:B------:R0:W-:Y:S04]  /*f8800*/  STL.64 [R1+0xa8], R28 ;  /* 0x0000a81c01007387 */ /* 0x0001e80000100a00 */
[----:B------:R1:W-:Y:S01]  /*f8810*/  STL.64 [R1+0xa0], R8 ;  /* 0x0000a00801007387 */ /* 0x0003e20000100a00 */
[CC--:B0-----:R-:W-:Y:S02]  /*f8820*/  LEA R28, P3, R14.reuse, R3.reuse, 0x1 ;  /* 0x000000030e1c7211 */ /* 0x0c1fe400078608ff */
[C---:B-1----:R-:W-:Y:S02]  /*f8830*/  LEA R8, P2, R13.reuse, R3, 0x1 ;  /* 0x000000030d087211 */ /* 0x042fe400078408ff */
[-C--:B------:R-:W-:Y:S02]  /*f8840*/  LEA.HI.X.SX32 R29, R14, R26.reuse, 0x1, P3 ;  /* 0x0000001a0e1d7211 */ /* 0x080fe400018f0eff */
[----:B------:R-:W-:-:S03]  /*f8850*/  LEA.HI.X.SX32 R9, R13, R26, 0x1, P2 ;  /* 0x0000001a0d097211 */ /* 0x000fc600010f0eff */
[----:B------:R0:W-:Y:S04]  /*f8860*/  STL.64 [R1+0x98], R28 ;  /* 0x0000981c01007387 */ /* 0x0001e80000100a00 */
[----:B------:R1:W-:Y:S01]  /*f8870*/  STL.64 [R1+0x90], R8 ;  /* 0x0000900801007387 */ /* 0x0003e20000100a00 */
[CC--:B0-----:R-:W-:Y:S02]  /*f8880*/  LEA R28, P3, R15.reuse, R3.reuse, 0x1 ;  /* 0x000000030f1c7211 */ /* 0x0c1fe400078608ff */
[C---:B-1----:R-:W-:Y:S02]  /*f8890*/  LEA R8, P2, R16.reuse, R3, 0x1 ;  /* 0x0000000310087211 */ /* 0x042fe400078408ff */
[-C--:B------:R-:W-:Y:S02]  /*f88a0*/  LEA.HI.X.SX32 R29, R15, R26.reuse, 0x1, P3 ;  /* 0x0000001a0f1d7211 */ /* 0x080fe400018f0eff */
[----:B------:R-:W-:-:S02]  /*f88b0*/  LEA.HI.X.SX32 R9, R16, R26, 0x1, P2 ;  /* 0x0000001a10097211 */ /* 0x000fc400010f0eff */
[CC--:B------:R-:W-:Y:S01]  /*f88c0*/  LEA R12, P3, R18.reuse, R3.reuse, 0x1 ;  /* 0x00000003120c7211 */ /* 0x0c0fe200078608ff */
[----:B------:R0:W-:Y:S04]  /*f88d0*/  STL.64 [R1+0x88], R28 ;  /* 0x0000881c01007387 */ /* 0x0001e80000100a00 */
[----:B------:R1:W-:Y:S01]  /*f88e0*/  STL.64 [R1+0x80], R8 ;  /* 0x0000800801007387 */ /* 0x0003e20000100a00 */
[----:B------:R-:W-:Y:S01]  /*f88f0*/  LEA.HI.X.SX32 R13, R18, R26, 0x1, P3 ;  /* 0x0000001a120d7211 */ /* 0x000fe200018f0eff */
[----:B------:R-:W-:Y:S01]  /*f8900*/  VIADD R11, R4, UR59 ;  /* 0x0000003b040b7c36 */ /* 0x000fe20008000000 */
[-C--:B0-----:R-:W-:Y:S02]  /*f8910*/  LEA R28, P3, R20, R3.reuse, 0x1 ;  /* 0x00000003141c7211 */ /* 0x081fe400078608ff */
[----:B-1----:R-:W-:-:S04]  /*f8920*/  LEA R8, P2, R17, R3, 0x1 ;  /* 0x0000000311087211 */ /* 0x002fc800078408ff */
[-C--:B------:R-:W-:Y:S01]  /*f8930*/  LEA.HI.X.SX32 R9, R17, R26.reuse, 0x1, P2 ;  /* 0x0000001a11097211 */ /* 0x080fe200010f0eff */
[----:B------:R-:W-:Y:S01]  /*f8940*/  STL.64 [R1+0x78], R12 ;  /* 0x0000780c01007387 */ /* 0x000fe20000100a00 */
[----:B------:R-:W-:Y:S01]  /*f8950*/  LEA.HI.X.SX32 R29, R20, R26, 0x1, P3 ;  /* 0x0000001a141d7211 */ /* 0x000fe200018f0eff */
[----:B------:R-:W-:Y:S02]  /*f8960*/  VIADD R14, R11, UR60 ;  /* 0x0000003c0b0e7c36 */ /* 0x000fe40008000000 */
[----:B------:R0:W-:Y:S02]  /*f8970*/  STL.64 [R1+0x70], R8 ;  /* 0x0000700801007387 */ /* 0x0001e40000100a00 */
[----:B------:R-:W-:Y:S01]  /*f8980*/  VIADD R0, R14, UR4 ;  /* 0x000000040e007c36 */ /* 0x000fe20008000000 */
[----:B------:R-:W-:Y:S01]  /*f8990*/  ULDC UR4, c[0x0][0x22c] ;  /* 0x00008b0000047ab9 */ /* 0x000fe20000000800 */
[----:B------:R1:W-:Y:S01]  /*f89a0*/  STL.64 [R1+0x60], R28 ;  /* 0x0000601c01007387 */ /* 0x0003e20000100a00 */
[----:B0-----:R-:W-:-:S02]  /*f89b0*/  LEA R8, P2, R19, R3, 0x1 ;  /* 0x0000000313087211 */ /* 0x001fc400078408ff */
[-C--:B-1----:R-:W-:Y:S02]  /*f89c0*/  LEA R28, P3, R7, R3.reuse, 0x1 ;  /* 0x00000003071c7211 */ /* 0x082fe400078608ff */
[-C--:B------:R-:W-:Y:S02]  /*f89d0*/  LEA.HI.X.SX32 R9, R19, R26.reuse, 0x1, P2 ;  /* 0x0000001a13097211 */ /* 0x080fe400010f0eff */
[-C--:B------:R-:W-:Y:S01]  /*f89e0*/  LEA R6, P2, R5, R3.reuse, 0x1 ;  /* 0x0000000305067211 */ /* 0x080fe200078408ff */
[----:B------:R-:W-:Y:S01]  /*f89f0*/  VIADD R21, R0, UR5 ;  /* 0x0000000500157c36 */ /* 0x000fe20008000000 */
[-C--:B------:R-:W-:Y:S01]  /*f8a00*/  LEA.HI.X.SX32 R29, R7, R26.reuse, 0x1, P3 ;  /* 0x0000001a071d7211 */ /* 0x080fe200018f0eff */
[----:B------:R0:W-:Y:S01]  /*f8a10*/  STL.64 [R1+0x68], R8 ;  /* 0x0000680801007387 */ /* 0x0001e20000100a00 */
[----:B------:R-:W-:Y:S01]  /*f8a20*/  LEA.HI.X.SX32 R7, R5, R26, 0x1, P2 ;  /* 0x0000001a05077211 */ /* 0x000fe200010f0eff */
[----:B------:R-:W-:Y:S01]  /*f8a30*/  ULDC UR5, c[0x0][0x22c] ;  /* 0x00008b0000057ab9 */ /* 0x000fe20000000800 */
[----:B------:R-:W-:Y:S01]  /*f8a40*/  LEA R10, P2, R11, R3, 0x1 ;  /* 0x000000030b0a7211 */ /* 0x000fe200078408ff */
[----:B------:R-:W-:-:S03]  /*f8a50*/  VIADD R13, R21, UR6 ;  /* 0x00000006150d7c36 */ /* 0x000fc60008000000 */
[-C--:B------:R-:W-:Y:S02]  /*f8a60*/  LEA.HI.X.SX32 R11, R11, R26.reuse, 0x1, P2 ;  /* 0x0000001a0b0b7211 */ /* 0x080fe400010f0eff */
[-C--:B0-----:R-:W-:Y:S02]  /*f8a70*/  LEA R8, P3, R4, R3.reuse, 0x1 ;  /* 0x0000000304087211 */ /* 0x081fe400078608ff */
[-C--:B------:R-:W-:Y:S02]  /*f8a80*/  LEA R18, P2, R0, R3.reuse, 0x1 ;  /* 0x0000000300127211 */ /* 0x080fe400078408ff */
[-C--:B------:R-:W-:Y:S02]  /*f8a90*/  LEA.HI.X.SX32 R9, R4, R26.reuse, 0x1, P3 ;  /* 0x0000001a04097211 */ /* 0x080fe400018f0eff */
[----:B------:R-:W-:Y:S01]  /*f8aa0*/  LEA R16, P3, R14, R3, 0x1 ;  /* 0x000000030e107211 */ /* 0x000fe200078608ff */
[----:B------:R-:W-:Y:S01]  /*f8ab0*/  VIADD R12, R13, UR7 ;  /* 0x000000070d0c7c36 */ /* 0x000fe20008000000 */
[----:B------:R-:W-:Y:S01]  /*f8ac0*/  STL.64 [R1+0x3ae0], R28 ;  /* 0x003ae01c01007387 */ /* 0x000fe20000100a00 */
[----:B------:R-:W-:-:S02]  /*f8ad0*/  LEA.HI.X.SX32 R19, R0, R26, 0x1, P2 ;  /* 0x0000001a00137211 */ /* 0x000fc400010f0eff */
[----:B------:R-:W-:Y:S01]  /*f8ae0*/  LEA.HI.X.SX32 R17, R14, R26, 0x1, P3 ;  /* 0x0000001a0e117211 */ /* 0x000fe200018f0eff */
[----:B------:R0:W-:Y:S01]  /*f8af0*/  STL.64 [R1+0x3ae8], R6 ;  /* 0x003ae80601007387 */ /* 0x0001e20000100a00 */
[----:B------:R-:W-:Y:S01]  /*f8b00*/  LEA R20, P3, R21, R3, 0x1 ;  /* 0x0000000315147211 */ /* 0x000fe200078608ff */
[----:B------:R-:W-:-:S03]  /*f8b10*/  VIADD R15, R12, UR10 ;  /* 0x0000000a0c0f7c36 */ /* 0x000fc60008000000 */
[-C--:B------:R-:W-:Y:S02]  /*f8b20*/  LEA.HI.X.SX32 R21, R21, R26.reuse, 0x1, P3 ;  /* 0x0000001a15157211 */ /* 0x080fe400018f0eff */
[CC--:B0-----:R-:W-:Y:S02]  /*f8b30*/  LEA R6, P2, R13.reuse, R3.reuse, 0x1 ;  /* 0x000000030d067211 */ /* 0x0c1fe400078408ff */
[C---:B------:R-:W-:Y:S02]  /*f8b40*/  LEA R28, P3, R12.reuse, R3, 0x1 ;  /* 0x000000030c1c7211 */ /* 0x040fe400078608ff */
[-C--:B------:R-:W-:Y:S01]  /*f8b50*/  LEA.HI.X.SX32 R7, R13, R26.reuse, 0x1, P2 ;  /* 0x0000001a0d077211 */ /* 0x080fe200010f0eff */
[----:B------:R0:W-:Y:S01]  /*f8b60*/  STL.64 [R1+0x3af0], R8 ;  /* 0x003af00801007387 */ /* 0x0001e20000100a00 */
[----:B------:R-:W-:Y:S02]  /*f8b70*/  IADD3 R5, R15, UR11, RZ ;  /* 0x0000000b0f057c10 */ /* 0x000fe4000fffe0ff */
[----:B------:R-:W-:Y:S01]  /*f8b80*/  LEA.HI.X.SX32 R29, R12, R26, 0x1, P3 ;  /* 0x0000001a0c1d7211 */ /* 0x000fe200018f0eff */
[----:B------:R-:W-:Y:S02]  /*f8b90*/  STL.64 [R1+0x3af8], R10 ;  /* 0x003af80a01007387 */ /* 0x000fe40000100a00 */
[----:B------:R-:W-:-:S02]  /*f8ba0*/  VIADD R4, R5, UR12 ;  /* 0x0000000c05047c36 */ /* 0x000fc40008000000 */
[----:B------:R1:W-:Y:S01]  /*f8bb0*/  STL.64 [R1+0x58], R6 ;  /* 0x0000580601007387 */ /* 0x0003e20000100a00 */
[----:B0-----:R-:W-:Y:S01]  /*f8bc0*/  LEA R8, P2, R15, R3, 0x1 ;  /* 0x000000030f087211 */ /* 0x001fe200078408ff */
[----:B------:R-:W-:-:S03]  /*f8bd0*/  VIADD R14, R4, UR13 ;  /* 0x0000000d040e7c36 */ /* 0x000fc60008000000 */
[-C--:B------:R-:W-:Y:S02]  /*f8be0*/  LEA.HI.X.SX32 R9, R15, R26.reuse, 0x1, P2 ;  /* 0x0000001a0f097211 */ /* 0x080fe400010f0eff */
[C---:B-1----:R-:W-:Y:S01]  /*f8bf0*/  LEA R6, P3, R5.reuse, R3, 0x1 ;  /* 0x0000000305067211 */ /* 0x042fe200078608ff */
[----:B------:R-:W-:Y:S03]  /*f8c00*/  STL.64 [R1+0x50], R28 ;  /* 0x0000501c01007387 */ /* 0x000fe60000100a00 */
[----:B------:R-:W-:Y:S01]  /*f8c10*/  LEA.HI.X.SX32 R7, R5, R26, 0x1, P3 ;  /* 0x0000001a05077211 */ /* 0x000fe200018f0eff */
[----:B------:R0:W-:Y:S01]  /*f8c20*/  STL.64 [R1+0x48], R8 ;  /* 0x0000480801007387 */ /* 0x0001e20000100a00 */
[----:B------:R-:W-:-:S03]  /*f8c30*/  VIADD R0, R14, UR14 ;  /* 0x0000000e0e007c36 */ /* 0x000fc60008000000 */
[----:B------:R-:W2:Y:S04]  /*f8c40*/  LDL R27, [R1+0x9f0] ;  /* 0x0009f000011b7983 */ /* 0x000ea80000100800 */
[----:B------:R1:W-:Y:S01]  /*f8c50*/  STL.64 [R1+0x40], R6 ;  /* 0x0000400601007387 */ /* 0x0003e20000100a00 */
[----:B0-----:R-:W-:Y:S01]  /*f8c60*/  LEA R8, P2, R4, R3, 0x1 ;  /* 0x0000000304087211 */ /* 0x001fe200078408ff */
[----:B------:R-:W-:-:S03]  /*f8c70*/  VIADD R13, R0, UR15 ;  /* 0x0000000f000d7c36 */ /* 0x000fc60008000000 */
[----:B------:R-:W-:Y:S02]  /*f8c80*/  LEA.HI.X.SX32 R9, R4, R26, 0x1, P2 ;  /* 0x0000001a04097211 */ /* 0x000fe400010f0eff */
[----:B-1----:R-:W-:-:S04]  /*f8c90*/  LEA R6, P3, R14, R3, 0x1 ;  /* 0x000000030e067211 */ /* 0x002fc800078608ff */
[-C--:B------:R-:W-:Y:S01]  /*f8ca0*/  LEA.HI.X.SX32 R7, R14, R26.reuse, 0x1, P3 ;  /* 0x0000001a0e077211 */ /* 0x080fe200018f0eff */
[----:B------:R-:W-:Y:S01]  /*f8cb0*/  STL.64 [R1+0x38], R8 ;  /* 0x0000380801007387 */ /* 0x000fe20000100a00 */
[CC--:B------:R-:W-:Y:S01]  /*f8cc0*/  LEA R10, P2, R0.reuse, R3.reuse, 0x1 ;  /* 0x00000003000a7211 */ /* 0x0c0fe200078408ff */
[C---:B------:R-:W-:Y:S02]  /*f8cd0*/  VIADD R12, R13.reuse, UR16 ;  /* 0x000000100d0c7c36 */ /* 0x040fe40008000000 */
[----:B------:R0:W-:Y:S01]  /*f8ce0*/  STL.64 [R1+0x30], R6 ;  /* 0x0000300601007387 */ /* 0x0001e20000100a00 */
[----:B------:R-:W-:Y:S01]  /*f8cf0*/  LEA.HI.X.SX32 R11, R0, R26, 0x1, P2 ;  /* 0x0000001a000b7211 */ /* 0x000fe200010f0eff */
[----:B------:R-:W-:Y:S01]  /*f8d00*/  VIADD R5, R12, UR17 ;  /* 0x000000110c057c36 */ /* 0x000fe20008000000 */
[----:B0-----:R-:W-:-:S03]  /*f8d10*/  LEA R6, P3, R13, R3, 0x1 ;  /* 0x000000030d067211 */ /* 0x001fc600078608ff */
[----:B------:R0:W-:Y:S01]  /*f8d20*/  STL.64 [R1+0x28], R10 ;  /* 0x0000280a01007387 */ /* 0x0001e20000100a00 */
[----:B------:R-:W-:Y:S01]  /*f8d30*/  LEA.HI.X.SX32 R7, R13, R26, 0x1, P3 ;  /* 0x0000001a0d077211 */ /* 0x000fe200018f0eff */
[----:B------:R-:W-:-:S04]  /*f8d40*/  VIADD R4, R5, UR18 ;  /* 0x0000001205047c36 */ /* 0x000fc80008000000 */
[----:B------:R1:W-:Y:S01]  /*f8d50*/  STL.64 [R1+0x20], R6 ;  /* 0x0000200601007387 */ /* 0x0003e20000100a00 */
[----:B0-----:R-:W-:Y:S01]  /*f8d60*/  LEA R10, P2, R12, R3, 0x1 ;  /* 0x000000030c0a7211 */ /* 0x001fe200078408ff */
[----:B------:R-:W-:-:S03]  /*f8d70*/  VIADD R0, R4, UR19 ;  /* 0x0000001304007c36 */ /* 0x000fc60008000000 */
[----:B------:R-:W-:Y:S02]  /*f8d80*/  LEA.HI.X.SX32 R11, R12, R26, 0x1, P2 ;  /* 0x0000001a0c0b7211 */ /* 0x000fe400010f0eff */
[----:B-1----:R-:W-:-:S03]  /*f8d90*/  LEA R6, P3, R5, R3, 0x1 ;  /* 0x0000000305067211 */ /* 0x002fc600078608ff */
[----:B------:R0:W-:Y:S01]  /*f8da0*/  STL.64 [R1+0x18], R10 ;  /* 0x0000180a01007387 */ /* 0x0001e20000100a00 */
[----:B------:R-:W-:Y:S01]  /*f8db0*/  LEA.HI.X.SX32 R7, R5, R26, 0x1, P3 ;  /* 0x0000001a05077211 */ /* 0x000fe200018f0eff */
[----:B------:R-:W-:Y:S02]  /*f8dc0*/  VIADD R13, R0, UR20 ;  /* 0x00000014000d7c36 */ /* 0x000fe40008000000 */
[----:B------:R-:W3:Y:S01]  /*f8dd0*/  LDL.LU R28, [R1+0x8c8] ;  /* 0x0008c800011c7983 */ /* 0x000ee20000300800 */
[----:B------:R-:W-:-:S03]  /*f8de0*/  LEA R14, P2, R4, R3, 0x1 ;  /* 0x00000003040e7211 */ /* 0x000fc600078408ff */
[----:B------:R1:W-:Y:S01]  /*f8df0*/  STL.64 [R1+0x10], R6 ;  /* 0x0000100601007387 */ /* 0x0003e20000100a00 */
[----:B------:R-:W-:Y:S01]  /*f8e00*/  LEA.HI.X.SX32 R15, R4, R26, 0x1, P2 ;  /* 0x0000001a040f7211 */ /* 0x000fe200010f0eff */
[----:B0-----:R-:W-:Y:S01]  /*f8e10*/  IMAD.MOV.U32 R10, RZ, RZ, R22 ;  /* 0x000000ffff0a7224 */ /* 0x001fe200078e0016 */
[CC--:B------:R-:W-:Y:S01]  /*f8e20*/  LEA R22, P2, R13.reuse, R3.reuse, 0x1 ;  /* 0x000000030d167211 */ /* 0x0c0fe200078408ff */
[----:B------:R-:W-:Y:S01]  /*f8e30*/  VIADD R5, R13, UR21 ;  /* 0x000000150d057c36 */ /* 0x000fe20008000000 */
[----:B-1----:R-:W-:Y:S01]  /*f8e40*/  LEA R6, P3, R0, R3, 0x1 ;  /* 0x0000000300067211 */ /* 0x002fe200078608ff */
[----:B------:R-:W-:-:S03]  /*f8e50*/  IMAD.MOV.U32 R11, RZ, RZ, R23 ;  /* 0x000000ffff0b7224 */ /* 0x000fc600078e0017 */
[-C--:B------:R-:W-:Y:S01]  /*f8e60*/  LEA.HI.X.SX32 R7, R0, R26.reuse, 0x1, P3 ;  /* 0x0000001a00077211 */ /* 0x080fe200018f0eff */
[----:B------:R-:W-:Y:S01]  /*f8e70*/  STL.64 [R1+0x8], R14 ;  /* 0x0000080e01007387 */ /* 0x000fe20000100a00 */
[-C--:B------:R-:W-:Y:S02]  /*f8e80*/  LEA.HI.X.SX32 R23, R13, R26.reuse, 0x1, P2 ;  /* 0x0000001a0d177211 */ /* 0x080fe400010f0eff */
[C---:B------:R-:W-:Y:S01]  /*f8e90*/  LEA R4, P3, R5.reuse, R3, 0x1 ;  /* 0x0000000305047211 */ /* 0x040fe200078608ff */
[----:B------:R0:W-:Y:S01]  /*f8ea0*/  STL.64 [R1], R6 ;  /* 0x0000000601007387 */ /* 0x0001e20000100a00 */
[C---:B------:R-:W-:Y:S02]  /*f8eb0*/  VIADD R12, R5.reuse, UR22 ;  /* 0x00000016050c7c36 */ /* 0x040fe40008000000 */
[----:B------:R-:W-:Y:S01]  /*f8ec0*/  LEA.HI.X.SX32 R5, R5, R26, 0x1, P3 ;  /* 0x0000001a05057211 */ /* 0x000fe200018f0eff */
[----:B------:R-:W-:Y:S01]  /*f8ed0*/  IMAD.MOV.U32 R9, RZ, RZ, R24 ;  /* 0x000000ffff097224 */ /* 0x000fe200078e0018 */
[----:B0-----:R-:W4:Y:S04]  /*f8ee0*/  LDL.LU.64 R6, [R1+0xdb8] ;  /* 0x000db80001067983 */ /* 0x001f280000300a00 */
[----:B------:R-:W4:Y:S04]  /*f8ef0*/  LDL.LU R29, [R1+0x8cc] ;  /* 0x0008cc00011d7983 */ /* 0x000f280000300800 */
[----:B------:R0:W-:Y:S01]  /*f8f00*/  STL.64 [R1+0x3ac8], R22 ;  /* 0x003ac81601007387 */ /* 0x0001e20000100a00 */
[----:B------:R-:W-:Y:S01]  /*f8f10*/  ISETP.LT.AND P2, PT, R9, UR4, !P0 ;  /* 0x0000000409007c0c */ /* 0x000fe2000c741270 */
[----:B------:R-:W-:-:S02]  /*f8f20*/  ULDC UR4, c[0x0][0x22c] ;  /* 0x00008b0000047ab9 */ /* 0x000fc40000000800 */
[----:B0-----:R-:W4:Y:S04]  /*f8f30*/  LDL.LU.64 R22, [R1+0xdc0] ;  /* 0x000dc00001167983 */ /* 0x001f280000300a00 */
[----:B------:R0:W-:Y:S04]  /*f8f40*/  STL.64 [R1+0x3ad0], R4 ;  /* 0x003ad00401007387 */ /* 0x0001e80000100a00 */
[----:B0-----:R-:W4:Y:S04]  /*f8f50*/  LDL.LU.64 R4, [R1+0xdb0] ;  /* 0x000db00001047983 */ /* 0x001f280000300a00 */
[----:B------:R-:W4:Y:S04]  /*f8f60*/  LDL.LU.64 R8, [R1+0xda8] ;  /* 0x000da80001087983 */ /* 0x000f280000300a00 */
[----:B------:R-:W4:Y:S01]  /*f8f70*/  LDL.LU R15, [R1+0xa30] ;  /* 0x000a3000010f7983 */ /* 0x000f220000300800 */
[----:B------:R-:W-:-:S04]  /*f8f80*/  LEA R24, P4, R12, R3, 0x1 ;  /* 0x000000030c187211 */ /* 0x000fc800078808ff */
[----:B------:R-:W-:-:S05]  /*f8f90*/  LEA.HI.X.SX32 R25, R12, R26, 0x1, P4 ;  /* 0x0000001a0c197211 */ /* 0x000fca00020f0eff */
[----:B------:R-:W-:Y:S04]  /*f8fa0*/  STL.64 [R1+0x3ad8], R24 ;  /* 0x003ad81801007387 */ /* 0x000fe80000100a00 */
[----:B------:R-:W4:Y:S01]  /*f8fb0*/  LDL.LU.64 R12, [R1+0xda0] ;  /* 0x000da000010c7983 */ /* 0x000f220000300a00 */
[----:B--2---:R-:W-:-:S05]  /*f8fc0*/  VIADD R3, R27, 0x98 ;  /* 0x000000981b037836 */ /* 0x004fca0000000000 */
[----:B------:R-:W-:Y:S01]  /*f8fd0*/  ISETP.LT.AND P3, PT, R3, UR4, !P0 ;  /* 0x0000000403007c0c */ /* 0x000fe2000c761270 */
[----:B---3--:R0:W-:Y:S01]  /*f8fe0*/  @P5 STG.E.U16 desc[UR8][R10.64], R28 ;  /* 0x0000001c0a005986 */ /* 0x0081e2000c101508 */
[----:B------:R-:W-:Y:S01]  /*f8ff0*/  PRMT R3, R28, 0x7632, R3 ;  /* 0x000076321c037816 */ /* 0x000fe20000000003 */
[----:B------:R-:W-:Y:S01]  /*f9000*/  VIADD R0, R27, 0x99 ;  /* 0x000000991b007836 */ /* 0x000fe20000000000 */
[----:B------:R-:W-:Y:S01]  /*f9010*/  ULDC UR4, c[0x0][0x22c] ;  /* 0x00008b0000047ab9 */ /* 0x000fe20000000800 */
[----:B0-----:R-:W2:Y:S04]  /*f9020*/  LDL.LU.64 R10, [R1+0xd98] ;  /* 0x000d9800010a7983 */ /* 0x001ea80000300a00 */
[----:B------:R-:W2:Y:S04]  /*f9030*/  LDL.LU R14, [R1+0xa34] ;  /* 0x000a3400010e7983 */ /* 0x000ea80000300800 */
[----:B----4-:R0:W-:Y:S04]  /*f9040*/  @P6 STG.E.U16 desc[UR8][R22.64], R3 ;  /* 0x0000000316006986 */ /* 0x0101e8000c101508 */
[----:B------:R1:W-:Y:S04]  /*f9050*/  @P1 STG.E.U16 desc[UR8][R6.64], R29 ;  /* 0x0000001d06001986 */ /* 0x0003e8000c101508 */
[----:B0-----:R-:W3:Y:S01]  /*f9060*/  LDL.LU.64 R22, [R1+0xd90] ;  /* 0x000d900001167983 */ /* 0x001ee20000300a00 */
[----:B------:R-:W-:-:S03]  /*f9070*/  PRMT R3, R29, 0x7632, R3 ;  /* 0x000076321d037816 */ /* 0x000fc60000000003 */
[----:B-1----:R-:W4:Y:S04]  /*f9080*/  LDL.LU.64 R6, [R1+0xd88] ;  /* 0x000d880001067983 */ /* 0x002f280000300a00 */
[----:B------:R-:W4:Y:S04]  /*f9090*/  LDL.LU R28, [R1+0xa38] ;  /* 0x000a3800011c7983 */ /* 0x000f280000300800 */
[----:B------:R0:W-:Y:S04]  /*f90a0*/  @P2 STG.E.U16 desc[UR8][R4.64], R3 ;  /* 0x0000000304002986 */ /* 0x0001e8000c101508 */
[----:B------:R1:W-:Y:S04]  /*f90b0*/  @P3 STG.E.U16 desc[UR8][R8.64], R15 ;  /* 0x0000000f08003986 */ /* 0x0003e8000c101508 */
[----:B0-----:R-:W4:Y:S04]  /*f90c0*/  LDL.LU.64 R4, [R1+0xd80] ;  /* 0x000d800001047983 */ /* 0x001f280000300a00 */
[----:B-1----:R-:W4:Y:S04]  /*f90d0*/  LDL.LU.64 R8, [R1+0xd78] ;  /* 0x000d780001087983 */ /* 0x002f280000300a00 */
[----:B------:R-:W4:Y:S01]  /*f90e0*/  LDL.LU R29, [R1+0xa3c] ;  /* 0x000a3c00011d7983 */ /* 0x000f220000300800 */
[----:B------:R-:W-:Y:S01]  /*f90f0*/  ISETP.LT.AND P4, PT, R0, UR5, !P0 ;  /* 0x0000000500007c0c */ /* 0x000fe2000c781270 */
[----:B------:R-:W-:Y:S01]  /*f9100*/  VIADD R0, R27, 0x9a ;  /* 0x0000009a1b007836 */ /* 0x000fe20000000000 */
[----:B------:R-:W-:Y:S01]  /*f9110*/  PRMT R3, R15, 0x7632, R3 ;  /* 0x000076320f037816 */ /* 0x000fe20000000003 */
[----:B------:R-:W-:-:S03]  /*f9120*/  ULDC UR5, c[0x0][0x22c] ;  /* 0x00008b0000057ab9 */ /* 0x000fc60000000800 */
[----:B------:R-:W-:Y:S01]  /*f9130*/  ISETP.LT.AND P5, PT, R0, UR4, !P0 ;  /* 0x0000000400007c0c */ /* 0x000fe2000c7a1270 */
[----:B------:R-:W-:Y:S01]  /*f9140*/  VIADD R0, R27, 0x9b ;  /* 0x0000009b1b007836 */ /* 0x000fe20000000000 */
[----:B------:R-:W-:-:S04]  /*f9150*/  ULDC UR4, c[0x0][0x22c] ;  /* 0x00008b0000047ab9 */ /* 0x000fc80000000800 */
[----:B------:R-:W-:Y:S01]  /*f9160*/  ISETP.LT.AND P6, PT, R0, UR4, !P0 ;  /* 0x0000000400007c0c */ /* 0x000fe2000c7c1270 */
[----:B------:R-:W-:Y:S01]  /*f9170*/  VIADD R0, R27, 0x9c ;  /* 0x0000009c1b007836 */ /* 0x000fe20000000000 */
[----:B------:R-:W-:-:S04]  /*f9180*/  ULDC UR4, c[0x0][0x22c] ;  /* 0x00008b0000047ab9 */ /* 0x000fc80000000800 */
[----:B------:R-:W-:Y:S01]  /*f9190*/  ISETP.LT.AND P1, PT, R0, UR4, !P0 ;  /* 0x0000000400007c0c */ /* 0x000fe2000c721270 */
[----:B------:R-:W-:Y:S01]  /*f91a0*/  VIADD R0, R27, 0x9d ;  /* 0x0000009d1b007836 */ /* 0x000fe20000000000 */
[----:B------:R-:W-:-:S04]  /*f91b0*/  ULDC UR4, c[0x0][0x22c] ;  /* 0x00008b0000047ab9 */ /* 0x000fc80000000800 */
[----:B------:R-:W-:Y:S01]  /*f91c0*/  ISETP.LT.AND P2, PT, R0, UR4, !P0 ;  /* 0x0000000400007c0c */ /* 0x000fe2000c741270 */
[C---:B------:R-:W-:Y:S01]  /*f91d0*/  VIADD R0, R27.reuse, 0x9e ;  /* 0x0000009e1b007836 */ /* 0x040fe20000000000 */
[----:B------:R-:W-:Y:S01]  /*f91e0*/  ULDC UR4, c[0x0][0x22c] ;  /* 0x00008b0000047ab9 */ /* 0x000fe20000000800 */
[----:B------:R0:W-:Y:S03]  /*f91f0*/  @P4 STG.E.U16 desc[UR8][R12.64], R3 ;  /* 0x000000030c004986 */ /* 0x0001e6000c101508 */
[----:B------:R-:W-:Y:S01]  /*f9200*/  ISETP.LT.AND P3, PT, R0, UR4, !P0 ;  /* 0x0000000400007c0c */ /* 0x000fe2000c761270 */
[----:B0-----:R-:W4:Y:S04]  /*f9210*/  LDL.LU.64 R12, [R1+0xd70] ;  /* 0x000d7000010c7983 */ /* 0x001f280000300a00 */
[----:B--2---:R0:W-:Y:S01]  /*f9220*/  @P5 STG.E.U16 desc[UR8][R10.64], R14 ;  /* 0x0000000e0a005986 */ /* 0x0041e2000c101508 */
[----:B------:R-:W-:Y:S01]  /*f9230*/  PRMT R3, R14, 0x7632, R3 ;  /* 0x000076320e037816 */ /* 0x000fe20000000003 */
[----:B------:R-:W-:Y:S01]  /*f9240*/  VIADD R0, R27, 0x9f ;  /* 0x0000009f1b007836 */ /* 0x000fe20000000000 */
[----:B------:R-:W-:Y:S01]  /*f9250*/  ULDC UR4, c[0x0][0x22c] ;  /* 0x00008b0000047ab9 */ /* 0x000fe20000000800 */
[----:B0-----:R-:W2:Y:S04]  /*f9260*/  LDL.LU.64 R10, [R1+0xd68] ;  /* 0x000d6800010a7983 */ /* 0x001ea80000300a00 */
[----:B------:R-:W2:Y:S04]  /*f9270*/  LDL.LU R15, [R1+0xa20] ;  /* 0x000a2000010f7983 */ /* 0x000ea80000300800 */
[----:B---3--:R0:W-:Y:S04]  /*f9280*/  @P6 STG.E.U16 desc[UR8][R22.64], R3 ;  /* 0x0000000316006986 */ /* 0x0081e8000c101508 */
[----:B----4-:R1:W-:Y:S04]  /*f9290*/  @P1 STG.E.U16 desc[UR8][R6.64], R28 ;  /* 0x0000001c06001986 */ /* 0x0103e8000c101508 */
        /* <DEDUP_REMOVED lines=20> */
[----:B------:R-:W-:Y:S01]  /*f93e0*/  ULDC UR4, c[0x0][0x22c] ;  /* 0x00008b0000047ab9 */ /* 0x000fe20000000800 */
[----:B------:R-:W-:-:S03]  /*f93f0*/  PRMT R3, R29, 0x7632, R3 ;  /* 0x000076321d037816 */ /* 0x000fc60000000003 */
[----:B------:R-:W-:Y:S01]  /*f9400*/  ISETP.LT.AND P2, PT, R0, UR4, !P0 ;  /* 0x0000000400007c0c */ /* 0x000fe2000c741270 */
[----:B------:R-:W-:Y:S01]  /*f9410*/  VIADD R0, R27, 0xa4 ;  /* 0x000000a41b007836 */ /* 0x000fe20000000000 */
        /* <DEDUP_REMOVED lines=11> */
[----:B----4-:R1:W-:Y:S01]  /*f94d0*/  @P1 STG.E.U16 desc[UR8][R6.64], R14 ;  /* 0x0000000e06001986 */ /* 0x0103e2000c101508 */
[----:B0-----:R-:W-:-:S03]  /*f94e0*/  PRMT R3, R14, 0x7632, R3 ;  /* 0x000076320e037816 */ /* 0x001fc60000000003 */
[----:B------:R-:W3:Y:S04]  /*f94f0*/  LDL.LU.64 R22, [R1+0xd30] ;  /* 0x000d300001167983 */ /* 0x000ee80000300a00 */
        /* <DEDUP_REMOVED lines=69> */
[----:B0-----:R-:W3:Y:S01]  /*f9950*/  LDL.LU.64 R22, [R1+0xc80] ;  /* 0x000c800001167983 */ /* 0x001ee20000300a00 */
[----:B----4-:R-:W-:-:S03]  /*f9960*/  PRMT R3, R29, 0x7632, R3 ;  /* 0x000076321d037816 */ /* 0x010fc60000000003 */
[----:B------:R0:W-:Y:S04]  /*f9970*/  @P1 STG.E.U16 desc[UR8][R6.64], R29 ;  /* 0x0000001d06001986 */ /* 0x0001e8000c101508 */
[----:B0-----:R-:W4:Y:S04]  /*f9980*/  LDL.LU.64 R6, [R1+0xc78] ;  /* 0x000c780001067983 */ /* 0x001f280000300a00 */
        /* <DEDUP_REMOVED lines=32> */
[----:B0-----:R-:W3:Y:S04]  /*f9b90*/  LDL.LU.64 R22, [R1+0xc30] ;  /* 0x000c300001167983 */ /* 0x001ee80000300a00 */
[----:B----4-:R0:W-:Y:S01]  /*f9ba0*/  @P1 STG.E.U16 desc[UR8][R6.64], R28 ;  /* 0x0000001c06001986 */ /* 0x0101e2000c101508 */
[----:B------:R-:W-:-:S03]  /*f9bb0*/  PRMT R3, R28, 0x7632, R3 ;  /* 0x000076321c037816 */ /* 0x000fc60000000003 */
        /* <DEDUP_REMOVED lines=8> */
[----:B------:R-:W-:Y:S01]  /*f9c40*/  ULDC UR4, c[0x0][0x22c] ;  /* 0x00008b0000047ab9 */ /* 0x000fe20000000800 */
[----:B------:R-:W-:-:S04]  /*f9c50*/  IADD3 R0, R27, 0xb8, RZ ;  /* 0x000000b81b007810 */ /* 0x000fc80007ffe0ff */
        /* <DEDUP_REMOVED lines=267> */
[----:B------:R-:W-:Y:S01]  /*fad10*/  ULDC UR4, c[0x0][0x22c] ;  /* 0x00008b0000047ab9 */ /* 0x000fe20000000800 */
[----:B0-----:R-:W4:Y:S04]  /*fad20*/  LDL.LU.64 R12, [R1+0x870] ;  /* 0x00087000010c7983 */ /* 0x001f280000300a00 */
[----:B--2---:R0:W-:Y:S01]  /*fad30*/  @P5 STG.E.U16 desc[UR8][R10.64], R14 ;  /* 0x0000000e0a005986 */ /* 0x0041e2000c101508 */
[----:B------:R-:W-:-:S03]  /*fad40*/  PRMT R3, R14, 0x7632, R3 ;  /* 0x000076320e037816 */ /* 0x000fc60000000003 */
        /* <DEDUP_REMOVED lines=280> */
[----:B------:R-:W-:Y:S01]  /*fbed0*/  ULDC UR4, c[0x0][0x22c] ;  /* 0x00008b0000047ab9 */ /* 0x000fe20000000800 */
[C---:B------:R-:W-:Y:S01]  /*fbee0*/  IADD3 R0, R27.reuse, 0x116, RZ ;  /* 0x000001161b007810 */ /* 0x040fe20007ffe0ff */
        /* <DEDUP_REMOVED lines=282> */
[----:B------:R-:W-:Y:S01]  /*fd090*/  ULDC UR4, c[0x0][0x22c] ;  /* 0x00008b0000047ab9 */ /* 0x000fe20000000800 */
[----:B------:R-:W-:Y:S02]  /*fd0a0*/  IADD3 R0, R27, 0x145, RZ ;  /* 0x000001451b007810 */ /* 0x000fe40007ffe0ff */
[----:B------:R-:W-:Y:S02]  /*fd0b0*/  PRMT R3, R15, 0x7632, R3 ;  /* 0x000076320f037816 */ /* 0x000fe40000000003 */
        /* <DEDUP_REMOVED lines=283> */
[----:B------:R-:W-:-:S04]  /*fe270*/  IADD3 R0, R27, 0x174, RZ ;  /* 0x000001741b007810 */ /* 0x000fc80007ffe0ff */
        /* <DEDUP_REMOVED lines=600> */
[----:B0-----:R-:W4:Y:S01]  /*100800*/  LDL.LU.64 R4, [R1+0xd0] ;  /* 0x0000d00001047983 */ /* 0x001f220000300a00 */
[----:B------:R-:W-:-:S03]  /*100810*/  PRMT R3, R29, 0x7632, R3 ;  /* 0x000076321d037816 */ /* 0x000fc60000000003 */
[----:B-1----:R-:W4:Y:S04]  /*100820*/  LDL.LU.64 R28, [R1+0xc8] ;  /* 0x0000c800011c7983 */ /* 0x002f280000300a00 */
[----:B------:R-:W4:Y:S01]  /*100830*/  LDL.LU R8, [R1+0xcd8] ;  /* 0x000cd80001087983 */ /* 0x000f220000300800 */
[----:B------:R-:W-:Y:S01]  /*100840*/  ISETP.LT.AND P4, PT, R0, UR4, !P0 ;  /* 0x0000000400007c0c */ /* 0x000fe2000c781270 */
[C---:B------:R-:W-:Y:S01]  /*100850*/  VIADD R0, R27.reuse, 0x1d8 ;  /* 0x000001d81b007836 */ /* 0x040fe20000000000 */
[----:B------:R-:W-:Y:S01]  /*100860*/  ULDC UR4, c[0x0][0x22c] ;  /* 0x00008b0000047ab9 */ /* 0x000fe20000000800 */
[----:B------:R-:W4:Y:S03]  /*100870*/  LDL.LU.64 R24, [R1+0xc0] ;  /* 0x0000c00001187983 */ /* 0x000f260000300a00 */
        /* <DEDUP_REMOVED lines=12> */
[----:B------:R0:W-:Y:S03]  /*100940*/  @P4 STG.E.U16 desc[UR8][R12.64], R3 ;  /* 0x000000030c004986 */ /* 0x0001e6000c101508 */
[----:B------:R-:W-:Y:S01]  /*100950*/  ISETP.LT.AND P3, PT, R0, UR4, !P0 ;  /* 0x0000000400007c0c */ /* 0x000fe2000c761270 */
[----:B--2---:R1:W-:Y:S01]  /*100960*/  @P5 STG.E.U16 desc[UR8][R10.64], R15 ;  /* 0x0000000f0a005986 */ /* 0x0043e2000c101508 */
[----:B0-----:R-:W-:Y:S01]  /*100970*/  PRMT R3, R15, 0x7632, R3 ;  /* 0x000076320f037816 */ /* 0x001fe20000000003 */
[----:B------:R-:W-:Y:S01]  /*100980*/  VIADD R0, R27, 0x1dd ;  /* 0x000001dd1b007836 */ /* 0x000fe20000000000 */
[----:B------:R-:W-:Y:S01]  /*100990*/  ULDC UR4, c[0x0][0x22c] ;  /* 0x00008b0000047ab9 */ /* 0x000fe20000000800 */
[----:B-1----:R-:W2:Y:S04]  /*1009a0*/  LDL.LU.64 R10, [R1+0xb8] ;  /* 0x0000b800010a7983 */ /* 0x002ea80000300a00 */
[----:B------:R-:W2:Y:S04]  /*1009b0*/  LDL.LU R9, [R1+0xcdc] ;  /* 0x000cdc0001097983 */ /* 0x000ea80000300800 */
[----:B---3--:R0:W-:Y:S04]  /*1009c0*/  @P6 STG.E.U16 desc[UR8][R22.64], R3 ;  /* 0x0000000316006986 */ /* 0x0081e8000c101508 */
[----:B0-----:R-:W3:Y:S04]  /*1009d0*/  LDL.LU.64 R22, [R1+0xb0] ;  /* 0x0000b00001167983 */ /* 0x001ee80000300a00 */
[----:B----4-:R0:W-:Y:S01]  /*1009e0*/  @P1 STG.E.U16 desc[UR8][R6.64], R14 ;  /* 0x0000000e06001986 */ /* 0x0101e2000c101508 */
[----:B------:R-:W-:-:S03]  /*1009f0*/  PRMT R3, R14, 0x7632, R3 ;  /* 0x000076320e037816 */ /* 0x000fc60000000003 */
[----:B0-----:R-:W4:Y:S04]  /*100a00*/  LDL.LU.64 R6, [R1+0xa8] ;  /* 0x0000a80001067983 */ /* 0x001f280000300a00 */
[----:B------:R-:W4:Y:S04]  /*100a10*/  LDL.LU R15, [R1+0xcf0] ;  /* 0x000cf000010f7983 */ /* 0x000f280000300800 */
[----:B------:R-:W-:Y:S04]  /*100a20*/  @P2 STG.E.U16 desc[UR8][R4.64], R3 ;  /* 0x0000000304002986 */ /* 0x000fe8000c101508 */
[----:B------:R0:W-:Y:S04]  /*100a30*/  @P3 STG.E.U16 desc[UR8][R28.64], R8 ;  /* 0x000000081c003986 */ /* 0x0001e8000c101508 */
[----:B0-----:R-:W4:Y:S01]  /*100a40*/  LDL.LU.64 R28, [R1+0xa0] ;  /* 0x0000a000011c7983 */ /* 0x001f220000300a00 */
[----:B------:R-:W-:Y:S01]  /*100a50*/  ISETP.LT.AND P4, PT, R0, UR4, !P0 ;  /* 0x0000000400007c0c */ /* 0x000fe2000c781270 */
[C---:B------:R-:W-:Y:S01]  /*100a60*/  VIADD R0, R27.reuse, 0x1de ;  /* 0x000001de1b007836 */ /* 0x040fe20000000000 */
[----:B------:R-:W-:Y:S01]  /*100a70*/  ULDC UR4, c[0x0][0x22c] ;  /* 0x00008b0000047ab9 */ /* 0x000fe20000000800 */
[----:B------:R-:W-:Y:S01]  /*100a80*/  PRMT R3, R8, 0x7632, R3 ;  /* 0x0000763208037816 */ /* 0x000fe20000000003 */
[----:B------:R-:W4:Y:S02]  /*100a90*/  LDL.LU.64 R12, [R1+0x98] ;  /* 0x00009800010c7983 */ /* 0x000f240000300a00 */
[----:B------:R-:W-:Y:S01]  /*100aa0*/  ISETP.LT.AND P5, PT, R0, UR4, !P0 ;  /* 0x0000000400007c0c */ /* 0x000fe2000c7a1270 */
[C---:B------:R-:W-:Y:S01]  /*100ab0*/  VIADD R0, R27.reuse, 0x1df ;  /* 0x000001df1b007836 */ /* 0x040fe20000000000 */
[----:B------:R-:W-:Y:S01]  /*100ac0*/  ULDC UR4, c[0x0][0x22c] ;  /* 0x00008b0000047ab9 */ /* 0x000fe20000000800 */
[----:B------:R-:W4:Y:S03]  /*100ad0*/  LDL.LU R5, [R1+0xcf4] ;  /* 0x000cf40001057983 */ /* 0x000f260000300800 */
        /* <DEDUP_REMOVED lines=14> */
[----:B------:R-:W2:Y:S04]  /*100bc0*/  LDL.LU.64 R8, [R1+0x88] ;  /* 0x0000880001087983 */ /* 0x000ea80000300a00 */
        /* <DEDUP_REMOVED lines=8> */
[----:B0-----:R-:W4:Y:S01]  /*100c50*/  LDL.LU.64 R28, [R1+0x70] ;  /* 0x00007000011c7983 */ /* 0x001f220000300a00 */
        /* <DEDUP_REMOVED lines=18> */
[----:B------:R1:W-:Y:S04]  /*100d80*/  @P4 STG.E.U16 desc[UR8][R24.64], R3 ;  /* 0x0000000318004986 */ /* 0x0003e8000c101508 */
[----:B0-----:R-:W4:Y:S01]  /*100d90*/  LDL.LU.64 R12, [R1+0x60] ;  /* 0x00006000010c7983 */ /* 0x001f220000300a00 */
[----:B------:R-:W-:Y:S01]  /*100da0*/  VIADD R0, R27, 0x1e8 ;  /* 0x000001e81b007836 */ /* 0x000fe20000000000 */
[----:B------:R-:W-:-:S02]  /*100db0*/  ULDC UR4, c[0x0][0x22c] ;  /* 0x00008b0000047ab9 */ /* 0x000fc40000000800 */
[----:B------:R-:W4:Y:S04]  /*100dc0*/  LDL.LU R15, [R1+0xd20] ;  /* 0x000d2000010f7983 */ /* 0x000f280000300800 */
[----:B-1----:R-:W4:Y:S04]  /*100dd0*/  LDL.LU.64 R24, [R1+0x68] ;  /* 0x0000680001187983 */ /* 0x002f280000300a00 */
[----:B------:R-:W4:Y:S01]  /*100de0*/  LDL.LU R5, [R1+0xd24] ;  /* 0x000d240001057983 */ /* 0x000f220000300800 */
[----:B--2---:R-:W-:-:S03]  /*100df0*/  PRMT R3, R4, 0x7632, R3 ;  /* 0x0000763204037816 */ /* 0x004fc60000000003 */
[----:B------:R0:W-:Y:S04]  /*100e00*/  @P5 STG.E.U16 desc[UR8][R8.64], R4 ;  /* 0x0000000408005986 */ /* 0x0001e8000c101508 */
[----:B0-----:R-:W2:Y:S04]  /*100e10*/  LDL.LU.64 R8, [R1+0x3af0] ;  /* 0x003af00001087983 */ /* 0x001ea80000300a00 */
[----:B---3--:R0:W-:Y:S04]  /*100e20*/  @P6 STG.E.U16 desc[UR8][R22.64], R3 ;  /* 0x0000000316006986 */ /* 0x0081e8000c101508 */
[----:B0-----:R-:W3:Y:S01]  /*100e30*/  LDL.LU R22, [R1+0xd28] ;  /* 0x000d280001167983 */ /* 0x001ee20000300800 */
[----:B----4-:R-:W-:-:S03]  /*100e40*/  PRMT R3, R14, 0x7632, R3 ;  /* 0x000076320e037816 */ /* 0x010fc60000000003 */
[----:B------:R0:W-:Y:S04]  /*100e50*/  @P1 STG.E.U16 desc[UR8][R6.64], R14 ;  /* 0x0000000e06001986 */ /* 0x0001e8000c101508 */
[----:B0-----:R-:W4:Y:S04]  /*100e60*/  LDL.LU.64 R6, [R1+0x3ae8] ;  /* 0x003ae80001067983 */ /* 0x001f280000300a00 */
[----:B------:R0:W-:Y:S04]  /*100e70*/  @P2 STG.E.U16 desc[UR8][R28.64], R3 ;  /* 0x000000031c002986 */ /* 0x0001e8000c101508 */
[----:B0-----:R-:W2:Y:S04]  /*100e80*/  LDL.LU.64 R28, [R1+0x3ae0] ;  /* 0x003ae000011c7983 */ /* 0x001ea80000300a00 */
[----:B------:R-:W3:Y:S01]  /*100e90*/  LDL.LU R23, [R1+0xd2c] ;  /* 0x000d2c0001177983 */ /* 0x000ee20000300800 */
        /* <DEDUP_REMOVED lines=18> */
[----:B------:R-:W-:Y:S01]  /*100fc0*/  @P3 STG.E.U16 desc[UR8][R12.64], R15 ;  /* 0x0000000f0c003986 */ /* 0x000fe2000c101508 */
[----:B------:R-:W-:Y:S02]  /*100fd0*/  PRMT R3, R15, 0x7632, R3 ;  /* 0x000076320f037816 */ /* 0x000fe40000000003 */
[----:B------:R-:W-:Y:S01]  /*100fe0*/  ISETP.LT.AND P3, PT, R0, UR4, !P0 ;  /* 0x0000000400007c0c */ /* 0x000fe2000c761270 */
[C---:B------:R-:W-:Y:S01]  /*100ff0*/  VIADD R0, R27.reuse, 0x1ef ;  /* 0x000001ef1b007836 */ /* 0x040fe20000000000 */
[----:B------:R-:W-:Y:S01]  /*101000*/  ULDC UR4, c[0x0][0x22c] ;  /* 0x00008b0000047ab9 */ /* 0x000fe20000000800 */
[----:B------:R0:W-:Y:S03]  /*101010*/  @P4 STG.E.U16 desc[UR8][R24.64], R3 ;  /* 0x0000000318004986 */ /* 0x0001e6000c101508 */
[----:B------:R-:W-:Y:S01]  /*101020*/  ISETP.LT.AND P4, PT, R0, UR4, !P0 ;  /* 0x0000000400007c0c */ /* 0x000fe2000c781270 */
[----:B------:R-:W-:Y:S01]  /*101030*/  VIADD R0, R27, 0x1f0 ;  /* 0x000001f01b007836 */ /* 0x000fe20000000000 */
[----:B------:R-:W-:Y:S01]  /*101040*/  ULDC UR4, c[0x0][0x22c] ;  /* 0x00008b0000047ab9 */ /* 0x000fe20000000800 */
[----:B------:R-:W1:Y:S01]  /*101050*/  LDS.128 R12, [R2] ;  /* 0x00000000020c7984 */ /* 0x000e620000000c00 */
[----:B0-----:R-:W-:-:S03]  /*101060*/  PRMT R3, R5, 0x7632, R3 ;  /* 0x0000763205037816 */ /* 0x001fc60000000003 */
[----:B--2---:R0:W-:Y:S01]  /*101070*/  @P5 STG.E.U16 desc[UR8][R28.64], R5 ;  /* 0x000000051c005986 */ /* 0x0041e2000c101508 */
[----:B------:R-:W-:Y:S01]  /*101080*/  ISETP.LT.AND P5, PT, R0, UR4, !P0 ;  /* 0x0000000400007c0c */ /* 0x000fe2000c7a1270 */
[----:B------:R-:W-:Y:S01]  /*101090*/  VIADD R0, R27, 0x1f1 ;  /* 0x000001f11b007836 */ /* 0x000fe20000000000 */
[----:B------:R-:W-:Y:S01]  /*1010a0*/  ULDC UR4, c[0x0][0x22c] ;  /* 0x00008b0000047ab9 */ /* 0x000fe20000000800 */
[----:B----4-:R2:W-:Y:S04]  /*1010b0*/  @P6 STG.E.U16 desc[UR8][R6.64], R3 ;  /* 0x0000000306006986 */ /* 0x0105e8000c101508 */
[----:B0-----:R-:W4:Y:S04]  /*1010c0*/  LDL.LU.64 R28, [R1+0x50] ;  /* 0x00005000011c7983 */ /* 0x001f280000300a00 */
[----:B------:R-:W4:Y:S04]  /*1010d0*/  LDL.LU.64 R26, [R1+0x48] ;  /* 0x00004800011a7983 */ /* 0x000f280000300a00 */
[----:B--2---:R-:W2:Y:S01]  /*1010e0*/  LDL.LU R7, [R1+0x9f0] ;  /* 0x0009f00001077983 */ /* 0x004ea20000300800 */
[----:B---3--:R-:W-:-:S03]  /*1010f0*/  PRMT R3, R22, 0x7632, R3 ;  /* 0x0000763216037816 */ /* 0x008fc60000000003 */
[----:B------:R-:W-:Y:S04]  /*101100*/  @P1 STG.E.U16 desc[UR8][R8.64], R22 ;  /* 0x0000001608001986 */ /* 0x000fe8000c101508 */
[----:B------:R-:W-:Y:S04]  /*101110*/  @P2 STG.E.U16 desc[UR8][R10.64], R3 ;  /* 0x000000030a002986 */ /* 0x000fe8000c101508 */
[----:B------:R0:W-:Y:S01]  /*101120*/  @P3 STG.E.U16 desc[UR8][R16.64], R23 ;  /* 0x0000001710003986 */ /* 0x0001e2000c101508 */
[----:B------:R-:W-:Y:S01]  /*101130*/  ISETP.LT.AND P6, PT, R0, UR4, !P0 ;  /* 0x0000000400007c0c */ /* 0x000fe2000c7c1270 */
[----:B------:R-:W-:-:S02]  /*101140*/  ULDC UR4, c[0x0][0x22c] ;  /* 0x00008b0000047ab9 */ /* 0x000fc40000000800 */
[----:B------:R-:W3:Y:S04]  /*101150*/  LDS.128 R8, [R2+0x400] ;  /* 0x0004000002087984 */ /* 0x000ee80000000c00 */
[----:B0-----:R-:W3:Y:S04]  /*101160*/  LDL.LU.64 R16, [R1+0x58] ;  /* 0x0000580001107983 */ /* 0x001ee80000300a00 */
[----:B------:R-:W4:Y:S01]  /*101170*/  LDL.LU.64 R24, [R1+0x40] ;  /* 0x0000400001187983 */ /* 0x000f220000300a00 */
[----:B------:R-:W-:-:S03]  /*101180*/  PRMT R3, R23, 0x7632, R3 ;  /* 0x0000763217037816 */ /* 0x000fc60000000003 */
[----:B------:R-:W4:Y:S04]  /*101190*/  LDL.LU.64 R4, [R1+0x38] ;  /* 0x0000380001047983 */ /* 0x000f280000300a00 */
[----:B------:R-:W4:Y:S04]  /*1011a0*/  LDL.LU.64 R22, [R1+0x30] ;  /* 0x0000300001167983 */ /* 0x000f280000300a00 */
[----:B------:R-:W-:Y:S04]  /*1011b0*/  @P4 STG.E.U16 desc[UR8][R18.64], R3 ;  /* 0x0000000312004986 */ /* 0x000fe8000c101508 */
[----:B-1----:R0:W-:Y:S02]  /*1011c0*/  @P5 STG.E.U16 desc[UR8][R20.64], R12 ;  /* 0x0000000c14005986 */ /* 0x0021e4000c101508 */
[----:B0-----:R-:W-:-:S02]  /*1011d0*/  PRMT R12, R12, 0x7632, R12 ;  /* 0x000076320c0c7816 */ /* 0x001fc4000000000c */
[----:B------:R-:W4:Y:S04]  /*1011e0*/  LDL.LU.64 R20, [R1+0x20] ;  /* 0x0000200001147983 */ /* 0x000f280000300a00 */
[----:B------:R-:W4:Y:S01]  /*1011f0*/  LDL.LU.64 R18, [R1+0x18] ;  /* 0x0000180001127983 */ /* 0x000f220000300a00 */
[----:B------:R-:W-:Y:S01]  /*101200*/  PRMT R3, R15, 0x7632, R3 ;  /* 0x000076320f037816 */ /* 0x000fe20000000003 */
[----:B--2---:R-:W-:-:S05]  /*101210*/  VIADD R0, R7, 0x1f2 ;  /* 0x000001f207007836 */ /* 0x004fca0000000000 */
        /* <DEDUP_REMOVED lines=12> */
[----:B---3--:R0:W-:Y:S03]  /*1012e0*/  @P6 STG.E.U16 desc[UR8][R16.64], R12 ;  /* 0x0000000c10006986 */ /* 0x0081e6000c101508 */
[----:B------:R-:W-:Y:S01]  /*1012f0*/  ISETP.LT.AND P5, PT, R0, UR4, !P0 ;  /* 0x0000000400007c0c */ /* 0x000fe2000c7a1270 */
[----:B----4-:R1:W-:Y:S04]  /*101300*/  @P1 STG.E.U16 desc[UR8][R28.64], R13 ;  /* 0x0000000d1c001986 */ /* 0x0103e8000c101508 */
[----:B0-----:R-:W2:Y:S01]  /*101310*/  LDL.LU.64 R16, [R1+0x10] ;  /* 0x0000100001107983 */ /* 0x001ea20000300a00 */
[----:B------:R-:W-:Y:S01]  /*101320*/  VIADD R0, R7, 0x1f7 ;  /* 0x000001f707007836 */ /* 0x000fe20000000000 */
[----:B------:R-:W-:Y:S01]  /*101330*/  ULDC UR4, c[0x0][0x22c] ;  /* 0x00008b0000047ab9 */ /* 0x000fe20000000800 */
[----:B-1----:R-:W-:Y:S01]  /*101340*/  PRMT R13, R13, 0x7632, R13 ;  /* 0x000076320d0d7816 */ /* 0x002fe2000000000d */
[----:B------:R-:W3:Y:S04]  /*101350*/  LDL.LU.64 R28, [R1+0x8] ;  /* 0x00000800011c7983 */ /* 0x000ee80000300a00 */
[----:B------:R0:W-:Y:S04]  /*101360*/  @P2 STG.E.U16 desc[UR8][R26.64], R13 ;  /* 0x0000000d1a002986 */ /* 0x0001e8000c101508 */
[----:B------:R1:W-:Y:S04]  /*101370*/  @P3 STG.E.U16 desc[UR8][R24.64], R14 ;  /* 0x0000000e18003986 */ /* 0x0003e8000c101508 */
[----:B0-----:R-:W4:Y:S01]  /*101380*/  LDL.LU.64 R26, [R1] ;  /* 0x00000000011a7983 */ /* 0x001f220000300a00 */
[----:B-1----:R-:W-:-:S03]  /*101390*/  PRMT R14, R14, 0x7632, R14 ;  /* 0x000076320e0e7816 */ /* 0x002fc6000000000e */
[----:B------:R0:W5:Y:S04]  /*1013a0*/  LDL.LU.64 R24, [R1+0x3ad8] ;  /* 0x003ad80001187983 */ /* 0x0001680000300a00 */
[----:B------:R1:W-:Y:S04]  /*1013b0*/  @P4 STG.E.U16 desc[UR8][R4.64], R14 ;  /* 0x0000000e04004986 */ /* 0x0003e8000c101508 */
[----:B------:R0:W-:Y:S04]  /*1013c0*/  @P5 STG.E.U16 desc[UR8][R22.64], R15 ;  /* 0x0000000f16005986 */ /* 0x0001e8000c101508 */
[----:B-1----:R-:W4:Y:S04]  /*1013d0*/  LDL.LU.64 R4, [R1+0x3ad0] ;  /* 0x003ad00001047983 */ /* 0x002f280000300a00 */
[----:B0-----:R-:W4:Y:S04]  /*1013e0*/  LDL.LU.64 R22, [R1+0x3ac8] ;  /* 0x003ac80001167983 */ /* 0x001f280000300a00 */
[----:B------:R-:W2:Y:S01]  /*1013f0*/  LDL.LU.64 R14, [R1+0x28] ;  /* 0x00002800010e7983 */ /* 0x000ea20000300a00 */
        /* <DEDUP_REMOVED lines=18> */
[C---:B------:R-:W-:Y:S01]  /*101520*/  VIADD R2, R7.reuse, 0x1ff ;  /* 0x000001ff07027836 */ /* 0x040fe20000000000 */
[----:B------:R-:W-:Y:S01]  /*101530*/  PRMT R6, R8, 0x7632, R6 ;  /* 0x0000763208067816 */ /* 0x000fe20000000006 */
[----:B--2---:R0:W-:Y:S01]  /*101540*/  @P6 STG.E.U16 desc[UR8][R14.64], R3 ;  /* 0x000000030e006986 */ /* 0x0041e2000c101508 */
[----:B------:R-:W-:Y:S01]  /*101550*/  ISETP.LT.AND P6, PT, R0, UR4, !P0 ;  /* 0x0000000400007c0c */ /* 0x000fe2000c7c1270 */
[----:B------:R-:W-:Y:S01]  /*101560*/  VIADD R0, R7, 0x1fe ;  /* 0x000001fe07007836 */ /* 0x000fe20000000000 */
[----:B------:R-:W-:Y:S01]  /*101570*/  ULDC UR4, c[0x0][0x22c] ;  /* 0x00008b0000047ab9 */ /* 0x000fe20000000800 */
[----:B------:R0:W-:Y:S01]  /*101580*/  @P1 STG.E.U16 desc[UR8][R20.64], R8 ;  /* 0x0000000814001986 */ /* 0x0001e2000c101508 */
[----:B------:R-:W-:-:S02]  /*101590*/  ISETP.LT.AND P1, PT, R2, UR5, !P0 ;  /* 0x0000000502007c0c */ /* 0x000fc4000c721270 */
[----:B------:R-:W-:Y:S02]  /*1015a0*/  ISETP.LT.AND P0, PT, R0, UR4, !P0 ;  /* 0x0000000400007c0c */ /* 0x000fe4000c701270 */
[----:B------:R-:W-:Y:S01]  /*1015b0*/  PRMT R0, R9, 0x7632, R0 ;  /* 0x0000763209007816 */ /* 0x000fe20000000000 */
[----:B------:R0:W-:Y:S01]  /*1015c0*/  @P2 STG.E.U16 desc[UR8][R18.64], R6 ;  /* 0x0000000612002986 */ /* 0x0001e2000c101508 */
[----:B------:R-:W-:-:S03]  /*1015d0*/  PRMT R2, R10, 0x7632, R2 ;  /* 0x000076320a027816 */ /* 0x000fc60000000002 */
[----:B------:R0:W-:Y:S04]  /*1015e0*/  @P3 STG.E.U16 desc[UR8][R16.64], R9 ;  /* 0x0000000910003986 */ /* 0x0001e8000c101508 */
[----:B---3--:R0:W-:Y:S04]  /*1015f0*/  @P4 STG.E.U16 desc[UR8][R28.64], R0 ;  /* 0x000000001c004986 */ /* 0x0081e8000c101508 */
[----:B----4-:R0:W-:Y:S04]  /*101600*/  @P5 STG.E.U16 desc[UR8][R26.64], R10 ;  /* 0x0000000a1a005986 */ /* 0x0101e8000c101508 */
[----:B------:R0:W-:Y:S04]  /*101610*/  @P6 STG.E.U16 desc[UR8][R22.64], R2 ;  /* 0x0000000216006986 */ /* 0x0001e8000c101508 */
[----:B------:R0:W-:Y:S01]  /*101620*/  @P0 STG.E.U16 desc[UR8][R4.64], R11 ;  /* 0x0000000b04000986 */ /* 0x0001e2000c101508 */
[----:B------:R-:W-:Y:S05]  /*101630*/  @!P1 EXIT ;  /* 0x000000000000994d */ /* 0x000fea0003800000 */
[----:B------:R-:W-:-:S05]  /*101640*/  PRMT R12, R11, 0x7632, R12 ;  /* 0x000076320b0c7816 */ /* 0x000fca000000000c */
[----:B-----5:R-:W-:Y:S01]  /*101650*/  STG.E.U16 desc[UR8][R24.64], R12 ;  /* 0x0000000c18007986 */ /* 0x020fe2000c101508 */
[----:B------:R-:W-:Y:S05]  /*101660*/  EXIT ;  /* 0x000000000000794d */ /* 0x000fea0003800000 */
.L_x_2:
[----:B------:R-:W-:-:S00]  /*101670*/  BRA `(.L_x_2) ;  /* 0xfffffffc00fc7947 */ /* 0x000fc0000383ffff */
[----:B------:R-:W-:-:S00]  /*101680*/  NOP ;  /* 0x0000000000007918 */ /* 0x000fc00000000000 */
[----:B------:R-:W-:-:S00]  /*101690*/  NOP ;  /* 0x0000000000007918 */ /* 0x000fc00000000000 */
[----:B------:R-:W-:-:S00]  /*1016a0*/  NOP ;  /* 0x0000000000007918 */ /* 0x000fc00000000000 */
[----:B------:R-:W-:-:S00]  /*1016b0*/  NOP ;  /* 0x0000000000007918 */ /* 0x000fc00000000000 */
[----:B------:R-:W-:-:S00]  /*1016c0*/  NOP ;  /* 0x0000000000007918 */ /* 0x000fc00000000000 */
[----:B------:R-:W-:-:S00]  /*1016d0*/  NOP ;  /* 0x0000000000007918 */ /* 0x000fc00000000000 */
[----:B------:R-:W-:-:S00]  /*1016e0*/  NOP ;  /* 0x0000000000007918 */ /* 0x000fc00000000000 */
[----:B------:R-:W-:-:S00]  /*1016f0*/  NOP ;  /* 0x0000000000007918 */ /* 0x000fc00000000000 */
.L_x_3:


//--------------------- .nv.shared.matmul_kernel  --------------------------
	.section	.nv.shared.matmul_kernel,"aw",@nobits
	.sectionflags	@""
	.align	16
	.zero		1024


//--------------------- .nv.shared.reserved.0     --------------------------
	.section	.nv.shared.reserved.0,"aw",@nobits
	.weak		__nv_reservedSMEM_offset_0_alias
	.size		__nv_reservedSMEM_offset_0_alias, 0, 0
	.other		__nv_reservedSMEM_offset_0_alias,@"STO_CUDA_RESERVED_SHARED STV_DEFAULT"
__nv_reservedSMEM_offset_0_alias:
	.zero		0


//--------------------- .nv.constant0.matmul_kernel --------------------------
	.section	.nv.constant0.matmul_kernel,"a",@progbits
	.sectionflags	@""
	.align	4
.nv.constant0.matmul_kernel:
	.zero		608


//--------------------- SYMBOLS --------------------------

	.type		.nv.reservedSmem.offset0,@object
	.size		.nv.reservedSmem.offset0,0x4
